//
// Generated by NVIDIA NVVM Compiler
//
// Compiler Build ID: CL-36424714
// Cuda compilation tools, release 13.0, V13.0.88
// Based on NVVM 20.0.0
//

.version 9.0
.target sm_100
.address_size 64

	// .globl	_ZN3cub18CUB_300001_SM_10006detail11EmptyKernelIvEEvv
// _ZZN3cub18CUB_300001_SM_10006detail10radix_sort31DeviceRadixSortSingleTileKernelINS1_5radix10policy_hubIiNS0_8NullTypeEyE10Policy1000ELNS0_9SortOrderE0EiS6_yNS1_21identity_decomposer_tEEEvPKT1_PSB_PKT2_PSF_T3_iiT4_E12temp_storage has been demoted
// _ZZN3cub18CUB_300001_SM_10006detail10radix_sort30DeviceRadixSortHistogramKernelINS1_5radix10policy_hubIiNS0_8NullTypeEyE10Policy1000ELNS0_9SortOrderE0EiyNS1_21identity_decomposer_tEEEvPT2_PKT1_SB_iiT3_E12temp_storage has been demoted
// _ZZN3cub18CUB_300001_SM_10006detail10radix_sort33DeviceRadixSortExclusiveSumKernelINS1_5radix10policy_hubIiNS0_8NullTypeEyE10Policy1000EyEEvPT0_E12temp_storage has been demoted
// _ZZN3cub18CUB_300001_SM_10006detail10radix_sort29DeviceRadixSortOnesweepKernelINS1_5radix10policy_hubIiNS0_8NullTypeEyE10Policy1000ELNS0_9SortOrderE0EiS6_yiiNS1_21identity_decomposer_tEEEvPT5_SC_PT3_PKSD_PT1_PKSH_PT2_PKSL_T4_iiT6_E1s has been demoted
.global .align 1 .b8 _ZN34_INTERNAL_9a5d0e3e_4_k_cu_2a500e374cuda3std3__45__cpo5beginE[1];
.global .align 1 .b8 _ZN34_INTERNAL_9a5d0e3e_4_k_cu_2a500e374cuda3std3__45__cpo3endE[1];
.global .align 1 .b8 _ZN34_INTERNAL_9a5d0e3e_4_k_cu_2a500e374cuda3std3__45__cpo6cbeginE[1];
.global .align 1 .b8 _ZN34_INTERNAL_9a5d0e3e_4_k_cu_2a500e374cuda3std3__45__cpo4cendE[1];
.global .align 1 .b8 _ZN34_INTERNAL_9a5d0e3e_4_k_cu_2a500e374cuda3std3__45__cpo6rbeginE[1];
.global .align 1 .b8 _ZN34_INTERNAL_9a5d0e3e_4_k_cu_2a500e374cuda3std3__45__cpo4rendE[1];
.global .align 1 .b8 _ZN34_INTERNAL_9a5d0e3e_4_k_cu_2a500e374cuda3std3__45__cpo7crbeginE[1];
.global .align 1 .b8 _ZN34_INTERNAL_9a5d0e3e_4_k_cu_2a500e374cuda3std3__45__cpo5crendE[1];
.global .align 1 .b8 _ZN34_INTERNAL_9a5d0e3e_4_k_cu_2a500e374cuda3std3__436_GLOBAL__N__9a5d0e3e_4_k_cu_2a500e376ignoreE[1];
.global .align 1 .b8 _ZN34_INTERNAL_9a5d0e3e_4_k_cu_2a500e374cuda3std3__419piecewise_constructE[1];
.global .align 1 .b8 _ZN34_INTERNAL_9a5d0e3e_4_k_cu_2a500e374cuda3std3__48in_placeE[1];
.global .align 1 .b8 _ZN34_INTERNAL_9a5d0e3e_4_k_cu_2a500e374cuda3std3__420unreachable_sentinelE[1];
.global .align 1 .b8 _ZN34_INTERNAL_9a5d0e3e_4_k_cu_2a500e374cuda3std3__47nulloptE[1];
.global .align 1 .b8 _ZN34_INTERNAL_9a5d0e3e_4_k_cu_2a500e374cuda3std3__48unexpectE[1];
.global .align 1 .b8 _ZN34_INTERNAL_9a5d0e3e_4_k_cu_2a500e374cuda3std6ranges3__45__cpo4swapE[1];
.global .align 1 .b8 _ZN34_INTERNAL_9a5d0e3e_4_k_cu_2a500e374cuda3std6ranges3__45__cpo9iter_moveE[1];
.global .align 1 .b8 _ZN34_INTERNAL_9a5d0e3e_4_k_cu_2a500e374cuda3std6ranges3__45__cpo5beginE[1];
.global .align 1 .b8 _ZN34_INTERNAL_9a5d0e3e_4_k_cu_2a500e374cuda3std6ranges3__45__cpo3endE[1];
.global .align 1 .b8 _ZN34_INTERNAL_9a5d0e3e_4_k_cu_2a500e374cuda3std6ranges3__45__cpo6cbeginE[1];
.global .align 1 .b8 _ZN34_INTERNAL_9a5d0e3e_4_k_cu_2a500e374cuda3std6ranges3__45__cpo4cendE[1];
.global .align 1 .b8 _ZN34_INTERNAL_9a5d0e3e_4_k_cu_2a500e374cuda3std6ranges3__45__cpo7advanceE[1];
.global .align 1 .b8 _ZN34_INTERNAL_9a5d0e3e_4_k_cu_2a500e374cuda3std6ranges3__45__cpo9iter_swapE[1];
.global .align 1 .b8 _ZN34_INTERNAL_9a5d0e3e_4_k_cu_2a500e374cuda3std6ranges3__45__cpo4nextE[1];
.global .align 1 .b8 _ZN34_INTERNAL_9a5d0e3e_4_k_cu_2a500e374cuda3std6ranges3__45__cpo4prevE[1];
.global .align 1 .b8 _ZN34_INTERNAL_9a5d0e3e_4_k_cu_2a500e374cuda3std6ranges3__45__cpo4dataE[1];
.global .align 1 .b8 _ZN34_INTERNAL_9a5d0e3e_4_k_cu_2a500e374cuda3std6ranges3__45__cpo5cdataE[1];
.global .align 1 .b8 _ZN34_INTERNAL_9a5d0e3e_4_k_cu_2a500e374cuda3std6ranges3__45__cpo4sizeE[1];
.global .align 1 .b8 _ZN34_INTERNAL_9a5d0e3e_4_k_cu_2a500e374cuda3std6ranges3__45__cpo5ssizeE[1];
.global .align 1 .b8 _ZN34_INTERNAL_9a5d0e3e_4_k_cu_2a500e374cuda3std6ranges3__45__cpo8distanceE[1];
.global .align 1 .b8 _ZN34_INTERNAL_9a5d0e3e_4_k_cu_2a500e376thrust24THRUST_300001_SM_1000_NS8cuda_cub3parE[1];
.global .align 1 .b8 _ZN34_INTERNAL_9a5d0e3e_4_k_cu_2a500e376thrust24THRUST_300001_SM_1000_NS8cuda_cub10par_nosyncE[1];
.global .align 1 .b8 _ZN34_INTERNAL_9a5d0e3e_4_k_cu_2a500e376thrust24THRUST_300001_SM_1000_NS6system6detail10sequential3seqE[1];
.global .align 1 .b8 _ZN34_INTERNAL_9a5d0e3e_4_k_cu_2a500e376thrust24THRUST_300001_SM_1000_NS6system3cpp3parE[1];
.global .align 1 .b8 _ZN34_INTERNAL_9a5d0e3e_4_k_cu_2a500e376thrust24THRUST_300001_SM_1000_NS12placeholders2_1E[1];
.global .align 1 .b8 _ZN34_INTERNAL_9a5d0e3e_4_k_cu_2a500e376thrust24THRUST_300001_SM_1000_NS12placeholders2_2E[1];
.global .align 1 .b8 _ZN34_INTERNAL_9a5d0e3e_4_k_cu_2a500e376thrust24THRUST_300001_SM_1000_NS12placeholders2_3E[1];
.global .align 1 .b8 _ZN34_INTERNAL_9a5d0e3e_4_k_cu_2a500e376thrust24THRUST_300001_SM_1000_NS12placeholders2_4E[1];
.global .align 1 .b8 _ZN34_INTERNAL_9a5d0e3e_4_k_cu_2a500e376thrust24THRUST_300001_SM_1000_NS12placeholders2_5E[1];
.global .align 1 .b8 _ZN34_INTERNAL_9a5d0e3e_4_k_cu_2a500e376thrust24THRUST_300001_SM_1000_NS12placeholders2_6E[1];
.global .align 1 .b8 _ZN34_INTERNAL_9a5d0e3e_4_k_cu_2a500e376thrust24THRUST_300001_SM_1000_NS12placeholders2_7E[1];
.global .align 1 .b8 _ZN34_INTERNAL_9a5d0e3e_4_k_cu_2a500e376thrust24THRUST_300001_SM_1000_NS12placeholders2_8E[1];
.global .align 1 .b8 _ZN34_INTERNAL_9a5d0e3e_4_k_cu_2a500e376thrust24THRUST_300001_SM_1000_NS12placeholders2_9E[1];
.global .align 1 .b8 _ZN34_INTERNAL_9a5d0e3e_4_k_cu_2a500e376thrust24THRUST_300001_SM_1000_NS12placeholders3_10E[1];
.global .align 1 .b8 _ZN34_INTERNAL_9a5d0e3e_4_k_cu_2a500e376thrust24THRUST_300001_SM_1000_NS3seqE[1];
.global .align 1 .b8 _ZN34_INTERNAL_9a5d0e3e_4_k_cu_2a500e376thrust24THRUST_300001_SM_1000_NS6deviceE[1];

.visible .entry _ZN3cub18CUB_300001_SM_10006detail11EmptyKernelIvEEvv()
{


	ret;

}
	// .globl	_ZN3cub18CUB_300001_SM_10006detail8for_each13static_kernelINS2_12policy_hub_t12policy_500_tEmN6thrust24THRUST_300001_SM_1000_NS8cuda_cub20__uninitialized_fill7functorINS7_10device_ptrIfEEfEEEEvT0_T1_
.visible .entry _ZN3cub18CUB_300001_SM_10006detail8for_each13static_kernelINS2_12policy_hub_t12policy_500_tEmN6thrust24THRUST_300001_SM_1000_NS8cuda_cub20__uninitialized_fill7functorINS7_10device_ptrIfEEfEEEEvT0_T1_(
	.param .u64 _ZN3cub18CUB_300001_SM_10006detail8for_each13static_kernelINS2_12policy_hub_t12policy_500_tEmN6thrust24THRUST_300001_SM_1000_NS8cuda_cub20__uninitialized_fill7functorINS7_10device_ptrIfEEfEEEEvT0_T1__param_0,
	.param .align 8 .b8 _ZN3cub18CUB_300001_SM_10006detail8for_each13static_kernelINS2_12policy_hub_t12policy_500_tEmN6thrust24THRUST_300001_SM_1000_NS8cuda_cub20__uninitialized_fill7functorINS7_10device_ptrIfEEfEEEEvT0_T1__param_1[16]
)
.maxntid 256
{
	.reg .pred 	%p<4>;
	.reg .b16 	%rs<5>;
	.reg .b32 	%r<10>;
	.reg .b32 	%f<3>;
	.reg .b64 	%rd<16>;

	ld.param.f32 	%f2, [_ZN3cub18CUB_300001_SM_10006detail8for_each13static_kernelINS2_12policy_hub_t12policy_500_tEmN6thrust24THRUST_300001_SM_1000_NS8cuda_cub20__uninitialized_fill7functorINS7_10device_ptrIfEEfEEEEvT0_T1__param_1+8];
	ld.param.u64 	%rd4, [_ZN3cub18CUB_300001_SM_10006detail8for_each13static_kernelINS2_12policy_hub_t12policy_500_tEmN6thrust24THRUST_300001_SM_1000_NS8cuda_cub20__uninitialized_fill7functorINS7_10device_ptrIfEEfEEEEvT0_T1__param_1];
	ld.param.u64 	%rd5, [_ZN3cub18CUB_300001_SM_10006detail8for_each13static_kernelINS2_12policy_hub_t12policy_500_tEmN6thrust24THRUST_300001_SM_1000_NS8cuda_cub20__uninitialized_fill7functorINS7_10device_ptrIfEEfEEEEvT0_T1__param_0];
	mov.u32 	%r7, %ctaid.x;
	mul.wide.u32 	%rd1, %r7, 512;
	sub.s64 	%rd2, %rd5, %rd1;
	setp.lt.u64 	%p1, %rd2, 512;
	@%p1 bra 	$L__BB1_2;
	mov.u32 	%r9, %tid.x;
	cvta.to.global.u64 	%rd11, %rd4;
	cvt.u64.u32 	%rd12, %r9;
	add.s64 	%rd13, %rd1, %rd12;
	shl.b64 	%rd14, %rd13, 2;
	add.s64 	%rd15, %rd11, %rd14;
	st.global.f32 	[%rd15], %f2;
	st.global.f32 	[%rd15+1024], %f2;
	bra.uni 	$L__BB1_6;
$L__BB1_2:
	cvta.to.global.u64 	%rd6, %rd4;
	mov.u32 	%r1, %tid.x;
	cvt.u64.u32 	%rd7, %r1;
	setp.le.u64 	%p2, %rd2, %rd7;
	add.s64 	%rd8, %rd1, %rd7;
	shl.b64 	%rd9, %rd8, 2;
	add.s64 	%rd3, %rd6, %rd9;
	@%p2 bra 	$L__BB1_4;
	st.global.f32 	[%rd3], %f2;
$L__BB1_4:
	add.s32 	%r8, %r1, 256;
	cvt.u64.u32 	%rd10, %r8;
	setp.le.u64 	%p3, %rd2, %rd10;
	@%p3 bra 	$L__BB1_6;
	st.global.f32 	[%rd3+1024], %f2;
$L__BB1_6:
	ret;

}
	// .globl	_ZN3cub18CUB_300001_SM_10006detail8for_each13static_kernelINS2_12policy_hub_t12policy_500_tEmN6thrust24THRUST_300001_SM_1000_NS8cuda_cub6__fill7functorINS7_6detail15normal_iteratorINS7_10device_ptrIiEEEEiEEEEvT0_T1_
.visible .entry _ZN3cub18CUB_300001_SM_10006detail8for_each13static_kernelINS2_12policy_hub_t12policy_500_tEmN6thrust24THRUST_300001_SM_1000_NS8cuda_cub6__fill7functorINS7_6detail15normal_iteratorINS7_10device_ptrIiEEEEiEEEEvT0_T1_(
	.param .u64 _ZN3cub18CUB_300001_SM_10006detail8for_each13static_kernelINS2_12policy_hub_t12policy_500_tEmN6thrust24THRUST_300001_SM_1000_NS8cuda_cub6__fill7functorINS7_6detail15normal_iteratorINS7_10device_ptrIiEEEEiEEEEvT0_T1__param_0,
	.param .align 8 .b8 _ZN3cub18CUB_300001_SM_10006detail8for_each13static_kernelINS2_12policy_hub_t12policy_500_tEmN6thrust24THRUST_300001_SM_1000_NS8cuda_cub6__fill7functorINS7_6detail15normal_iteratorINS7_10device_ptrIiEEEEiEEEEvT0_T1__param_1[16]
)
.maxntid 256
{
	.reg .pred 	%p<4>;
	.reg .b16 	%rs<5>;
	.reg .b32 	%r<12>;
	.reg .b64 	%rd<16>;

	ld.param.u32 	%r3, [_ZN3cub18CUB_300001_SM_10006detail8for_each13static_kernelINS2_12policy_hub_t12policy_500_tEmN6thrust24THRUST_300001_SM_1000_NS8cuda_cub6__fill7functorINS7_6detail15normal_iteratorINS7_10device_ptrIiEEEEiEEEEvT0_T1__param_1+8];
	ld.param.u64 	%rd4, [_ZN3cub18CUB_300001_SM_10006detail8for_each13static_kernelINS2_12policy_hub_t12policy_500_tEmN6thrust24THRUST_300001_SM_1000_NS8cuda_cub6__fill7functorINS7_6detail15normal_iteratorINS7_10device_ptrIiEEEEiEEEEvT0_T1__param_1];
	ld.param.u64 	%rd5, [_ZN3cub18CUB_300001_SM_10006detail8for_each13static_kernelINS2_12policy_hub_t12policy_500_tEmN6thrust24THRUST_300001_SM_1000_NS8cuda_cub6__fill7functorINS7_6detail15normal_iteratorINS7_10device_ptrIiEEEEiEEEEvT0_T1__param_0];
	mov.u32 	%r9, %ctaid.x;
	mul.wide.u32 	%rd1, %r9, 512;
	sub.s64 	%rd2, %rd5, %rd1;
	setp.lt.u64 	%p1, %rd2, 512;
	@%p1 bra 	$L__BB2_2;
	mov.u32 	%r11, %tid.x;
	cvta.to.global.u64 	%rd11, %rd4;
	cvt.u64.u32 	%rd12, %r11;
	add.s64 	%rd13, %rd1, %rd12;
	shl.b64 	%rd14, %rd13, 2;
	add.s64 	%rd15, %rd11, %rd14;
	st.global.u32 	[%rd15], %r3;
	st.global.u32 	[%rd15+1024], %r3;
	bra.uni 	$L__BB2_6;
$L__BB2_2:
	cvta.to.global.u64 	%rd6, %rd4;
	mov.u32 	%r2, %tid.x;
	cvt.u64.u32 	%rd7, %r2;
	setp.le.u64 	%p2, %rd2, %rd7;
	add.s64 	%rd8, %rd1, %rd7;
	shl.b64 	%rd9, %rd8, 2;
	add.s64 	%rd3, %rd6, %rd9;
	@%p2 bra 	$L__BB2_4;
	st.global.u32 	[%rd3], %r3;
$L__BB2_4:
	add.s32 	%r10, %r2, 256;
	cvt.u64.u32 	%rd10, %r10;
	setp.le.u64 	%p3, %rd2, %rd10;
	@%p3 bra 	$L__BB2_6;
	st.global.u32 	[%rd3+1024], %r3;
$L__BB2_6:
	ret;

}
	// .globl	_ZN3cub18CUB_300001_SM_10006detail8for_each13static_kernelINS2_12policy_hub_t12policy_500_tEmN6thrust24THRUST_300001_SM_1000_NS8cuda_cub20__uninitialized_fill7functorINS7_10device_ptrIiEEiEEEEvT0_T1_
.visible .entry _ZN3cub18CUB_300001_SM_10006detail8for_each13static_kernelINS2_12policy_hub_t12policy_500_tEmN6thrust24THRUST_300001_SM_1000_NS8cuda_cub20__uninitialized_fill7functorINS7_10device_ptrIiEEiEEEEvT0_T1_(
	.param .u64 _ZN3cub18CUB_300001_SM_10006detail8for_each13static_kernelINS2_12policy_hub_t12policy_500_tEmN6thrust24THRUST_300001_SM_1000_NS8cuda_cub20__uninitialized_fill7functorINS7_10device_ptrIiEEiEEEEvT0_T1__param_0,
	.param .align 8 .b8 _ZN3cub18CUB_300001_SM_10006detail8for_each13static_kernelINS2_12policy_hub_t12policy_500_tEmN6thrust24THRUST_300001_SM_1000_NS8cuda_cub20__uninitialized_fill7functorINS7_10device_ptrIiEEiEEEEvT0_T1__param_1[16]
)
.maxntid 256
{
	.reg .pred 	%p<4>;
	.reg .b16 	%rs<5>;
	.reg .b32 	%r<12>;
	.reg .b64 	%rd<16>;

	ld.param.u32 	%r3, [_ZN3cub18CUB_300001_SM_10006detail8for_each13static_kernelINS2_12policy_hub_t12policy_500_tEmN6thrust24THRUST_300001_SM_1000_NS8cuda_cub20__uninitialized_fill7functorINS7_10device_ptrIiEEiEEEEvT0_T1__param_1+8];
	ld.param.u64 	%rd4, [_ZN3cub18CUB_300001_SM_10006detail8for_each13static_kernelINS2_12policy_hub_t12policy_500_tEmN6thrust24THRUST_300001_SM_1000_NS8cuda_cub20__uninitialized_fill7functorINS7_10device_ptrIiEEiEEEEvT0_T1__param_1];
	ld.param.u64 	%rd5, [_ZN3cub18CUB_300001_SM_10006detail8for_each13static_kernelINS2_12policy_hub_t12policy_500_tEmN6thrust24THRUST_300001_SM_1000_NS8cuda_cub20__uninitialized_fill7functorINS7_10device_ptrIiEEiEEEEvT0_T1__param_0];
	mov.u32 	%r9, %ctaid.x;
	mul.wide.u32 	%rd1, %r9, 512;
	sub.s64 	%rd2, %rd5, %rd1;
	setp.lt.u64 	%p1, %rd2, 512;
	@%p1 bra 	$L__BB3_2;
	mov.u32 	%r11, %tid.x;
	cvta.to.global.u64 	%rd11, %rd4;
	cvt.u64.u32 	%rd12, %r11;
	add.s64 	%rd13, %rd1, %rd12;
	shl.b64 	%rd14, %rd13, 2;
	add.s64 	%rd15, %rd11, %rd14;
	st.global.u32 	[%rd15], %r3;
	st.global.u32 	[%rd15+1024], %r3;
	bra.uni 	$L__BB3_6;
$L__BB3_2:
	cvta.to.global.u64 	%rd6, %rd4;
	mov.u32 	%r2, %tid.x;
	cvt.u64.u32 	%rd7, %r2;
	setp.le.u64 	%p2, %rd2, %rd7;
	add.s64 	%rd8, %rd1, %rd7;
	shl.b64 	%rd9, %rd8, 2;
	add.s64 	%rd3, %rd6, %rd9;
	@%p2 bra 	$L__BB3_4;
	st.global.u32 	[%rd3], %r3;
$L__BB3_4:
	add.s32 	%r10, %r2, 256;
	cvt.u64.u32 	%rd10, %r10;
	setp.le.u64 	%p3, %rd2, %rd10;
	@%p3 bra 	$L__BB3_6;
	st.global.u32 	[%rd3+1024], %r3;
$L__BB3_6:
	ret;

}
	// .globl	_ZN3cub18CUB_300001_SM_10006detail8for_each13static_kernelINS2_12policy_hub_t12policy_500_tElN6thrust24THRUST_300001_SM_1000_NS8cuda_cub6__fill7functorINS7_6detail15normal_iteratorINS7_10device_ptrIiEEEEiEEEEvT0_T1_
.visible .entry _ZN3cub18CUB_300001_SM_10006detail8for_each13static_kernelINS2_12policy_hub_t12policy_500_tElN6thrust24THRUST_300001_SM_1000_NS8cuda_cub6__fill7functorINS7_6detail15normal_iteratorINS7_10device_ptrIiEEEEiEEEEvT0_T1_(
	.param .u64 _ZN3cub18CUB_300001_SM_10006detail8for_each13static_kernelINS2_12policy_hub_t12policy_500_tElN6thrust24THRUST_300001_SM_1000_NS8cuda_cub6__fill7functorINS7_6detail15normal_iteratorINS7_10device_ptrIiEEEEiEEEEvT0_T1__param_0,
	.param .align 8 .b8 _ZN3cub18CUB_300001_SM_10006detail8for_each13static_kernelINS2_12policy_hub_t12policy_500_tElN6thrust24THRUST_300001_SM_1000_NS8cuda_cub6__fill7functorINS7_6detail15normal_iteratorINS7_10device_ptrIiEEEEiEEEEvT0_T1__param_1[16]
)
.maxntid 256
{
	.reg .pred 	%p<4>;
	.reg .b16 	%rs<5>;
	.reg .b32 	%r<12>;
	.reg .b64 	%rd<17>;

	ld.param.u32 	%r3, [_ZN3cub18CUB_300001_SM_10006detail8for_each13static_kernelINS2_12policy_hub_t12policy_500_tElN6thrust24THRUST_300001_SM_1000_NS8cuda_cub6__fill7functorINS7_6detail15normal_iteratorINS7_10device_ptrIiEEEEiEEEEvT0_T1__param_1+8];
	ld.param.u64 	%rd5, [_ZN3cub18CUB_300001_SM_10006detail8for_each13static_kernelINS2_12policy_hub_t12policy_500_tElN6thrust24THRUST_300001_SM_1000_NS8cuda_cub6__fill7functorINS7_6detail15normal_iteratorINS7_10device_ptrIiEEEEiEEEEvT0_T1__param_1];
	ld.param.u64 	%rd6, [_ZN3cub18CUB_300001_SM_10006detail8for_each13static_kernelINS2_12policy_hub_t12policy_500_tElN6thrust24THRUST_300001_SM_1000_NS8cuda_cub6__fill7functorINS7_6detail15normal_iteratorINS7_10device_ptrIiEEEEiEEEEvT0_T1__param_0];
	mov.u32 	%r9, %ctaid.x;
	mul.wide.u32 	%rd1, %r9, 512;
	sub.s64 	%rd2, %rd6, %rd1;
	setp.lt.s64 	%p1, %rd2, 512;
	@%p1 bra 	$L__BB4_2;
	mov.u32 	%r11, %tid.x;
	cvta.to.global.u64 	%rd12, %rd5;
	cvt.u64.u32 	%rd13, %r11;
	add.s64 	%rd14, %rd1, %rd13;
	shl.b64 	%rd15, %rd14, 2;
	add.s64 	%rd16, %rd12, %rd15;
	st.global.u32 	[%rd16], %r3;
	st.global.u32 	[%rd16+1024], %r3;
	bra.uni 	$L__BB4_6;
$L__BB4_2:
	cvta.to.global.u64 	%rd7, %rd5;
	mov.u32 	%r2, %tid.x;
	cvt.s64.s32 	%rd3, %rd2;
	cvt.u64.u32 	%rd8, %r2;
	setp.le.s64 	%p2, %rd3, %rd8;
	add.s64 	%rd9, %rd1, %rd8;
	shl.b64 	%rd10, %rd9, 2;
	add.s64 	%rd4, %rd7, %rd10;
	@%p2 bra 	$L__BB4_4;
	st.global.u32 	[%rd4], %r3;
$L__BB4_4:
	add.s32 	%r10, %r2, 256;
	cvt.u64.u32 	%rd11, %r10;
	setp.le.s64 	%p3, %rd3, %rd11;
	@%p3 bra 	$L__BB4_6;
	st.global.u32 	[%rd4+1024], %r3;
$L__BB4_6:
	ret;

}
	// .globl	_ZN3cub18CUB_300001_SM_10006detail9transform16transform_kernelINS2_10policy_hubILb1EN4cuda3std3__45tupleIJN6thrust24THRUST_300001_SM_1000_NS6detail15normal_iteratorINSA_10device_ptrIfEEEESF_EEEE10policy1000Ei17deviceSummFunctorSF_JPfSK_EEEvT0_iT1_T2_DpNS2_10kernel_argIT3_EE
.visible .entry _ZN3cub18CUB_300001_SM_10006detail9transform16transform_kernelINS2_10policy_hubILb1EN4cuda3std3__45tupleIJN6thrust24THRUST_300001_SM_1000_NS6detail15normal_iteratorINSA_10device_ptrIfEEEESF_EEEE10policy1000Ei17deviceSummFunctorSF_JPfSK_EEEvT0_iT1_T2_DpNS2_10kernel_argIT3_EE(
	.param .u32 _ZN3cub18CUB_300001_SM_10006detail9transform16transform_kernelINS2_10policy_hubILb1EN4cuda3std3__45tupleIJN6thrust24THRUST_300001_SM_1000_NS6detail15normal_iteratorINSA_10device_ptrIfEEEESF_EEEE10policy1000Ei17deviceSummFunctorSF_JPfSK_EEEvT0_iT1_T2_DpNS2_10kernel_argIT3_EE_param_0,
	.param .u32 _ZN3cub18CUB_300001_SM_10006detail9transform16transform_kernelINS2_10policy_hubILb1EN4cuda3std3__45tupleIJN6thrust24THRUST_300001_SM_1000_NS6detail15normal_iteratorINSA_10device_ptrIfEEEESF_EEEE10policy1000Ei17deviceSummFunctorSF_JPfSK_EEEvT0_iT1_T2_DpNS2_10kernel_argIT3_EE_param_1,
	.param .align 1 .b8 _ZN3cub18CUB_300001_SM_10006detail9transform16transform_kernelINS2_10policy_hubILb1EN4cuda3std3__45tupleIJN6thrust24THRUST_300001_SM_1000_NS6detail15normal_iteratorINSA_10device_ptrIfEEEESF_EEEE10policy1000Ei17deviceSummFunctorSF_JPfSK_EEEvT0_iT1_T2_DpNS2_10kernel_argIT3_EE_param_2[1],
	.param .align 8 .b8 _ZN3cub18CUB_300001_SM_10006detail9transform16transform_kernelINS2_10policy_hubILb1EN4cuda3std3__45tupleIJN6thrust24THRUST_300001_SM_1000_NS6detail15normal_iteratorINSA_10device_ptrIfEEEESF_EEEE10policy1000Ei17deviceSummFunctorSF_JPfSK_EEEvT0_iT1_T2_DpNS2_10kernel_argIT3_EE_param_3[8],
	.param .align 8 .b8 _ZN3cub18CUB_300001_SM_10006detail9transform16transform_kernelINS2_10policy_hubILb1EN4cuda3std3__45tupleIJN6thrust24THRUST_300001_SM_1000_NS6detail15normal_iteratorINSA_10device_ptrIfEEEESF_EEEE10policy1000Ei17deviceSummFunctorSF_JPfSK_EEEvT0_iT1_T2_DpNS2_10kernel_argIT3_EE_param_4[16],
	.param .align 8 .b8 _ZN3cub18CUB_300001_SM_10006detail9transform16transform_kernelINS2_10policy_hubILb1EN4cuda3std3__45tupleIJN6thrust24THRUST_300001_SM_1000_NS6detail15normal_iteratorINSA_10device_ptrIfEEEESF_EEEE10policy1000Ei17deviceSummFunctorSF_JPfSK_EEEvT0_iT1_T2_DpNS2_10kernel_argIT3_EE_param_5[16]
)
.maxntid 128
{
	.reg .pred 	%p<38>;
	.reg .b32 	%r<87>;
	.reg .b32 	%f<133>;
	.reg .b64 	%rd<99>;

	ld.param.u32 	%r52, [_ZN3cub18CUB_300001_SM_10006detail9transform16transform_kernelINS2_10policy_hubILb1EN4cuda3std3__45tupleIJN6thrust24THRUST_300001_SM_1000_NS6detail15normal_iteratorINSA_10device_ptrIfEEEESF_EEEE10policy1000Ei17deviceSummFunctorSF_JPfSK_EEEvT0_iT1_T2_DpNS2_10kernel_argIT3_EE_param_0];
	ld.param.u64 	%rd29, [_ZN3cub18CUB_300001_SM_10006detail9transform16transform_kernelINS2_10policy_hubILb1EN4cuda3std3__45tupleIJN6thrust24THRUST_300001_SM_1000_NS6detail15normal_iteratorINSA_10device_ptrIfEEEESF_EEEE10policy1000Ei17deviceSummFunctorSF_JPfSK_EEEvT0_iT1_T2_DpNS2_10kernel_argIT3_EE_param_5];
	ld.param.u64 	%rd30, [_ZN3cub18CUB_300001_SM_10006detail9transform16transform_kernelINS2_10policy_hubILb1EN4cuda3std3__45tupleIJN6thrust24THRUST_300001_SM_1000_NS6detail15normal_iteratorINSA_10device_ptrIfEEEESF_EEEE10policy1000Ei17deviceSummFunctorSF_JPfSK_EEEvT0_iT1_T2_DpNS2_10kernel_argIT3_EE_param_4];
	ld.param.u64 	%rd31, [_ZN3cub18CUB_300001_SM_10006detail9transform16transform_kernelINS2_10policy_hubILb1EN4cuda3std3__45tupleIJN6thrust24THRUST_300001_SM_1000_NS6detail15normal_iteratorINSA_10device_ptrIfEEEESF_EEEE10policy1000Ei17deviceSummFunctorSF_JPfSK_EEEvT0_iT1_T2_DpNS2_10kernel_argIT3_EE_param_3];
	ld.param.u32 	%r51, [_ZN3cub18CUB_300001_SM_10006detail9transform16transform_kernelINS2_10policy_hubILb1EN4cuda3std3__45tupleIJN6thrust24THRUST_300001_SM_1000_NS6detail15normal_iteratorINSA_10device_ptrIfEEEESF_EEEE10policy1000Ei17deviceSummFunctorSF_JPfSK_EEEvT0_iT1_T2_DpNS2_10kernel_argIT3_EE_param_1];
	cvta.to.global.u64 	%rd1, %rd31;
	cvta.to.global.u64 	%rd2, %rd30;
	cvta.to.global.u64 	%rd3, %rd29;
	shl.b32 	%r1, %r51, 7;
	mov.u32 	%r53, %ctaid.x;
	mul.lo.s32 	%r2, %r1, %r53;
	sub.s32 	%r3, %r52, %r2;
	min.s32 	%r4, %r1, %r3;
	shl.b32 	%r5, %r4, 2;
	mov.u32 	%r6, %tid.x;
	shl.b32 	%r75, %r6, 7;
	setp.ge.s32 	%p1, %r75, %r5;
	@%p1 bra 	$L__BB5_5;
	mul.wide.u32 	%rd4, %r6, 128;
	add.s64 	%rd32, %rd2, %rd4;
	mul.wide.s32 	%rd5, %r2, 4;
	add.s64 	%rd96, %rd32, %rd5;
	mov.u32 	%r74, %r75;
$L__BB5_2:
	.pragma "nounroll";
	// begin inline asm
	prefetch.global.L2 [%rd96];
	// end inline asm
	add.s32 	%r74, %r74, 16384;
	add.s64 	%rd96, %rd96, 16384;
	setp.lt.s32 	%p2, %r74, %r5;
	@%p2 bra 	$L__BB5_2;
	add.s64 	%rd34, %rd3, %rd4;
	add.s64 	%rd97, %rd34, %rd5;
$L__BB5_4:
	.pragma "nounroll";
	// begin inline asm
	prefetch.global.L2 [%rd97];
	// end inline asm
	add.s32 	%r75, %r75, 16384;
	add.s64 	%rd97, %rd97, 16384;
	setp.lt.s32 	%p3, %r75, %r5;
	@%p3 bra 	$L__BB5_4;
$L__BB5_5:
	mul.wide.s32 	%rd98, %r2, 4;
	add.s64 	%rd12, %rd2, %rd98;
	add.s64 	%rd13, %rd3, %rd98;
	add.s64 	%rd14, %rd1, %rd98;
	setp.gt.s32 	%p4, %r1, %r3;
	@%p4 bra 	$L__BB5_19;
	setp.lt.s32 	%p5, %r51, 1;
	@%p5 bra 	$L__BB5_60;
	and.b32  	%r12, %r51, 15;
	setp.lt.u32 	%p6, %r51, 16;
	mov.b32 	%r82, 0;
	@%p6 bra 	$L__BB5_10;
	and.b32  	%r82, %r51, 2147483632;
	neg.s32 	%r77, %r82;
	add.s64 	%rd37, %rd98, 1536;
	add.s32 	%r76, %r6, 1152;
	add.s64 	%rd16, %rd3, %rd37;
	add.s64 	%rd17, %rd1, %rd37;
	mul.wide.u32 	%rd38, %r6, 4;
	add.s64 	%rd39, %rd38, %rd2;
	add.s64 	%rd18, %rd39, 4096;
	add.s64 	%rd40, %rd38, 2048;
	add.s64 	%rd19, %rd3, %rd40;
	add.s64 	%rd20, %rd1, %rd40;
$L__BB5_9:
	.pragma "nounroll";
	mul.wide.s32 	%rd41, %r76, 4;
	mul.wide.s32 	%rd42, %r2, 4;
	add.s64 	%rd43, %rd42, %rd2;
	add.s64 	%rd44, %rd43, %rd41;
	add.s64 	%rd45, %rd16, %rd41;
	add.s64 	%rd46, %rd17, %rd41;
	add.s64 	%rd47, %rd18, %rd98;
	add.s64 	%rd48, %rd19, %rd98;
	ld.global.f32 	%f1, [%rd47+-4096];
	ld.global.f32 	%f2, [%rd48+-2048];
	add.f32 	%f3, %f1, %f2;
	add.s64 	%rd49, %rd20, %rd98;
	st.global.f32 	[%rd49+-2048], %f3;
	ld.global.f32 	%f4, [%rd47+-3584];
	ld.global.f32 	%f5, [%rd48+-1536];
	add.f32 	%f6, %f4, %f5;
	st.global.f32 	[%rd49+-1536], %f6;
	ld.global.f32 	%f7, [%rd47+-3072];
	ld.global.f32 	%f8, [%rd48+-1024];
	add.f32 	%f9, %f7, %f8;
	st.global.f32 	[%rd49+-1024], %f9;
	ld.global.f32 	%f10, [%rd47+-2560];
	ld.global.f32 	%f11, [%rd48+-512];
	add.f32 	%f12, %f10, %f11;
	st.global.f32 	[%rd49+-512], %f12;
	ld.global.f32 	%f13, [%rd47+-2048];
	ld.global.f32 	%f14, [%rd48];
	add.f32 	%f15, %f13, %f14;
	st.global.f32 	[%rd49], %f15;
	ld.global.f32 	%f16, [%rd47+-1536];
	ld.global.f32 	%f17, [%rd48+512];
	add.f32 	%f18, %f16, %f17;
	st.global.f32 	[%rd49+512], %f18;
	ld.global.f32 	%f19, [%rd47+-1024];
	ld.global.f32 	%f20, [%rd48+1024];
	add.f32 	%f21, %f19, %f20;
	st.global.f32 	[%rd49+1024], %f21;
	ld.global.f32 	%f22, [%rd47+-512];
	ld.global.f32 	%f23, [%rd48+1536];
	add.f32 	%f24, %f22, %f23;
	st.global.f32 	[%rd49+1536], %f24;
	ld.global.f32 	%f25, [%rd47];
	ld.global.f32 	%f26, [%rd48+2048];
	add.f32 	%f27, %f25, %f26;
	st.global.f32 	[%rd49+2048], %f27;
	ld.global.f32 	%f28, [%rd44];
	ld.global.f32 	%f29, [%rd45+-1536];
	add.f32 	%f30, %f28, %f29;
	st.global.f32 	[%rd46+-1536], %f30;
	ld.global.f32 	%f31, [%rd44+512];
	ld.global.f32 	%f32, [%rd45+-1024];
	add.f32 	%f33, %f31, %f32;
	st.global.f32 	[%rd46+-1024], %f33;
	ld.global.f32 	%f34, [%rd44+1024];
	ld.global.f32 	%f35, [%rd45+-512];
	add.f32 	%f36, %f34, %f35;
	st.global.f32 	[%rd46+-512], %f36;
	ld.global.f32 	%f37, [%rd44+1536];
	ld.global.f32 	%f38, [%rd45];
	add.f32 	%f39, %f37, %f38;
	st.global.f32 	[%rd46], %f39;
	ld.global.f32 	%f40, [%rd44+2048];
	ld.global.f32 	%f41, [%rd45+512];
	add.f32 	%f42, %f40, %f41;
	st.global.f32 	[%rd46+512], %f42;
	ld.global.f32 	%f43, [%rd44+2560];
	ld.global.f32 	%f44, [%rd45+1024];
	add.f32 	%f45, %f43, %f44;
	st.global.f32 	[%rd46+1024], %f45;
	ld.global.f32 	%f46, [%rd44+3072];
	ld.global.f32 	%f47, [%rd45+1536];
	add.f32 	%f48, %f46, %f47;
	st.global.f32 	[%rd46+1536], %f48;
	add.s32 	%r77, %r77, 16;
	add.s32 	%r76, %r76, 2048;
	add.s64 	%rd98, %rd98, 8192;
	setp.eq.s32 	%p7, %r77, 0;
	@%p7 bra 	$L__BB5_10;
	bra.uni 	$L__BB5_9;
$L__BB5_10:
	setp.eq.s32 	%p8, %r12, 0;
	@%p8 bra 	$L__BB5_60;
	and.b32  	%r39, %r51, 7;
	setp.lt.u32 	%p9, %r12, 8;
	@%p9 bra 	$L__BB5_13;
	shl.b32 	%r55, %r82, 7;
	add.s32 	%r56, %r55, %r6;
	mul.wide.s32 	%rd50, %r56, 4;
	add.s64 	%rd51, %rd12, %rd50;
	add.s64 	%rd52, %rd13, %rd50;
	ld.global.f32 	%f49, [%rd51];
	ld.global.f32 	%f50, [%rd52];
	add.f32 	%f51, %f49, %f50;
	add.s64 	%rd53, %rd14, %rd50;
	st.global.f32 	[%rd53], %f51;
	ld.global.f32 	%f52, [%rd51+512];
	ld.global.f32 	%f53, [%rd52+512];
	add.f32 	%f54, %f52, %f53;
	st.global.f32 	[%rd53+512], %f54;
	ld.global.f32 	%f55, [%rd51+1024];
	ld.global.f32 	%f56, [%rd52+1024];
	add.f32 	%f57, %f55, %f56;
	st.global.f32 	[%rd53+1024], %f57;
	ld.global.f32 	%f58, [%rd51+1536];
	ld.global.f32 	%f59, [%rd52+1536];
	add.f32 	%f60, %f58, %f59;
	st.global.f32 	[%rd53+1536], %f60;
	ld.global.f32 	%f61, [%rd51+2048];
	ld.global.f32 	%f62, [%rd52+2048];
	add.f32 	%f63, %f61, %f62;
	st.global.f32 	[%rd53+2048], %f63;
	ld.global.f32 	%f64, [%rd51+2560];
	ld.global.f32 	%f65, [%rd52+2560];
	add.f32 	%f66, %f64, %f65;
	st.global.f32 	[%rd53+2560], %f66;
	ld.global.f32 	%f67, [%rd51+3072];
	ld.global.f32 	%f68, [%rd52+3072];
	add.f32 	%f69, %f67, %f68;
	st.global.f32 	[%rd53+3072], %f69;
	ld.global.f32 	%f70, [%rd51+3584];
	ld.global.f32 	%f71, [%rd52+3584];
	add.f32 	%f72, %f70, %f71;
	st.global.f32 	[%rd53+3584], %f72;
	add.s32 	%r82, %r82, 8;
$L__BB5_13:
	setp.eq.s32 	%p10, %r39, 0;
	@%p10 bra 	$L__BB5_60;
	and.b32  	%r42, %r51, 3;
	setp.lt.u32 	%p11, %r39, 4;
	@%p11 bra 	$L__BB5_16;
	shl.b32 	%r57, %r82, 7;
	add.s32 	%r58, %r57, %r6;
	mul.wide.s32 	%rd54, %r58, 4;
	add.s64 	%rd55, %rd12, %rd54;
	add.s64 	%rd56, %rd13, %rd54;
	ld.global.f32 	%f73, [%rd55];
	ld.global.f32 	%f74, [%rd56];
	add.f32 	%f75, %f73, %f74;
	add.s64 	%rd57, %rd14, %rd54;
	st.global.f32 	[%rd57], %f75;
	ld.global.f32 	%f76, [%rd55+512];
	ld.global.f32 	%f77, [%rd56+512];
	add.f32 	%f78, %f76, %f77;
	st.global.f32 	[%rd57+512], %f78;
	ld.global.f32 	%f79, [%rd55+1024];
	ld.global.f32 	%f80, [%rd56+1024];
	add.f32 	%f81, %f79, %f80;
	st.global.f32 	[%rd57+1024], %f81;
	ld.global.f32 	%f82, [%rd55+1536];
	ld.global.f32 	%f83, [%rd56+1536];
	add.f32 	%f84, %f82, %f83;
	st.global.f32 	[%rd57+1536], %f84;
	add.s32 	%r82, %r82, 4;
$L__BB5_16:
	setp.eq.s32 	%p12, %r42, 0;
	@%p12 bra 	$L__BB5_60;
	mul.wide.s32 	%rd58, %r2, 4;
	add.s64 	%rd26, %rd1, %rd58;
	shl.b32 	%r59, %r82, 7;
	add.s32 	%r86, %r6, %r59;
	add.s64 	%rd27, %rd3, %rd58;
	add.s64 	%rd28, %rd2, %rd58;
	neg.s32 	%r85, %r42;
$L__BB5_18:
	.pragma "nounroll";
	mul.wide.s32 	%rd59, %r86, 4;
	add.s64 	%rd60, %rd26, %rd59;
	add.s64 	%rd61, %rd27, %rd59;
	add.s64 	%rd62, %rd28, %rd59;
	ld.global.f32 	%f85, [%rd62];
	ld.global.f32 	%f86, [%rd61];
	add.f32 	%f87, %f85, %f86;
	st.global.f32 	[%rd60], %f87;
	add.s32 	%r86, %r86, 128;
	add.s32 	%r85, %r85, 1;
	setp.ne.s32 	%p13, %r85, 0;
	@%p13 bra 	$L__BB5_18;
	bra.uni 	$L__BB5_60;
$L__BB5_19:
	setp.lt.s32 	%p14, %r51, 1;
	@%p14 bra 	$L__BB5_60;
	and.b32  	%r16, %r51, 7;
	setp.lt.u32 	%p15, %r51, 8;
	mov.b32 	%r79, 0;
	@%p15 bra 	$L__BB5_39;
	and.b32  	%r79, %r51, 2147483640;
	mov.b32 	%r78, 0;
$L__BB5_22:
	.pragma "nounroll";
	shl.b32 	%r62, %r78, 7;
	add.s32 	%r23, %r62, %r6;
	setp.ge.s32 	%p16, %r23, %r4;
	@%p16 bra 	$L__BB5_24;
	mul.wide.u32 	%rd63, %r23, 4;
	add.s64 	%rd64, %rd12, %rd63;
	add.s64 	%rd65, %rd13, %rd63;
	ld.global.f32 	%f88, [%rd64];
	ld.global.f32 	%f89, [%rd65];
	add.f32 	%f90, %f88, %f89;
	add.s64 	%rd66, %rd14, %rd63;
	st.global.f32 	[%rd66], %f90;
$L__BB5_24:
	add.s32 	%r63, %r23, 128;
	setp.ge.s32 	%p17, %r63, %r4;
	mul.wide.s32 	%rd67, %r63, 4;
	add.s64 	%rd23, %rd12, %rd67;
	add.s64 	%rd24, %rd13, %rd67;
	add.s64 	%rd25, %rd14, %rd67;
	@%p17 bra 	$L__BB5_26;
	ld.global.f32 	%f91, [%rd23];
	ld.global.f32 	%f92, [%rd24];
	add.f32 	%f93, %f91, %f92;
	st.global.f32 	[%rd25], %f93;
$L__BB5_26:
	add.s32 	%r64, %r23, 256;
	setp.ge.s32 	%p18, %r64, %r4;
	@%p18 bra 	$L__BB5_28;
	ld.global.f32 	%f94, [%rd23+512];
	ld.global.f32 	%f95, [%rd24+512];
	add.f32 	%f96, %f94, %f95;
	st.global.f32 	[%rd25+512], %f96;
$L__BB5_28:
	add.s32 	%r65, %r23, 384;
	setp.ge.s32 	%p19, %r65, %r4;
	@%p19 bra 	$L__BB5_30;
	ld.global.f32 	%f97, [%rd23+1024];
	ld.global.f32 	%f98, [%rd24+1024];
	add.f32 	%f99, %f97, %f98;
	st.global.f32 	[%rd25+1024], %f99;
$L__BB5_30:
	add.s32 	%r66, %r23, 512;
	setp.ge.s32 	%p20, %r66, %r4;
	@%p20 bra 	$L__BB5_32;
	ld.global.f32 	%f100, [%rd23+1536];
	ld.global.f32 	%f101, [%rd24+1536];
	add.f32 	%f102, %f100, %f101;
	st.global.f32 	[%rd25+1536], %f102;
$L__BB5_32:
	add.s32 	%r67, %r23, 640;
	setp.ge.s32 	%p21, %r67, %r4;
	@%p21 bra 	$L__BB5_34;
	ld.global.f32 	%f103, [%rd23+2048];
	ld.global.f32 	%f104, [%rd24+2048];
	add.f32 	%f105, %f103, %f104;
	st.global.f32 	[%rd25+2048], %f105;
$L__BB5_34:
	add.s32 	%r68, %r23, 768;
	setp.ge.s32 	%p22, %r68, %r4;
	@%p22 bra 	$L__BB5_36;
	ld.global.f32 	%f106, [%rd23+2560];
	ld.global.f32 	%f107, [%rd24+2560];
	add.f32 	%f108, %f106, %f107;
	st.global.f32 	[%rd25+2560], %f108;
$L__BB5_36:
	add.s32 	%r69, %r23, 896;
	setp.ge.s32 	%p23, %r69, %r4;
	@%p23 bra 	$L__BB5_38;
	ld.global.f32 	%f109, [%rd23+3072];
	ld.global.f32 	%f110, [%rd24+3072];
	add.f32 	%f111, %f109, %f110;
	st.global.f32 	[%rd25+3072], %f111;
$L__BB5_38:
	add.s32 	%r78, %r78, 8;
	setp.ne.s32 	%p24, %r78, %r79;
	@%p24 bra 	$L__BB5_22;
$L__BB5_39:
	setp.eq.s32 	%p25, %r16, 0;
	@%p25 bra 	$L__BB5_60;
	and.b32  	%r26, %r51, 3;
	setp.lt.u32 	%p26, %r16, 4;
	@%p26 bra 	$L__BB5_50;
	shl.b32 	%r70, %r79, 7;
	add.s32 	%r27, %r70, %r6;
	setp.ge.s32 	%p27, %r27, %r4;
	@%p27 bra 	$L__BB5_43;
	mul.wide.s32 	%rd68, %r27, 4;
	add.s64 	%rd69, %rd12, %rd68;
	add.s64 	%rd70, %rd13, %rd68;
	ld.global.f32 	%f112, [%rd69];
	ld.global.f32 	%f113, [%rd70];
	add.f32 	%f114, %f112, %f113;
	add.s64 	%rd71, %rd14, %rd68;
	st.global.f32 	[%rd71], %f114;
$L__BB5_43:
	add.s32 	%r28, %r27, 128;
	setp.ge.s32 	%p28, %r28, %r4;
	@%p28 bra 	$L__BB5_45;
	mul.wide.s32 	%rd72, %r28, 4;
	add.s64 	%rd73, %rd12, %rd72;
	add.s64 	%rd74, %rd13, %rd72;
	ld.global.f32 	%f115, [%rd73];
	ld.global.f32 	%f116, [%rd74];
	add.f32 	%f117, %f115, %f116;
	add.s64 	%rd75, %rd14, %rd72;
	st.global.f32 	[%rd75], %f117;
$L__BB5_45:
	add.s32 	%r29, %r27, 256;
	setp.ge.s32 	%p29, %r29, %r4;
	@%p29 bra 	$L__BB5_47;
	mul.wide.s32 	%rd76, %r29, 4;
	add.s64 	%rd77, %rd12, %rd76;
	add.s64 	%rd78, %rd13, %rd76;
	ld.global.f32 	%f118, [%rd77];
	ld.global.f32 	%f119, [%rd78];
	add.f32 	%f120, %f118, %f119;
	add.s64 	%rd79, %rd14, %rd76;
	st.global.f32 	[%rd79], %f120;
$L__BB5_47:
	add.s32 	%r30, %r27, 384;
	setp.ge.s32 	%p30, %r30, %r4;
	@%p30 bra 	$L__BB5_49;
	mul.wide.s32 	%rd80, %r30, 4;
	add.s64 	%rd81, %rd12, %rd80;
	add.s64 	%rd82, %rd13, %rd80;
	ld.global.f32 	%f121, [%rd81];
	ld.global.f32 	%f122, [%rd82];
	add.f32 	%f123, %f121, %f122;
	add.s64 	%rd83, %rd14, %rd80;
	st.global.f32 	[%rd83], %f123;
$L__BB5_49:
	add.s32 	%r79, %r79, 4;
$L__BB5_50:
	setp.eq.s32 	%p31, %r26, 0;
	@%p31 bra 	$L__BB5_60;
	setp.eq.s32 	%p32, %r26, 1;
	@%p32 bra 	$L__BB5_57;
	shl.b32 	%r71, %r79, 7;
	add.s32 	%r33, %r71, %r6;
	setp.ge.s32 	%p33, %r33, %r4;
	@%p33 bra 	$L__BB5_54;
	mul.wide.s32 	%rd84, %r33, 4;
	add.s64 	%rd85, %rd12, %rd84;
	add.s64 	%rd86, %rd13, %rd84;
	ld.global.f32 	%f124, [%rd85];
	ld.global.f32 	%f125, [%rd86];
	add.f32 	%f126, %f124, %f125;
	add.s64 	%rd87, %rd14, %rd84;
	st.global.f32 	[%rd87], %f126;
$L__BB5_54:
	add.s32 	%r34, %r33, 128;
	setp.ge.s32 	%p34, %r34, %r4;
	@%p34 bra 	$L__BB5_56;
	mul.wide.s32 	%rd88, %r34, 4;
	add.s64 	%rd89, %rd12, %rd88;
	add.s64 	%rd90, %rd13, %rd88;
	ld.global.f32 	%f127, [%rd89];
	ld.global.f32 	%f128, [%rd90];
	add.f32 	%f129, %f127, %f128;
	add.s64 	%rd91, %rd14, %rd88;
	st.global.f32 	[%rd91], %f129;
$L__BB5_56:
	add.s32 	%r79, %r79, 2;
$L__BB5_57:
	and.b32  	%r72, %r51, 1;
	setp.eq.b32 	%p35, %r72, 1;
	not.pred 	%p36, %p35;
	@%p36 bra 	$L__BB5_60;
	shl.b32 	%r73, %r79, 7;
	add.s32 	%r37, %r73, %r6;
	setp.ge.s32 	%p37, %r37, %r4;
	@%p37 bra 	$L__BB5_60;
	mul.wide.s32 	%rd92, %r37, 4;
	add.s64 	%rd93, %rd12, %rd92;
	add.s64 	%rd94, %rd13, %rd92;
	ld.global.f32 	%f130, [%rd93];
	ld.global.f32 	%f131, [%rd94];
	add.f32 	%f132, %f130, %f131;
	add.s64 	%rd95, %rd14, %rd92;
	st.global.f32 	[%rd95], %f132;
$L__BB5_60:
	ret;

}
	// .globl	_ZN3cub18CUB_300001_SM_10006detail9transform16transform_kernelINS2_10policy_hubILb1EN4cuda3std3__45tupleIJN6thrust24THRUST_300001_SM_1000_NS6detail15normal_iteratorINSA_10device_ptrIfEEEESF_EEEE10policy1000El17deviceSummFunctorSF_JPfSK_EEEvT0_iT1_T2_DpNS2_10kernel_argIT3_EE
.visible .entry _ZN3cub18CUB_300001_SM_10006detail9transform16transform_kernelINS2_10policy_hubILb1EN4cuda3std3__45tupleIJN6thrust24THRUST_300001_SM_1000_NS6detail15normal_iteratorINSA_10device_ptrIfEEEESF_EEEE10policy1000El17deviceSummFunctorSF_JPfSK_EEEvT0_iT1_T2_DpNS2_10kernel_argIT3_EE(
	.param .u64 _ZN3cub18CUB_300001_SM_10006detail9transform16transform_kernelINS2_10policy_hubILb1EN4cuda3std3__45tupleIJN6thrust24THRUST_300001_SM_1000_NS6detail15normal_iteratorINSA_10device_ptrIfEEEESF_EEEE10policy1000El17deviceSummFunctorSF_JPfSK_EEEvT0_iT1_T2_DpNS2_10kernel_argIT3_EE_param_0,
	.param .u32 _ZN3cub18CUB_300001_SM_10006detail9transform16transform_kernelINS2_10policy_hubILb1EN4cuda3std3__45tupleIJN6thrust24THRUST_300001_SM_1000_NS6detail15normal_iteratorINSA_10device_ptrIfEEEESF_EEEE10policy1000El17deviceSummFunctorSF_JPfSK_EEEvT0_iT1_T2_DpNS2_10kernel_argIT3_EE_param_1,
	.param .align 1 .b8 _ZN3cub18CUB_300001_SM_10006detail9transform16transform_kernelINS2_10policy_hubILb1EN4cuda3std3__45tupleIJN6thrust24THRUST_300001_SM_1000_NS6detail15normal_iteratorINSA_10device_ptrIfEEEESF_EEEE10policy1000El17deviceSummFunctorSF_JPfSK_EEEvT0_iT1_T2_DpNS2_10kernel_argIT3_EE_param_2[1],
	.param .align 8 .b8 _ZN3cub18CUB_300001_SM_10006detail9transform16transform_kernelINS2_10policy_hubILb1EN4cuda3std3__45tupleIJN6thrust24THRUST_300001_SM_1000_NS6detail15normal_iteratorINSA_10device_ptrIfEEEESF_EEEE10policy1000El17deviceSummFunctorSF_JPfSK_EEEvT0_iT1_T2_DpNS2_10kernel_argIT3_EE_param_3[8],
	.param .align 8 .b8 _ZN3cub18CUB_300001_SM_10006detail9transform16transform_kernelINS2_10policy_hubILb1EN4cuda3std3__45tupleIJN6thrust24THRUST_300001_SM_1000_NS6detail15normal_iteratorINSA_10device_ptrIfEEEESF_EEEE10policy1000El17deviceSummFunctorSF_JPfSK_EEEvT0_iT1_T2_DpNS2_10kernel_argIT3_EE_param_4[16],
	.param .align 8 .b8 _ZN3cub18CUB_300001_SM_10006detail9transform16transform_kernelINS2_10policy_hubILb1EN4cuda3std3__45tupleIJN6thrust24THRUST_300001_SM_1000_NS6detail15normal_iteratorINSA_10device_ptrIfEEEESF_EEEE10policy1000El17deviceSummFunctorSF_JPfSK_EEEvT0_iT1_T2_DpNS2_10kernel_argIT3_EE_param_5[16]
)
.maxntid 128
{
	.reg .pred 	%p<38>;
	.reg .b32 	%r<84>;
	.reg .b32 	%f<133>;
	.reg .b64 	%rd<106>;

	ld.param.u64 	%rd29, [_ZN3cub18CUB_300001_SM_10006detail9transform16transform_kernelINS2_10policy_hubILb1EN4cuda3std3__45tupleIJN6thrust24THRUST_300001_SM_1000_NS6detail15normal_iteratorINSA_10device_ptrIfEEEESF_EEEE10policy1000El17deviceSummFunctorSF_JPfSK_EEEvT0_iT1_T2_DpNS2_10kernel_argIT3_EE_param_0];
	ld.param.u64 	%rd30, [_ZN3cub18CUB_300001_SM_10006detail9transform16transform_kernelINS2_10policy_hubILb1EN4cuda3std3__45tupleIJN6thrust24THRUST_300001_SM_1000_NS6detail15normal_iteratorINSA_10device_ptrIfEEEESF_EEEE10policy1000El17deviceSummFunctorSF_JPfSK_EEEvT0_iT1_T2_DpNS2_10kernel_argIT3_EE_param_5];
	ld.param.u64 	%rd31, [_ZN3cub18CUB_300001_SM_10006detail9transform16transform_kernelINS2_10policy_hubILb1EN4cuda3std3__45tupleIJN6thrust24THRUST_300001_SM_1000_NS6detail15normal_iteratorINSA_10device_ptrIfEEEESF_EEEE10policy1000El17deviceSummFunctorSF_JPfSK_EEEvT0_iT1_T2_DpNS2_10kernel_argIT3_EE_param_4];
	ld.param.u64 	%rd32, [_ZN3cub18CUB_300001_SM_10006detail9transform16transform_kernelINS2_10policy_hubILb1EN4cuda3std3__45tupleIJN6thrust24THRUST_300001_SM_1000_NS6detail15normal_iteratorINSA_10device_ptrIfEEEESF_EEEE10policy1000El17deviceSummFunctorSF_JPfSK_EEEvT0_iT1_T2_DpNS2_10kernel_argIT3_EE_param_3];
	ld.param.u32 	%r49, [_ZN3cub18CUB_300001_SM_10006detail9transform16transform_kernelINS2_10policy_hubILb1EN4cuda3std3__45tupleIJN6thrust24THRUST_300001_SM_1000_NS6detail15normal_iteratorINSA_10device_ptrIfEEEESF_EEEE10policy1000El17deviceSummFunctorSF_JPfSK_EEEvT0_iT1_T2_DpNS2_10kernel_argIT3_EE_param_1];
	cvta.to.global.u64 	%rd1, %rd32;
	cvta.to.global.u64 	%rd2, %rd31;
	cvta.to.global.u64 	%rd3, %rd30;
	shl.b32 	%r1, %r49, 7;
	mov.u32 	%r50, %ctaid.x;
	cvt.u64.u32 	%rd33, %r50;
	cvt.s64.s32 	%rd34, %r1;
	mul.lo.s64 	%rd4, %rd34, %rd33;
	sub.s64 	%rd35, %rd29, %rd4;
	min.s64 	%rd36, %rd35, %rd34;
	cvt.u32.u64 	%r2, %rd36;
	shl.b32 	%r3, %r2, 2;
	mov.u32 	%r4, %tid.x;
	shl.b32 	%r72, %r4, 7;
	setp.ge.s32 	%p1, %r72, %r3;
	@%p1 bra 	$L__BB6_5;
	shl.b64 	%rd5, %rd4, 2;
	add.s64 	%rd37, %rd2, %rd5;
	mul.wide.u32 	%rd6, %r4, 128;
	add.s64 	%rd103, %rd37, %rd6;
	mov.u32 	%r71, %r72;
$L__BB6_2:
	.pragma "nounroll";
	// begin inline asm
	prefetch.global.L2 [%rd103];
	// end inline asm
	add.s32 	%r71, %r71, 16384;
	add.s64 	%rd103, %rd103, 16384;
	setp.lt.s32 	%p2, %r71, %r3;
	@%p2 bra 	$L__BB6_2;
	add.s64 	%rd39, %rd3, %rd5;
	add.s64 	%rd104, %rd39, %rd6;
$L__BB6_4:
	.pragma "nounroll";
	// begin inline asm
	prefetch.global.L2 [%rd104];
	// end inline asm
	add.s32 	%r72, %r72, 16384;
	add.s64 	%rd104, %rd104, 16384;
	setp.lt.s32 	%p3, %r72, %r3;
	@%p3 bra 	$L__BB6_4;
$L__BB6_5:
	shl.b64 	%rd105, %rd4, 2;
	add.s64 	%rd13, %rd2, %rd105;
	add.s64 	%rd14, %rd3, %rd105;
	add.s64 	%rd15, %rd1, %rd105;
	setp.eq.s32 	%p4, %r1, %r2;
	@%p4 bra 	$L__BB6_47;
	setp.lt.s32 	%p5, %r49, 1;
	@%p5 bra 	$L__BB6_60;
	and.b32  	%r10, %r49, 7;
	setp.lt.u32 	%p6, %r49, 8;
	mov.b32 	%r81, 0;
	@%p6 bra 	$L__BB6_26;
	and.b32  	%r81, %r49, 2147483640;
	mov.b32 	%r75, 0;
$L__BB6_9:
	.pragma "nounroll";
	shl.b32 	%r53, %r75, 7;
	add.s32 	%r21, %r53, %r4;
	setp.ge.s32 	%p7, %r21, %r2;
	@%p7 bra 	$L__BB6_11;
	mul.wide.u32 	%rd42, %r21, 4;
	add.s64 	%rd43, %rd13, %rd42;
	add.s64 	%rd44, %rd14, %rd42;
	ld.global.f32 	%f1, [%rd43];
	ld.global.f32 	%f2, [%rd44];
	add.f32 	%f3, %f1, %f2;
	add.s64 	%rd45, %rd15, %rd42;
	st.global.f32 	[%rd45], %f3;
$L__BB6_11:
	add.s32 	%r54, %r21, 128;
	setp.ge.s32 	%p8, %r54, %r2;
	mul.wide.s32 	%rd46, %r54, 4;
	add.s64 	%rd23, %rd13, %rd46;
	add.s64 	%rd24, %rd14, %rd46;
	add.s64 	%rd25, %rd15, %rd46;
	@%p8 bra 	$L__BB6_13;
	ld.global.f32 	%f4, [%rd23];
	ld.global.f32 	%f5, [%rd24];
	add.f32 	%f6, %f4, %f5;
	st.global.f32 	[%rd25], %f6;
$L__BB6_13:
	add.s32 	%r55, %r21, 256;
	setp.ge.s32 	%p9, %r55, %r2;
	@%p9 bra 	$L__BB6_15;
	ld.global.f32 	%f7, [%rd23+512];
	ld.global.f32 	%f8, [%rd24+512];
	add.f32 	%f9, %f7, %f8;
	st.global.f32 	[%rd25+512], %f9;
$L__BB6_15:
	add.s32 	%r56, %r21, 384;
	setp.ge.s32 	%p10, %r56, %r2;
	@%p10 bra 	$L__BB6_17;
	ld.global.f32 	%f10, [%rd23+1024];
	ld.global.f32 	%f11, [%rd24+1024];
	add.f32 	%f12, %f10, %f11;
	st.global.f32 	[%rd25+1024], %f12;
$L__BB6_17:
	add.s32 	%r57, %r21, 512;
	setp.ge.s32 	%p11, %r57, %r2;
	@%p11 bra 	$L__BB6_19;
	ld.global.f32 	%f13, [%rd23+1536];
	ld.global.f32 	%f14, [%rd24+1536];
	add.f32 	%f15, %f13, %f14;
	st.global.f32 	[%rd25+1536], %f15;
$L__BB6_19:
	add.s32 	%r58, %r21, 640;
	setp.ge.s32 	%p12, %r58, %r2;
	@%p12 bra 	$L__BB6_21;
	ld.global.f32 	%f16, [%rd23+2048];
	ld.global.f32 	%f17, [%rd24+2048];
	add.f32 	%f18, %f16, %f17;
	st.global.f32 	[%rd25+2048], %f18;
$L__BB6_21:
	add.s32 	%r59, %r21, 768;
	setp.ge.s32 	%p13, %r59, %r2;
	@%p13 bra 	$L__BB6_23;
	ld.global.f32 	%f19, [%rd23+2560];
	ld.global.f32 	%f20, [%rd24+2560];
	add.f32 	%f21, %f19, %f20;
	st.global.f32 	[%rd25+2560], %f21;
$L__BB6_23:
	add.s32 	%r60, %r21, 896;
	setp.ge.s32 	%p14, %r60, %r2;
	@%p14 bra 	$L__BB6_25;
	ld.global.f32 	%f22, [%rd23+3072];
	ld.global.f32 	%f23, [%rd24+3072];
	add.f32 	%f24, %f22, %f23;
	st.global.f32 	[%rd25+3072], %f24;
$L__BB6_25:
	add.s32 	%r75, %r75, 8;
	setp.eq.s32 	%p15, %r75, %r81;
	@%p15 bra 	$L__BB6_26;
	bra.uni 	$L__BB6_9;
$L__BB6_26:
	setp.eq.s32 	%p16, %r10, 0;
	@%p16 bra 	$L__BB6_60;
	and.b32  	%r37, %r49, 3;
	setp.lt.u32 	%p17, %r10, 4;
	@%p17 bra 	$L__BB6_37;
	shl.b32 	%r61, %r81, 7;
	add.s32 	%r38, %r61, %r4;
	setp.ge.s32 	%p18, %r38, %r2;
	@%p18 bra 	$L__BB6_30;
	mul.wide.s32 	%rd47, %r38, 4;
	add.s64 	%rd48, %rd13, %rd47;
	add.s64 	%rd49, %rd14, %rd47;
	ld.global.f32 	%f25, [%rd48];
	ld.global.f32 	%f26, [%rd49];
	add.f32 	%f27, %f25, %f26;
	add.s64 	%rd50, %rd15, %rd47;
	st.global.f32 	[%rd50], %f27;
$L__BB6_30:
	add.s32 	%r39, %r38, 128;
	setp.ge.s32 	%p19, %r39, %r2;
	@%p19 bra 	$L__BB6_32;
	mul.wide.s32 	%rd51, %r39, 4;
	add.s64 	%rd52, %rd13, %rd51;
	add.s64 	%rd53, %rd14, %rd51;
	ld.global.f32 	%f28, [%rd52];
	ld.global.f32 	%f29, [%rd53];
	add.f32 	%f30, %f28, %f29;
	add.s64 	%rd54, %rd15, %rd51;
	st.global.f32 	[%rd54], %f30;
$L__BB6_32:
	add.s32 	%r40, %r38, 256;
	setp.ge.s32 	%p20, %r40, %r2;
	@%p20 bra 	$L__BB6_34;
	mul.wide.s32 	%rd55, %r40, 4;
	add.s64 	%rd56, %rd13, %rd55;
	add.s64 	%rd57, %rd14, %rd55;
	ld.global.f32 	%f31, [%rd56];
	ld.global.f32 	%f32, [%rd57];
	add.f32 	%f33, %f31, %f32;
	add.s64 	%rd58, %rd15, %rd55;
	st.global.f32 	[%rd58], %f33;
$L__BB6_34:
	add.s32 	%r41, %r38, 384;
	setp.ge.s32 	%p21, %r41, %r2;
	@%p21 bra 	$L__BB6_36;
	mul.wide.s32 	%rd59, %r41, 4;
	add.s64 	%rd60, %rd13, %rd59;
	add.s64 	%rd61, %rd14, %rd59;
	ld.global.f32 	%f34, [%rd60];
	ld.global.f32 	%f35, [%rd61];
	add.f32 	%f36, %f34, %f35;
	add.s64 	%rd62, %rd15, %rd59;
	st.global.f32 	[%rd62], %f36;
$L__BB6_36:
	add.s32 	%r81, %r81, 4;
$L__BB6_37:
	setp.eq.s32 	%p22, %r37, 0;
	@%p22 bra 	$L__BB6_60;
	setp.eq.s32 	%p23, %r37, 1;
	@%p23 bra 	$L__BB6_44;
	shl.b32 	%r62, %r81, 7;
	add.s32 	%r44, %r62, %r4;
	setp.ge.s32 	%p24, %r44, %r2;
	@%p24 bra 	$L__BB6_41;
	mul.wide.s32 	%rd63, %r44, 4;
	add.s64 	%rd64, %rd13, %rd63;
	add.s64 	%rd65, %rd14, %rd63;
	ld.global.f32 	%f37, [%rd64];
	ld.global.f32 	%f38, [%rd65];
	add.f32 	%f39, %f37, %f38;
	add.s64 	%rd66, %rd15, %rd63;
	st.global.f32 	[%rd66], %f39;
$L__BB6_41:
	add.s32 	%r45, %r44, 128;
	setp.ge.s32 	%p25, %r45, %r2;
	@%p25 bra 	$L__BB6_43;
	mul.wide.s32 	%rd67, %r45, 4;
	add.s64 	%rd68, %rd13, %rd67;
	add.s64 	%rd69, %rd14, %rd67;
	ld.global.f32 	%f40, [%rd68];
	ld.global.f32 	%f41, [%rd69];
	add.f32 	%f42, %f40, %f41;
	add.s64 	%rd70, %rd15, %rd67;
	st.global.f32 	[%rd70], %f42;
$L__BB6_43:
	add.s32 	%r81, %r81, 2;
$L__BB6_44:
	and.b32  	%r63, %r49, 1;
	setp.eq.b32 	%p26, %r63, 1;
	not.pred 	%p27, %p26;
	@%p27 bra 	$L__BB6_60;
	shl.b32 	%r64, %r81, 7;
	add.s32 	%r48, %r64, %r4;
	setp.ge.s32 	%p28, %r48, %r2;
	@%p28 bra 	$L__BB6_60;
	mul.wide.s32 	%rd71, %r48, 4;
	add.s64 	%rd72, %rd13, %rd71;
	add.s64 	%rd73, %rd14, %rd71;
	ld.global.f32 	%f43, [%rd72];
	ld.global.f32 	%f44, [%rd73];
	add.f32 	%f45, %f43, %f44;
	add.s64 	%rd74, %rd15, %rd71;
	st.global.f32 	[%rd74], %f45;
	bra.uni 	$L__BB6_60;
$L__BB6_47:
	setp.lt.s32 	%p29, %r49, 1;
	@%p29 bra 	$L__BB6_60;
	and.b32  	%r12, %r49, 15;
	setp.lt.u32 	%p30, %r49, 16;
	mov.b32 	%r77, 0;
	@%p30 bra 	$L__BB6_51;
	and.b32  	%r77, %r49, 2147483632;
	neg.s32 	%r74, %r77;
	add.s64 	%rd75, %rd105, %rd1;
	add.s32 	%r73, %r4, 1152;
	add.s64 	%rd17, %rd75, 1536;
	mul.wide.u32 	%rd76, %r4, 4;
	add.s64 	%rd77, %rd76, %rd2;
	add.s64 	%rd18, %rd77, 4096;
	add.s64 	%rd78, %rd76, 2048;
	add.s64 	%rd19, %rd3, %rd78;
	add.s64 	%rd20, %rd1, %rd78;
$L__BB6_50:
	.pragma "nounroll";
	mul.wide.s32 	%rd79, %r73, 4;
	shl.b64 	%rd80, %rd4, 2;
	add.s64 	%rd81, %rd80, 1536;
	add.s64 	%rd82, %rd2, %rd81;
	add.s64 	%rd83, %rd82, %rd79;
	add.s64 	%rd84, %rd3, %rd81;
	add.s64 	%rd85, %rd84, %rd79;
	add.s64 	%rd86, %rd17, %rd79;
	add.s64 	%rd87, %rd18, %rd105;
	add.s64 	%rd88, %rd19, %rd105;
	ld.global.f32 	%f46, [%rd87+-4096];
	ld.global.f32 	%f47, [%rd88+-2048];
	add.f32 	%f48, %f46, %f47;
	add.s64 	%rd89, %rd20, %rd105;
	st.global.f32 	[%rd89+-2048], %f48;
	ld.global.f32 	%f49, [%rd87+-3584];
	ld.global.f32 	%f50, [%rd88+-1536];
	add.f32 	%f51, %f49, %f50;
	st.global.f32 	[%rd89+-1536], %f51;
	ld.global.f32 	%f52, [%rd87+-3072];
	ld.global.f32 	%f53, [%rd88+-1024];
	add.f32 	%f54, %f52, %f53;
	st.global.f32 	[%rd89+-1024], %f54;
	ld.global.f32 	%f55, [%rd87+-2560];
	ld.global.f32 	%f56, [%rd88+-512];
	add.f32 	%f57, %f55, %f56;
	st.global.f32 	[%rd89+-512], %f57;
	ld.global.f32 	%f58, [%rd87+-2048];
	ld.global.f32 	%f59, [%rd88];
	add.f32 	%f60, %f58, %f59;
	st.global.f32 	[%rd89], %f60;
	ld.global.f32 	%f61, [%rd87+-1536];
	ld.global.f32 	%f62, [%rd88+512];
	add.f32 	%f63, %f61, %f62;
	st.global.f32 	[%rd89+512], %f63;
	ld.global.f32 	%f64, [%rd87+-1024];
	ld.global.f32 	%f65, [%rd88+1024];
	add.f32 	%f66, %f64, %f65;
	st.global.f32 	[%rd89+1024], %f66;
	ld.global.f32 	%f67, [%rd87+-512];
	ld.global.f32 	%f68, [%rd88+1536];
	add.f32 	%f69, %f67, %f68;
	st.global.f32 	[%rd89+1536], %f69;
	ld.global.f32 	%f70, [%rd87];
	ld.global.f32 	%f71, [%rd88+2048];
	add.f32 	%f72, %f70, %f71;
	st.global.f32 	[%rd89+2048], %f72;
	ld.global.f32 	%f73, [%rd83+-1536];
	ld.global.f32 	%f74, [%rd85+-1536];
	add.f32 	%f75, %f73, %f74;
	st.global.f32 	[%rd86+-1536], %f75;
	ld.global.f32 	%f76, [%rd83+-1024];
	ld.global.f32 	%f77, [%rd85+-1024];
	add.f32 	%f78, %f76, %f77;
	st.global.f32 	[%rd86+-1024], %f78;
	ld.global.f32 	%f79, [%rd83+-512];
	ld.global.f32 	%f80, [%rd85+-512];
	add.f32 	%f81, %f79, %f80;
	st.global.f32 	[%rd86+-512], %f81;
	ld.global.f32 	%f82, [%rd83];
	ld.global.f32 	%f83, [%rd85];
	add.f32 	%f84, %f82, %f83;
	st.global.f32 	[%rd86], %f84;
	ld.global.f32 	%f85, [%rd83+512];
	ld.global.f32 	%f86, [%rd85+512];
	add.f32 	%f87, %f85, %f86;
	st.global.f32 	[%rd86+512], %f87;
	ld.global.f32 	%f88, [%rd83+1024];
	ld.global.f32 	%f89, [%rd85+1024];
	add.f32 	%f90, %f88, %f89;
	st.global.f32 	[%rd86+1024], %f90;
	ld.global.f32 	%f91, [%rd83+1536];
	ld.global.f32 	%f92, [%rd85+1536];
	add.f32 	%f93, %f91, %f92;
	st.global.f32 	[%rd86+1536], %f93;
	add.s32 	%r74, %r74, 16;
	add.s32 	%r73, %r73, 2048;
	add.s64 	%rd105, %rd105, 8192;
	setp.eq.s32 	%p31, %r74, 0;
	@%p31 bra 	$L__BB6_51;
	bra.uni 	$L__BB6_50;
$L__BB6_51:
	setp.eq.s32 	%p32, %r12, 0;
	@%p32 bra 	$L__BB6_60;
	and.b32  	%r24, %r49, 7;
	setp.lt.u32 	%p33, %r12, 8;
	@%p33 bra 	$L__BB6_54;
	shl.b32 	%r66, %r77, 7;
	add.s32 	%r67, %r66, %r4;
	mul.wide.s32 	%rd90, %r67, 4;
	add.s64 	%rd91, %rd13, %rd90;
	add.s64 	%rd92, %rd14, %rd90;
	ld.global.f32 	%f94, [%rd91];
	ld.global.f32 	%f95, [%rd92];
	add.f32 	%f96, %f94, %f95;
	add.s64 	%rd93, %rd15, %rd90;
	st.global.f32 	[%rd93], %f96;
	ld.global.f32 	%f97, [%rd91+512];
	ld.global.f32 	%f98, [%rd92+512];
	add.f32 	%f99, %f97, %f98;
	st.global.f32 	[%rd93+512], %f99;
	ld.global.f32 	%f100, [%rd91+1024];
	ld.global.f32 	%f101, [%rd92+1024];
	add.f32 	%f102, %f100, %f101;
	st.global.f32 	[%rd93+1024], %f102;
	ld.global.f32 	%f103, [%rd91+1536];
	ld.global.f32 	%f104, [%rd92+1536];
	add.f32 	%f105, %f103, %f104;
	st.global.f32 	[%rd93+1536], %f105;
	ld.global.f32 	%f106, [%rd91+2048];
	ld.global.f32 	%f107, [%rd92+2048];
	add.f32 	%f108, %f106, %f107;
	st.global.f32 	[%rd93+2048], %f108;
	ld.global.f32 	%f109, [%rd91+2560];
	ld.global.f32 	%f110, [%rd92+2560];
	add.f32 	%f111, %f109, %f110;
	st.global.f32 	[%rd93+2560], %f111;
	ld.global.f32 	%f112, [%rd91+3072];
	ld.global.f32 	%f113, [%rd92+3072];
	add.f32 	%f114, %f112, %f113;
	st.global.f32 	[%rd93+3072], %f114;
	ld.global.f32 	%f115, [%rd91+3584];
	ld.global.f32 	%f116, [%rd92+3584];
	add.f32 	%f117, %f115, %f116;
	st.global.f32 	[%rd93+3584], %f117;
	add.s32 	%r77, %r77, 8;
$L__BB6_54:
	setp.eq.s32 	%p34, %r24, 0;
	@%p34 bra 	$L__BB6_60;
	and.b32  	%r27, %r49, 3;
	setp.lt.u32 	%p35, %r24, 4;
	@%p35 bra 	$L__BB6_57;
	shl.b32 	%r68, %r77, 7;
	add.s32 	%r69, %r68, %r4;
	mul.wide.s32 	%rd94, %r69, 4;
	add.s64 	%rd95, %rd13, %rd94;
	add.s64 	%rd96, %rd14, %rd94;
	ld.global.f32 	%f118, [%rd95];
	ld.global.f32 	%f119, [%rd96];
	add.f32 	%f120, %f118, %f119;
	add.s64 	%rd97, %rd15, %rd94;
	st.global.f32 	[%rd97], %f120;
	ld.global.f32 	%f121, [%rd95+512];
	ld.global.f32 	%f122, [%rd96+512];
	add.f32 	%f123, %f121, %f122;
	st.global.f32 	[%rd97+512], %f123;
	ld.global.f32 	%f124, [%rd95+1024];
	ld.global.f32 	%f125, [%rd96+1024];
	add.f32 	%f126, %f124, %f125;
	st.global.f32 	[%rd97+1024], %f126;
	ld.global.f32 	%f127, [%rd95+1536];
	ld.global.f32 	%f128, [%rd96+1536];
	add.f32 	%f129, %f127, %f128;
	st.global.f32 	[%rd97+1536], %f129;
	add.s32 	%r77, %r77, 4;
$L__BB6_57:
	setp.eq.s32 	%p36, %r27, 0;
	@%p36 bra 	$L__BB6_60;
	shl.b64 	%rd98, %rd4, 2;
	add.s64 	%rd26, %rd1, %rd98;
	shl.b32 	%r70, %r77, 7;
	add.s32 	%r80, %r4, %r70;
	add.s64 	%rd27, %rd3, %rd98;
	add.s64 	%rd28, %rd2, %rd98;
	neg.s32 	%r79, %r27;
$L__BB6_59:
	.pragma "nounroll";
	mul.wide.s32 	%rd99, %r80, 4;
	add.s64 	%rd100, %rd26, %rd99;
	add.s64 	%rd101, %rd27, %rd99;
	add.s64 	%rd102, %rd28, %rd99;
	ld.global.f32 	%f130, [%rd102];
	ld.global.f32 	%f131, [%rd101];
	add.f32 	%f132, %f130, %f131;
	st.global.f32 	[%rd100], %f132;
	add.s32 	%r80, %r80, 128;
	add.s32 	%r79, %r79, 1;
	setp.eq.s32 	%p37, %r79, 0;
	@%p37 bra 	$L__BB6_60;
	bra.uni 	$L__BB6_59;
$L__BB6_60:
	ret;

}
	// .globl	_ZN3cub18CUB_300001_SM_10006detail10radix_sort31DeviceRadixSortSingleTileKernelINS1_5radix10policy_hubIiNS0_8NullTypeEyE10Policy1000ELNS0_9SortOrderE0EiS6_yNS1_21identity_decomposer_tEEEvPKT1_PSB_PKT2_PSF_T3_iiT4_
.visible .entry _ZN3cub18CUB_300001_SM_10006detail10radix_sort31DeviceRadixSortSingleTileKernelINS1_5radix10policy_hubIiNS0_8NullTypeEyE10Policy1000ELNS0_9SortOrderE0EiS6_yNS1_21identity_decomposer_tEEEvPKT1_PSB_PKT2_PSF_T3_iiT4_(
	.param .u64 .ptr .align 1 _ZN3cub18CUB_300001_SM_10006detail10radix_sort31DeviceRadixSortSingleTileKernelINS1_5radix10policy_hubIiNS0_8NullTypeEyE10Policy1000ELNS0_9SortOrderE0EiS6_yNS1_21identity_decomposer_tEEEvPKT1_PSB_PKT2_PSF_T3_iiT4__param_0,
	.param .u64 .ptr .align 1 _ZN3cub18CUB_300001_SM_10006detail10radix_sort31DeviceRadixSortSingleTileKernelINS1_5radix10policy_hubIiNS0_8NullTypeEyE10Policy1000ELNS0_9SortOrderE0EiS6_yNS1_21identity_decomposer_tEEEvPKT1_PSB_PKT2_PSF_T3_iiT4__param_1,
	.param .u64 .ptr .align 1 _ZN3cub18CUB_300001_SM_10006detail10radix_sort31DeviceRadixSortSingleTileKernelINS1_5radix10policy_hubIiNS0_8NullTypeEyE10Policy1000ELNS0_9SortOrderE0EiS6_yNS1_21identity_decomposer_tEEEvPKT1_PSB_PKT2_PSF_T3_iiT4__param_2,
	.param .u64 .ptr .align 1 _ZN3cub18CUB_300001_SM_10006detail10radix_sort31DeviceRadixSortSingleTileKernelINS1_5radix10policy_hubIiNS0_8NullTypeEyE10Policy1000ELNS0_9SortOrderE0EiS6_yNS1_21identity_decomposer_tEEEvPKT1_PSB_PKT2_PSF_T3_iiT4__param_3,
	.param .u64 _ZN3cub18CUB_300001_SM_10006detail10radix_sort31DeviceRadixSortSingleTileKernelINS1_5radix10policy_hubIiNS0_8NullTypeEyE10Policy1000ELNS0_9SortOrderE0EiS6_yNS1_21identity_decomposer_tEEEvPKT1_PSB_PKT2_PSF_T3_iiT4__param_4,
	.param .u32 _ZN3cub18CUB_300001_SM_10006detail10radix_sort31DeviceRadixSortSingleTileKernelINS1_5radix10policy_hubIiNS0_8NullTypeEyE10Policy1000ELNS0_9SortOrderE0EiS6_yNS1_21identity_decomposer_tEEEvPKT1_PSB_PKT2_PSF_T3_iiT4__param_5,
	.param .u32 _ZN3cub18CUB_300001_SM_10006detail10radix_sort31DeviceRadixSortSingleTileKernelINS1_5radix10policy_hubIiNS0_8NullTypeEyE10Policy1000ELNS0_9SortOrderE0EiS6_yNS1_21identity_decomposer_tEEEvPKT1_PSB_PKT2_PSF_T3_iiT4__param_6,
	.param .align 1 .b8 _ZN3cub18CUB_300001_SM_10006detail10radix_sort31DeviceRadixSortSingleTileKernelINS1_5radix10policy_hubIiNS0_8NullTypeEyE10Policy1000ELNS0_9SortOrderE0EiS6_yNS1_21identity_decomposer_tEEEvPKT1_PSB_PKT2_PSF_T3_iiT4__param_7[1]
)
.maxntid 256
.minnctapersm 1
{
	.reg .pred 	%p<52>;
	.reg .b16 	%rs<39>;
	.reg .b32 	%r<744>;
	.reg .b64 	%rd<29>;
	// demoted variable
	.shared .align 16 .b8 _ZZN3cub18CUB_300001_SM_10006detail10radix_sort31DeviceRadixSortSingleTileKernelINS1_5radix10policy_hubIiNS0_8NullTypeEyE10Policy1000ELNS0_9SortOrderE0EiS6_yNS1_21identity_decomposer_tEEEvPKT1_PSB_PKT2_PSF_T3_iiT4_E12temp_storage[33856];
	ld.param.u64 	%rd5, [_ZN3cub18CUB_300001_SM_10006detail10radix_sort31DeviceRadixSortSingleTileKernelINS1_5radix10policy_hubIiNS0_8NullTypeEyE10Policy1000ELNS0_9SortOrderE0EiS6_yNS1_21identity_decomposer_tEEEvPKT1_PSB_PKT2_PSF_T3_iiT4__param_0];
	ld.param.u64 	%rd3, [_ZN3cub18CUB_300001_SM_10006detail10radix_sort31DeviceRadixSortSingleTileKernelINS1_5radix10policy_hubIiNS0_8NullTypeEyE10Policy1000ELNS0_9SortOrderE0EiS6_yNS1_21identity_decomposer_tEEEvPKT1_PSB_PKT2_PSF_T3_iiT4__param_1];
	ld.param.u64 	%rd4, [_ZN3cub18CUB_300001_SM_10006detail10radix_sort31DeviceRadixSortSingleTileKernelINS1_5radix10policy_hubIiNS0_8NullTypeEyE10Policy1000ELNS0_9SortOrderE0EiS6_yNS1_21identity_decomposer_tEEEvPKT1_PSB_PKT2_PSF_T3_iiT4__param_4];
	ld.param.u32 	%r189, [_ZN3cub18CUB_300001_SM_10006detail10radix_sort31DeviceRadixSortSingleTileKernelINS1_5radix10policy_hubIiNS0_8NullTypeEyE10Policy1000ELNS0_9SortOrderE0EiS6_yNS1_21identity_decomposer_tEEEvPKT1_PSB_PKT2_PSF_T3_iiT4__param_5];
	ld.param.u32 	%r190, [_ZN3cub18CUB_300001_SM_10006detail10radix_sort31DeviceRadixSortSingleTileKernelINS1_5radix10policy_hubIiNS0_8NullTypeEyE10Policy1000ELNS0_9SortOrderE0EiS6_yNS1_21identity_decomposer_tEEEvPKT1_PSB_PKT2_PSF_T3_iiT4__param_6];
	cvta.to.global.u64 	%rd6, %rd5;
	cvt.u32.u64 	%r1, %rd4;
	mov.u32 	%r2, %tid.x;
	mul.lo.s32 	%r3, %r2, 19;
	setp.ge.s32 	%p1, %r3, %r1;
	mul.wide.u32 	%rd7, %r3, 4;
	add.s64 	%rd1, %rd6, %rd7;
	mov.b32 	%r741, -1;
	@%p1 bra 	$L__BB7_2;
	ld.global.u32 	%r192, [%rd1];
	xor.b32  	%r741, %r192, -2147483648;
$L__BB7_2:
	add.s32 	%r194, %r3, 1;
	setp.ge.s32 	%p2, %r194, %r1;
	mov.b32 	%r740, -1;
	@%p2 bra 	$L__BB7_4;
	ld.global.u32 	%r195, [%rd1+4];
	xor.b32  	%r740, %r195, -2147483648;
$L__BB7_4:
	add.s32 	%r197, %r3, 2;
	setp.ge.s32 	%p3, %r197, %r1;
	mov.b32 	%r739, -1;
	@%p3 bra 	$L__BB7_6;
	ld.global.u32 	%r198, [%rd1+8];
	xor.b32  	%r739, %r198, -2147483648;
$L__BB7_6:
	add.s32 	%r200, %r3, 3;
	setp.ge.s32 	%p4, %r200, %r1;
	mov.b32 	%r738, -1;
	@%p4 bra 	$L__BB7_8;
	ld.global.u32 	%r201, [%rd1+12];
	xor.b32  	%r738, %r201, -2147483648;
$L__BB7_8:
	add.s32 	%r203, %r3, 4;
	setp.ge.s32 	%p5, %r203, %r1;
	mov.b32 	%r737, -1;
	@%p5 bra 	$L__BB7_10;
	ld.global.u32 	%r204, [%rd1+16];
	xor.b32  	%r737, %r204, -2147483648;
$L__BB7_10:
	add.s32 	%r206, %r3, 5;
	setp.ge.s32 	%p6, %r206, %r1;
	mov.b32 	%r736, -1;
	@%p6 bra 	$L__BB7_12;
	ld.global.u32 	%r207, [%rd1+20];
	xor.b32  	%r736, %r207, -2147483648;
$L__BB7_12:
	add.s32 	%r209, %r3, 6;
	setp.ge.s32 	%p7, %r209, %r1;
	mov.b32 	%r735, -1;
	@%p7 bra 	$L__BB7_14;
	ld.global.u32 	%r210, [%rd1+24];
	xor.b32  	%r735, %r210, -2147483648;
$L__BB7_14:
	add.s32 	%r212, %r3, 7;
	setp.ge.s32 	%p8, %r212, %r1;
	mov.b32 	%r734, -1;
	@%p8 bra 	$L__BB7_16;
	ld.global.u32 	%r213, [%rd1+28];
	xor.b32  	%r734, %r213, -2147483648;
$L__BB7_16:
	add.s32 	%r215, %r3, 8;
	setp.ge.s32 	%p9, %r215, %r1;
	mov.b32 	%r733, -1;
	@%p9 bra 	$L__BB7_18;
	ld.global.u32 	%r216, [%rd1+32];
	xor.b32  	%r733, %r216, -2147483648;
$L__BB7_18:
	add.s32 	%r218, %r3, 9;
	setp.ge.s32 	%p10, %r218, %r1;
	mov.b32 	%r732, -1;
	@%p10 bra 	$L__BB7_20;
	ld.global.u32 	%r219, [%rd1+36];
	xor.b32  	%r732, %r219, -2147483648;
$L__BB7_20:
	add.s32 	%r221, %r3, 10;
	setp.ge.s32 	%p11, %r221, %r1;
	mov.b32 	%r731, -1;
	@%p11 bra 	$L__BB7_22;
	ld.global.u32 	%r222, [%rd1+40];
	xor.b32  	%r731, %r222, -2147483648;
$L__BB7_22:
	add.s32 	%r224, %r3, 11;
	setp.ge.s32 	%p12, %r224, %r1;
	mov.b32 	%r730, -1;
	@%p12 bra 	$L__BB7_24;
	ld.global.u32 	%r225, [%rd1+44];
	xor.b32  	%r730, %r225, -2147483648;
$L__BB7_24:
	add.s32 	%r227, %r3, 12;
	setp.ge.s32 	%p13, %r227, %r1;
	mov.b32 	%r729, -1;
	@%p13 bra 	$L__BB7_26;
	ld.global.u32 	%r228, [%rd1+48];
	xor.b32  	%r729, %r228, -2147483648;
$L__BB7_26:
	add.s32 	%r230, %r3, 13;
	setp.ge.s32 	%p14, %r230, %r1;
	mov.b32 	%r728, -1;
	@%p14 bra 	$L__BB7_28;
	ld.global.u32 	%r231, [%rd1+52];
	xor.b32  	%r728, %r231, -2147483648;
$L__BB7_28:
	add.s32 	%r233, %r3, 14;
	setp.ge.s32 	%p15, %r233, %r1;
	mov.b32 	%r727, -1;
	@%p15 bra 	$L__BB7_30;
	ld.global.u32 	%r234, [%rd1+56];
	xor.b32  	%r727, %r234, -2147483648;
$L__BB7_30:
	add.s32 	%r236, %r3, 15;
	setp.ge.s32 	%p16, %r236, %r1;
	mov.b32 	%r726, -1;
	@%p16 bra 	$L__BB7_32;
	ld.global.u32 	%r237, [%rd1+60];
	xor.b32  	%r726, %r237, -2147483648;
$L__BB7_32:
	add.s32 	%r239, %r3, 16;
	setp.ge.s32 	%p17, %r239, %r1;
	mov.b32 	%r725, -1;
	@%p17 bra 	$L__BB7_34;
	ld.global.u32 	%r240, [%rd1+64];
	xor.b32  	%r725, %r240, -2147483648;
$L__BB7_34:
	add.s32 	%r242, %r3, 17;
	setp.ge.s32 	%p18, %r242, %r1;
	mov.b32 	%r724, -1;
	@%p18 bra 	$L__BB7_36;
	ld.global.u32 	%r243, [%rd1+68];
	xor.b32  	%r724, %r243, -2147483648;
$L__BB7_36:
	add.s32 	%r245, %r3, 18;
	setp.ge.s32 	%p19, %r245, %r1;
	mov.b32 	%r723, -1;
	@%p19 bra 	$L__BB7_38;
	ld.global.u32 	%r246, [%rd1+72];
	xor.b32  	%r723, %r246, -2147483648;
$L__BB7_38:
	bar.sync 	0;
	shr.u32 	%r42, %r2, 5;
	shl.b32 	%r248, %r2, 2;
	mov.u32 	%r249, _ZZN3cub18CUB_300001_SM_10006detail10radix_sort31DeviceRadixSortSingleTileKernelINS1_5radix10policy_hubIiNS0_8NullTypeEyE10Policy1000ELNS0_9SortOrderE0EiS6_yNS1_21identity_decomposer_tEEEvPKT1_PSB_PKT2_PSF_T3_iiT4_E12temp_storage;
	add.s32 	%r43, %r249, %r248;
	shl.b32 	%r250, %r2, 7;
	add.s32 	%r44, %r43, %r250;
	shl.b32 	%r251, %r42, 2;
	add.s32 	%r252, %r249, %r251;
	add.s32 	%r45, %r252, 33792;
	mad.lo.s32 	%r46, %r2, -56, %r44;
	add.s32 	%r722, %r189, 6;
	sub.s32 	%r721, %r190, %r189;
$L__BB7_39:
	add.s32 	%r312, %r722, -6;
	min.s32 	%r255, %r721, 6;
	mov.b32 	%r341, 0;
	st.shared.u32 	[%r43], %r341;
	st.shared.u32 	[%r43+1024], %r341;
	st.shared.u32 	[%r43+2048], %r341;
	st.shared.u32 	[%r43+3072], %r341;
	st.shared.u32 	[%r43+4096], %r341;
	st.shared.u32 	[%r43+5120], %r341;
	st.shared.u32 	[%r43+6144], %r341;
	st.shared.u32 	[%r43+7168], %r341;
	st.shared.u32 	[%r43+8192], %r341;
	st.shared.u32 	[%r43+9216], %r341;
	st.shared.u32 	[%r43+10240], %r341;
	st.shared.u32 	[%r43+11264], %r341;
	st.shared.u32 	[%r43+12288], %r341;
	st.shared.u32 	[%r43+13312], %r341;
	st.shared.u32 	[%r43+14336], %r341;
	st.shared.u32 	[%r43+15360], %r341;
	st.shared.u32 	[%r43+16384], %r341;
	st.shared.u32 	[%r43+17408], %r341;
	st.shared.u32 	[%r43+18432], %r341;
	st.shared.u32 	[%r43+19456], %r341;
	st.shared.u32 	[%r43+20480], %r341;
	st.shared.u32 	[%r43+21504], %r341;
	st.shared.u32 	[%r43+22528], %r341;
	st.shared.u32 	[%r43+23552], %r341;
	st.shared.u32 	[%r43+24576], %r341;
	st.shared.u32 	[%r43+25600], %r341;
	st.shared.u32 	[%r43+26624], %r341;
	st.shared.u32 	[%r43+27648], %r341;
	st.shared.u32 	[%r43+28672], %r341;
	st.shared.u32 	[%r43+29696], %r341;
	st.shared.u32 	[%r43+30720], %r341;
	st.shared.u32 	[%r43+31744], %r341;
	st.shared.u32 	[%r43+32768], %r341;
	// begin inline asm
	bmsk.clamp.b32 %r253, %r341, %r255;
	// end inline asm
	// begin inline asm
	shr.b32 %r256, %r741, %r312;
	// end inline asm
	and.b32  	%r344, %r253, %r256;
	shl.b32 	%r345, %r344, 10;
	and.b32  	%r346, %r345, 31744;
	add.s32 	%r347, %r43, %r346;
	shr.u32 	%r348, %r344, 4;
	and.b32  	%r349, %r348, 268435454;
	add.s32 	%r71, %r347, %r349;
	ld.shared.u16 	%rs1, [%r71];
	add.s16 	%rs20, %rs1, 1;
	st.shared.u16 	[%r71], %rs20;
	// begin inline asm
	shr.b32 %r259, %r740, %r312;
	// end inline asm
	and.b32  	%r350, %r253, %r259;
	shl.b32 	%r351, %r350, 10;
	and.b32  	%r352, %r351, 31744;
	add.s32 	%r353, %r43, %r352;
	shr.u32 	%r354, %r350, 4;
	and.b32  	%r355, %r354, 268435454;
	add.s32 	%r72, %r353, %r355;
	ld.shared.u16 	%rs2, [%r72];
	add.s16 	%rs21, %rs2, 1;
	st.shared.u16 	[%r72], %rs21;
	// begin inline asm
	shr.b32 %r262, %r739, %r312;
	// end inline asm
	and.b32  	%r356, %r253, %r262;
	shl.b32 	%r357, %r356, 10;
	and.b32  	%r358, %r357, 31744;
	add.s32 	%r359, %r43, %r358;
	shr.u32 	%r360, %r356, 4;
	and.b32  	%r361, %r360, 268435454;
	add.s32 	%r73, %r359, %r361;
	ld.shared.u16 	%rs3, [%r73];
	add.s16 	%rs22, %rs3, 1;
	st.shared.u16 	[%r73], %rs22;
	// begin inline asm
	shr.b32 %r265, %r738, %r312;
	// end inline asm
	and.b32  	%r362, %r253, %r265;
	shl.b32 	%r363, %r362, 10;
	and.b32  	%r364, %r363, 31744;
	add.s32 	%r365, %r43, %r364;
	shr.u32 	%r366, %r362, 4;
	and.b32  	%r367, %r366, 268435454;
	add.s32 	%r74, %r365, %r367;
	ld.shared.u16 	%rs4, [%r74];
	add.s16 	%rs23, %rs4, 1;
	st.shared.u16 	[%r74], %rs23;
	// begin inline asm
	shr.b32 %r268, %r737, %r312;
	// end inline asm
	and.b32  	%r368, %r253, %r268;
	shl.b32 	%r369, %r368, 10;
	and.b32  	%r370, %r369, 31744;
	add.s32 	%r371, %r43, %r370;
	shr.u32 	%r372, %r368, 4;
	and.b32  	%r373, %r372, 268435454;
	add.s32 	%r75, %r371, %r373;
	ld.shared.u16 	%rs5, [%r75];
	add.s16 	%rs24, %rs5, 1;
	st.shared.u16 	[%r75], %rs24;
	// begin inline asm
	shr.b32 %r271, %r736, %r312;
	// end inline asm
	and.b32  	%r374, %r253, %r271;
	shl.b32 	%r375, %r374, 10;
	and.b32  	%r376, %r375, 31744;
	add.s32 	%r377, %r43, %r376;
	shr.u32 	%r378, %r374, 4;
	and.b32  	%r379, %r378, 268435454;
	add.s32 	%r76, %r377, %r379;
	ld.shared.u16 	%rs6, [%r76];
	add.s16 	%rs25, %rs6, 1;
	st.shared.u16 	[%r76], %rs25;
	// begin inline asm
	shr.b32 %r274, %r735, %r312;
	// end inline asm
	and.b32  	%r380, %r253, %r274;
	shl.b32 	%r381, %r380, 10;
	and.b32  	%r382, %r381, 31744;
	add.s32 	%r383, %r43, %r382;
	shr.u32 	%r384, %r380, 4;
	and.b32  	%r385, %r384, 268435454;
	add.s32 	%r77, %r383, %r385;
	ld.shared.u16 	%rs7, [%r77];
	add.s16 	%rs26, %rs7, 1;
	st.shared.u16 	[%r77], %rs26;
	// begin inline asm
	shr.b32 %r277, %r734, %r312;
	// end inline asm
	and.b32  	%r386, %r253, %r277;
	shl.b32 	%r387, %r386, 10;
	and.b32  	%r388, %r387, 31744;
	add.s32 	%r389, %r43, %r388;
	shr.u32 	%r390, %r386, 4;
	and.b32  	%r391, %r390, 268435454;
	add.s32 	%r78, %r389, %r391;
	ld.shared.u16 	%rs8, [%r78];
	add.s16 	%rs27, %rs8, 1;
	st.shared.u16 	[%r78], %rs27;
	// begin inline asm
	shr.b32 %r280, %r733, %r312;
	// end inline asm
	and.b32  	%r392, %r253, %r280;
	shl.b32 	%r393, %r392, 10;
	and.b32  	%r394, %r393, 31744;
	add.s32 	%r395, %r43, %r394;
	shr.u32 	%r396, %r392, 4;
	and.b32  	%r397, %r396, 268435454;
	add.s32 	%r79, %r395, %r397;
	ld.shared.u16 	%rs9, [%r79];
	add.s16 	%rs28, %rs9, 1;
	st.shared.u16 	[%r79], %rs28;
	// begin inline asm
	shr.b32 %r283, %r732, %r312;
	// end inline asm
	and.b32  	%r398, %r253, %r283;
	shl.b32 	%r399, %r398, 10;
	and.b32  	%r400, %r399, 31744;
	add.s32 	%r401, %r43, %r400;
	shr.u32 	%r402, %r398, 4;
	and.b32  	%r403, %r402, 268435454;
	add.s32 	%r80, %r401, %r403;
	ld.shared.u16 	%rs10, [%r80];
	add.s16 	%rs29, %rs10, 1;
	st.shared.u16 	[%r80], %rs29;
	// begin inline asm
	shr.b32 %r286, %r731, %r312;
	// end inline asm
	and.b32  	%r404, %r253, %r286;
	shl.b32 	%r405, %r404, 10;
	and.b32  	%r406, %r405, 31744;
	add.s32 	%r407, %r43, %r406;
	shr.u32 	%r408, %r404, 4;
	and.b32  	%r409, %r408, 268435454;
	add.s32 	%r81, %r407, %r409;
	ld.shared.u16 	%rs11, [%r81];
	add.s16 	%rs30, %rs11, 1;
	st.shared.u16 	[%r81], %rs30;
	// begin inline asm
	shr.b32 %r289, %r730, %r312;
	// end inline asm
	and.b32  	%r410, %r253, %r289;
	shl.b32 	%r411, %r410, 10;
	and.b32  	%r412, %r411, 31744;
	add.s32 	%r413, %r43, %r412;
	shr.u32 	%r414, %r410, 4;
	and.b32  	%r415, %r414, 268435454;
	add.s32 	%r82, %r413, %r415;
	ld.shared.u16 	%rs12, [%r82];
	add.s16 	%rs31, %rs12, 1;
	st.shared.u16 	[%r82], %rs31;
	// begin inline asm
	shr.b32 %r292, %r729, %r312;
	// end inline asm
	and.b32  	%r416, %r253, %r292;
	shl.b32 	%r417, %r416, 10;
	and.b32  	%r418, %r417, 31744;
	add.s32 	%r419, %r43, %r418;
	shr.u32 	%r420, %r416, 4;
	and.b32  	%r421, %r420, 268435454;
	add.s32 	%r83, %r419, %r421;
	ld.shared.u16 	%rs13, [%r83];
	add.s16 	%rs32, %rs13, 1;
	st.shared.u16 	[%r83], %rs32;
	// begin inline asm
	shr.b32 %r295, %r728, %r312;
	// end inline asm
	and.b32  	%r422, %r253, %r295;
	shl.b32 	%r423, %r422, 10;
	and.b32  	%r424, %r423, 31744;
	add.s32 	%r425, %r43, %r424;
	shr.u32 	%r426, %r422, 4;
	and.b32  	%r427, %r426, 268435454;
	add.s32 	%r84, %r425, %r427;
	ld.shared.u16 	%rs14, [%r84];
	add.s16 	%rs33, %rs14, 1;
	st.shared.u16 	[%r84], %rs33;
	// begin inline asm
	shr.b32 %r298, %r727, %r312;
	// end inline asm
	and.b32  	%r428, %r253, %r298;
	shl.b32 	%r429, %r428, 10;
	and.b32  	%r430, %r429, 31744;
	add.s32 	%r431, %r43, %r430;
	shr.u32 	%r432, %r428, 4;
	and.b32  	%r433, %r432, 268435454;
	add.s32 	%r85, %r431, %r433;
	ld.shared.u16 	%rs15, [%r85];
	add.s16 	%rs34, %rs15, 1;
	st.shared.u16 	[%r85], %rs34;
	// begin inline asm
	shr.b32 %r301, %r726, %r312;
	// end inline asm
	and.b32  	%r434, %r253, %r301;
	shl.b32 	%r435, %r434, 10;
	and.b32  	%r436, %r435, 31744;
	add.s32 	%r437, %r43, %r436;
	shr.u32 	%r438, %r434, 4;
	and.b32  	%r439, %r438, 268435454;
	add.s32 	%r86, %r437, %r439;
	ld.shared.u16 	%rs16, [%r86];
	add.s16 	%rs35, %rs16, 1;
	st.shared.u16 	[%r86], %rs35;
	// begin inline asm
	shr.b32 %r304, %r725, %r312;
	// end inline asm
	and.b32  	%r440, %r253, %r304;
	shl.b32 	%r441, %r440, 10;
	and.b32  	%r442, %r441, 31744;
	add.s32 	%r443, %r43, %r442;
	shr.u32 	%r444, %r440, 4;
	and.b32  	%r445, %r444, 268435454;
	add.s32 	%r87, %r443, %r445;
	ld.shared.u16 	%rs17, [%r87];
	add.s16 	%rs36, %rs17, 1;
	st.shared.u16 	[%r87], %rs36;
	// begin inline asm
	shr.b32 %r307, %r724, %r312;
	// end inline asm
	and.b32  	%r446, %r253, %r307;
	shl.b32 	%r447, %r446, 10;
	and.b32  	%r448, %r447, 31744;
	add.s32 	%r449, %r43, %r448;
	shr.u32 	%r450, %r446, 4;
	and.b32  	%r451, %r450, 268435454;
	add.s32 	%r88, %r449, %r451;
	ld.shared.u16 	%rs18, [%r88];
	add.s16 	%rs37, %rs18, 1;
	st.shared.u16 	[%r88], %rs37;
	// begin inline asm
	shr.b32 %r310, %r723, %r312;
	// end inline asm
	and.b32  	%r452, %r253, %r310;
	shl.b32 	%r453, %r452, 10;
	and.b32  	%r454, %r453, 31744;
	add.s32 	%r455, %r43, %r454;
	shr.u32 	%r456, %r452, 4;
	and.b32  	%r457, %r456, 268435454;
	add.s32 	%r89, %r455, %r457;
	ld.shared.u16 	%rs19, [%r89];
	add.s16 	%rs38, %rs19, 1;
	st.shared.u16 	[%r89], %rs38;
	bar.sync 	0;
	ld.shared.u32 	%r90, [%r44];
	ld.shared.u32 	%r458, [%r44+4];
	ld.shared.u32 	%r459, [%r44+8];
	ld.shared.u32 	%r460, [%r44+12];
	ld.shared.u32 	%r461, [%r44+16];
	ld.shared.u32 	%r462, [%r44+20];
	ld.shared.u32 	%r463, [%r44+24];
	ld.shared.u32 	%r464, [%r44+28];
	ld.shared.u32 	%r465, [%r44+32];
	ld.shared.u32 	%r466, [%r44+36];
	ld.shared.u32 	%r467, [%r44+40];
	ld.shared.u32 	%r468, [%r44+44];
	ld.shared.u32 	%r469, [%r44+48];
	ld.shared.u32 	%r470, [%r44+52];
	ld.shared.u32 	%r471, [%r44+56];
	ld.shared.u32 	%r472, [%r44+60];
	ld.shared.u32 	%r473, [%r44+64];
	ld.shared.u32 	%r474, [%r44+68];
	ld.shared.u32 	%r475, [%r44+72];
	ld.shared.u32 	%r476, [%r44+76];
	ld.shared.u32 	%r477, [%r44+80];
	ld.shared.u32 	%r478, [%r44+84];
	ld.shared.u32 	%r479, [%r44+88];
	ld.shared.u32 	%r480, [%r44+92];
	ld.shared.u32 	%r481, [%r44+96];
	ld.shared.u32 	%r482, [%r44+100];
	ld.shared.u32 	%r483, [%r44+104];
	ld.shared.u32 	%r484, [%r44+108];
	ld.shared.u32 	%r485, [%r44+112];
	ld.shared.u32 	%r486, [%r44+116];
	ld.shared.u32 	%r487, [%r44+120];
	ld.shared.u32 	%r488, [%r44+124];
	ld.shared.u32 	%r489, [%r44+128];
	add.s32 	%r91, %r458, %r90;
	add.s32 	%r92, %r459, %r91;
	add.s32 	%r93, %r460, %r92;
	add.s32 	%r94, %r461, %r93;
	add.s32 	%r95, %r462, %r94;
	add.s32 	%r96, %r463, %r95;
	add.s32 	%r97, %r464, %r96;
	add.s32 	%r98, %r465, %r97;
	add.s32 	%r99, %r466, %r98;
	add.s32 	%r100, %r467, %r99;
	add.s32 	%r101, %r468, %r100;
	add.s32 	%r102, %r469, %r101;
	add.s32 	%r103, %r470, %r102;
	add.s32 	%r104, %r471, %r103;
	add.s32 	%r105, %r472, %r104;
	add.s32 	%r106, %r473, %r105;
	add.s32 	%r107, %r474, %r106;
	add.s32 	%r108, %r475, %r107;
	add.s32 	%r109, %r476, %r108;
	add.s32 	%r110, %r477, %r109;
	add.s32 	%r111, %r478, %r110;
	add.s32 	%r112, %r479, %r111;
	add.s32 	%r113, %r480, %r112;
	add.s32 	%r114, %r481, %r113;
	add.s32 	%r115, %r482, %r114;
	add.s32 	%r116, %r483, %r115;
	add.s32 	%r117, %r484, %r116;
	add.s32 	%r118, %r485, %r117;
	add.s32 	%r119, %r486, %r118;
	add.s32 	%r120, %r487, %r119;
	add.s32 	%r121, %r488, %r120;
	add.s32 	%r318, %r489, %r121;
	// begin inline asm
	mov.u32 %r313, %laneid;
	// end inline asm
	mov.b32 	%r316, 1;
	mov.b32 	%r343, -1;
	// begin inline asm
	{  .reg .u32 r0;  .reg .pred p;  shfl.sync.up.b32 r0|p, %r318, %r316, %r341, %r343;  @p add.u32 r0, r0, %r318;  mov.u32 %r314, r0;}
	// end inline asm
	mov.b32 	%r322, 2;
	// begin inline asm
	{  .reg .u32 r0;  .reg .pred p;  shfl.sync.up.b32 r0|p, %r314, %r322, %r341, %r343;  @p add.u32 r0, r0, %r314;  mov.u32 %r320, r0;}
	// end inline asm
	mov.b32 	%r328, 4;
	// begin inline asm
	{  .reg .u32 r0;  .reg .pred p;  shfl.sync.up.b32 r0|p, %r320, %r328, %r341, %r343;  @p add.u32 r0, r0, %r320;  mov.u32 %r326, r0;}
	// end inline asm
	mov.b32 	%r334, 8;
	// begin inline asm
	{  .reg .u32 r0;  .reg .pred p;  shfl.sync.up.b32 r0|p, %r326, %r334, %r341, %r343;  @p add.u32 r0, r0, %r326;  mov.u32 %r332, r0;}
	// end inline asm
	mov.b32 	%r340, 16;
	// begin inline asm
	{  .reg .u32 r0;  .reg .pred p;  shfl.sync.up.b32 r0|p, %r332, %r340, %r341, %r343;  @p add.u32 r0, r0, %r332;  mov.u32 %r338, r0;}
	// end inline asm
	setp.ne.s32 	%p20, %r313, 31;
	@%p20 bra 	$L__BB7_41;
	st.shared.u32 	[%r45], %r338;
$L__BB7_41:
	sub.s32 	%r490, %r338, %r318;
	setp.gt.u32 	%p21, %r2, 31;
	setp.eq.s32 	%p22, %r42, 7;
	setp.eq.s32 	%p23, %r42, 6;
	setp.eq.s32 	%p24, %r42, 5;
	setp.eq.s32 	%p25, %r42, 4;
	setp.eq.s32 	%p26, %r42, 3;
	setp.eq.s32 	%p27, %r42, 2;
	setp.eq.s32 	%p28, %r42, 1;
	bar.sync 	0;
	ld.shared.v4.u32 	{%r491, %r492, %r493, %r494}, [_ZZN3cub18CUB_300001_SM_10006detail10radix_sort31DeviceRadixSortSingleTileKernelINS1_5radix10policy_hubIiNS0_8NullTypeEyE10Policy1000ELNS0_9SortOrderE0EiS6_yNS1_21identity_decomposer_tEEEvPKT1_PSB_PKT2_PSF_T3_iiT4_E12temp_storage+33792];
	selp.b32 	%r495, %r491, %r742, %p28;
	add.s32 	%r496, %r492, %r491;
	selp.b32 	%r497, %r496, %r495, %p27;
	add.s32 	%r498, %r496, %r493;
	selp.b32 	%r499, %r498, %r497, %p26;
	add.s32 	%r500, %r498, %r494;
	selp.b32 	%r501, %r500, %r499, %p25;
	ld.shared.v4.u32 	{%r502, %r503, %r504, %r505}, [_ZZN3cub18CUB_300001_SM_10006detail10radix_sort31DeviceRadixSortSingleTileKernelINS1_5radix10policy_hubIiNS0_8NullTypeEyE10Policy1000ELNS0_9SortOrderE0EiS6_yNS1_21identity_decomposer_tEEEvPKT1_PSB_PKT2_PSF_T3_iiT4_E12temp_storage+33808];
	add.s32 	%r506, %r500, %r502;
	selp.b32 	%r507, %r506, %r501, %p24;
	add.s32 	%r508, %r506, %r503;
	selp.b32 	%r509, %r508, %r507, %p23;
	add.s32 	%r510, %r508, %r504;
	selp.b32 	%r742, %r510, %r509, %p22;
	add.s32 	%r126, %r510, %r505;
	setp.ne.s32 	%p29, %r313, 0;
	selp.b32 	%r511, %r490, 0, %p29;
	add.s32 	%r512, %r742, %r511;
	or.pred  	%p30, %p21, %p29;
	selp.b32 	%r743, %r512, %r490, %p21;
	@%p30 bra 	$L__BB7_43;
	shl.b32 	%r743, %r126, 16;
	st.shared.u32 	[_ZZN3cub18CUB_300001_SM_10006detail10radix_sort31DeviceRadixSortSingleTileKernelINS1_5radix10policy_hubIiNS0_8NullTypeEyE10Policy1000ELNS0_9SortOrderE0EiS6_yNS1_21identity_decomposer_tEEEvPKT1_PSB_PKT2_PSF_T3_iiT4_E12temp_storage+33832], %r743;
$L__BB7_43:
	setp.eq.s32 	%p31, %r2, 0;
	bar.sync 	0;
	ld.shared.u32 	%r513, [_ZZN3cub18CUB_300001_SM_10006detail10radix_sort31DeviceRadixSortSingleTileKernelINS1_5radix10policy_hubIiNS0_8NullTypeEyE10Policy1000ELNS0_9SortOrderE0EiS6_yNS1_21identity_decomposer_tEEEvPKT1_PSB_PKT2_PSF_T3_iiT4_E12temp_storage+33832];
	selp.b32 	%r514, 0, %r513, %p31;
	add.s32 	%r515, %r743, %r514;
	add.s32 	%r516, %r90, %r515;
	add.s32 	%r517, %r91, %r515;
	add.s32 	%r518, %r92, %r515;
	add.s32 	%r519, %r93, %r515;
	add.s32 	%r520, %r94, %r515;
	add.s32 	%r521, %r95, %r515;
	add.s32 	%r522, %r96, %r515;
	add.s32 	%r523, %r97, %r515;
	add.s32 	%r524, %r98, %r515;
	add.s32 	%r525, %r99, %r515;
	add.s32 	%r526, %r100, %r515;
	add.s32 	%r527, %r101, %r515;
	add.s32 	%r528, %r102, %r515;
	add.s32 	%r529, %r103, %r515;
	add.s32 	%r530, %r104, %r515;
	add.s32 	%r531, %r105, %r515;
	add.s32 	%r532, %r106, %r515;
	add.s32 	%r533, %r107, %r515;
	add.s32 	%r534, %r108, %r515;
	add.s32 	%r535, %r109, %r515;
	add.s32 	%r536, %r110, %r515;
	add.s32 	%r537, %r111, %r515;
	add.s32 	%r538, %r112, %r515;
	add.s32 	%r539, %r113, %r515;
	add.s32 	%r540, %r114, %r515;
	add.s32 	%r541, %r115, %r515;
	add.s32 	%r542, %r116, %r515;
	add.s32 	%r543, %r117, %r515;
	add.s32 	%r544, %r118, %r515;
	add.s32 	%r545, %r119, %r515;
	add.s32 	%r546, %r120, %r515;
	add.s32 	%r547, %r121, %r515;
	st.shared.u32 	[%r44], %r515;
	st.shared.u32 	[%r44+4], %r516;
	st.shared.u32 	[%r44+8], %r517;
	st.shared.u32 	[%r44+12], %r518;
	st.shared.u32 	[%r44+16], %r519;
	st.shared.u32 	[%r44+20], %r520;
	st.shared.u32 	[%r44+24], %r521;
	st.shared.u32 	[%r44+28], %r522;
	st.shared.u32 	[%r44+32], %r523;
	st.shared.u32 	[%r44+36], %r524;
	st.shared.u32 	[%r44+40], %r525;
	st.shared.u32 	[%r44+44], %r526;
	st.shared.u32 	[%r44+48], %r527;
	st.shared.u32 	[%r44+52], %r528;
	st.shared.u32 	[%r44+56], %r529;
	st.shared.u32 	[%r44+60], %r530;
	st.shared.u32 	[%r44+64], %r531;
	st.shared.u32 	[%r44+68], %r532;
	st.shared.u32 	[%r44+72], %r533;
	st.shared.u32 	[%r44+76], %r534;
	st.shared.u32 	[%r44+80], %r535;
	st.shared.u32 	[%r44+84], %r536;
	st.shared.u32 	[%r44+88], %r537;
	st.shared.u32 	[%r44+92], %r538;
	st.shared.u32 	[%r44+96], %r539;
	st.shared.u32 	[%r44+100], %r540;
	st.shared.u32 	[%r44+104], %r541;
	st.shared.u32 	[%r44+108], %r542;
	st.shared.u32 	[%r44+112], %r543;
	st.shared.u32 	[%r44+116], %r544;
	st.shared.u32 	[%r44+120], %r545;
	st.shared.u32 	[%r44+124], %r546;
	st.shared.u32 	[%r44+128], %r547;
	bar.sync 	0;
	cvt.u32.u16 	%r548, %rs1;
	ld.shared.u16 	%r549, [%r71];
	add.s32 	%r130, %r549, %r548;
	cvt.u32.u16 	%r550, %rs2;
	ld.shared.u16 	%r551, [%r72];
	add.s32 	%r131, %r551, %r550;
	cvt.u32.u16 	%r552, %rs3;
	ld.shared.u16 	%r553, [%r73];
	add.s32 	%r132, %r553, %r552;
	cvt.u32.u16 	%r554, %rs4;
	ld.shared.u16 	%r555, [%r74];
	add.s32 	%r133, %r555, %r554;
	cvt.u32.u16 	%r556, %rs5;
	ld.shared.u16 	%r557, [%r75];
	add.s32 	%r134, %r557, %r556;
	cvt.u32.u16 	%r558, %rs6;
	ld.shared.u16 	%r559, [%r76];
	add.s32 	%r135, %r559, %r558;
	cvt.u32.u16 	%r560, %rs7;
	ld.shared.u16 	%r561, [%r77];
	add.s32 	%r136, %r561, %r560;
	cvt.u32.u16 	%r562, %rs8;
	ld.shared.u16 	%r563, [%r78];
	add.s32 	%r137, %r563, %r562;
	cvt.u32.u16 	%r564, %rs9;
	ld.shared.u16 	%r565, [%r79];
	add.s32 	%r138, %r565, %r564;
	cvt.u32.u16 	%r566, %rs10;
	ld.shared.u16 	%r567, [%r80];
	add.s32 	%r139, %r567, %r566;
	cvt.u32.u16 	%r568, %rs11;
	ld.shared.u16 	%r569, [%r81];
	add.s32 	%r140, %r569, %r568;
	cvt.u32.u16 	%r570, %rs12;
	ld.shared.u16 	%r571, [%r82];
	add.s32 	%r141, %r571, %r570;
	cvt.u32.u16 	%r572, %rs13;
	ld.shared.u16 	%r573, [%r83];
	add.s32 	%r142, %r573, %r572;
	cvt.u32.u16 	%r574, %rs14;
	ld.shared.u16 	%r575, [%r84];
	add.s32 	%r143, %r575, %r574;
	cvt.u32.u16 	%r576, %rs15;
	ld.shared.u16 	%r577, [%r85];
	add.s32 	%r144, %r577, %r576;
	cvt.u32.u16 	%r578, %rs16;
	ld.shared.u16 	%r579, [%r86];
	add.s32 	%r145, %r579, %r578;
	cvt.u32.u16 	%r580, %rs17;
	ld.shared.u16 	%r581, [%r87];
	add.s32 	%r146, %r581, %r580;
	cvt.u32.u16 	%r582, %rs18;
	ld.shared.u16 	%r583, [%r88];
	add.s32 	%r147, %r583, %r582;
	cvt.u32.u16 	%r584, %rs19;
	ld.shared.u16 	%r585, [%r89];
	add.s32 	%r148, %r585, %r584;
	bar.sync 	0;
	setp.lt.s32 	%p32, %r722, %r190;
	@%p32 bra 	$L__BB7_83;
	cvt.u64.u32 	%rd8, %r2;
	shl.b32 	%r586, %r130, 2;
	mov.u32 	%r587, _ZZN3cub18CUB_300001_SM_10006detail10radix_sort31DeviceRadixSortSingleTileKernelINS1_5radix10policy_hubIiNS0_8NullTypeEyE10Policy1000ELNS0_9SortOrderE0EiS6_yNS1_21identity_decomposer_tEEEvPKT1_PSB_PKT2_PSF_T3_iiT4_E12temp_storage;
	add.s32 	%r588, %r587, %r586;
	st.shared.u32 	[%r588], %r741;
	shl.b32 	%r589, %r131, 2;
	add.s32 	%r590, %r587, %r589;
	st.shared.u32 	[%r590], %r740;
	shl.b32 	%r591, %r132, 2;
	add.s32 	%r592, %r587, %r591;
	st.shared.u32 	[%r592], %r739;
	shl.b32 	%r593, %r133, 2;
	add.s32 	%r594, %r587, %r593;
	st.shared.u32 	[%r594], %r738;
	shl.b32 	%r595, %r134, 2;
	add.s32 	%r596, %r587, %r595;
	st.shared.u32 	[%r596], %r737;
	shl.b32 	%r597, %r135, 2;
	add.s32 	%r598, %r587, %r597;
	st.shared.u32 	[%r598], %r736;
	shl.b32 	%r599, %r136, 2;
	add.s32 	%r600, %r587, %r599;
	st.shared.u32 	[%r600], %r735;
	shl.b32 	%r601, %r137, 2;
	add.s32 	%r602, %r587, %r601;
	st.shared.u32 	[%r602], %r734;
	shl.b32 	%r603, %r138, 2;
	add.s32 	%r604, %r587, %r603;
	st.shared.u32 	[%r604], %r733;
	shl.b32 	%r605, %r139, 2;
	add.s32 	%r606, %r587, %r605;
	st.shared.u32 	[%r606], %r732;
	shl.b32 	%r607, %r140, 2;
	add.s32 	%r608, %r587, %r607;
	st.shared.u32 	[%r608], %r731;
	shl.b32 	%r609, %r141, 2;
	add.s32 	%r610, %r587, %r609;
	st.shared.u32 	[%r610], %r730;
	shl.b32 	%r611, %r142, 2;
	add.s32 	%r612, %r587, %r611;
	st.shared.u32 	[%r612], %r729;
	shl.b32 	%r613, %r143, 2;
	add.s32 	%r614, %r587, %r613;
	st.shared.u32 	[%r614], %r728;
	shl.b32 	%r615, %r144, 2;
	add.s32 	%r616, %r587, %r615;
	st.shared.u32 	[%r616], %r727;
	shl.b32 	%r617, %r145, 2;
	add.s32 	%r618, %r587, %r617;
	st.shared.u32 	[%r618], %r726;
	shl.b32 	%r619, %r146, 2;
	add.s32 	%r620, %r587, %r619;
	st.shared.u32 	[%r620], %r725;
	shl.b32 	%r621, %r147, 2;
	add.s32 	%r622, %r587, %r621;
	st.shared.u32 	[%r622], %r724;
	shl.b32 	%r623, %r148, 2;
	add.s32 	%r624, %r587, %r623;
	st.shared.u32 	[%r624], %r723;
	bar.sync 	0;
	mad.lo.s32 	%r149, %r2, -72, %r46;
	ld.shared.u32 	%r150, [%r149+1024];
	ld.shared.u32 	%r151, [%r149+2048];
	ld.shared.u32 	%r152, [%r149+3072];
	ld.shared.u32 	%r153, [%r149+4096];
	ld.shared.u32 	%r154, [%r149+5120];
	ld.shared.u32 	%r155, [%r149+6144];
	ld.shared.u32 	%r156, [%r149+7168];
	ld.shared.u32 	%r157, [%r149+8192];
	ld.shared.u32 	%r158, [%r149+9216];
	ld.shared.u32 	%r159, [%r149+10240];
	ld.shared.u32 	%r160, [%r149+11264];
	ld.shared.u32 	%r161, [%r149+12288];
	ld.shared.u32 	%r162, [%r149+13312];
	ld.shared.u32 	%r163, [%r149+14336];
	ld.shared.u32 	%r164, [%r149+15360];
	ld.shared.u32 	%r165, [%r149+16384];
	ld.shared.u32 	%r166, [%r149+17408];
	ld.shared.u32 	%r167, [%r149+18432];
	setp.gt.u64 	%p33, %rd4, %rd8;
	cvta.to.global.u64 	%rd9, %rd3;
	mul.wide.u32 	%rd10, %r2, 4;
	add.s64 	%rd2, %rd9, %rd10;
	@%p33 bra 	$L__BB7_45;
	bra.uni 	$L__BB7_46;
$L__BB7_45:
	ld.shared.u32 	%r625, [%r149];
	xor.b32  	%r626, %r625, -2147483648;
	st.global.u32 	[%rd2], %r626;
$L__BB7_46:
	add.s32 	%r627, %r2, 256;
	cvt.u64.u32 	%rd11, %r627;
	setp.le.u64 	%p34, %rd4, %rd11;
	@%p34 bra 	$L__BB7_48;
	xor.b32  	%r628, %r150, -2147483648;
	st.global.u32 	[%rd2+1024], %r628;
$L__BB7_48:
	add.s32 	%r629, %r2, 512;
	cvt.u64.u32 	%rd12, %r629;
	setp.le.u64 	%p35, %rd4, %rd12;
	@%p35 bra 	$L__BB7_50;
	xor.b32  	%r630, %r151, -2147483648;
	st.global.u32 	[%rd2+2048], %r630;
$L__BB7_50:
	add.s32 	%r631, %r2, 768;
	cvt.u64.u32 	%rd13, %r631;
	setp.le.u64 	%p36, %rd4, %rd13;
	@%p36 bra 	$L__BB7_52;
	xor.b32  	%r632, %r152, -2147483648;
	st.global.u32 	[%rd2+3072], %r632;
$L__BB7_52:
	or.b32  	%r633, %r2, 1024;
	cvt.u64.u32 	%rd14, %r633;
	setp.le.u64 	%p37, %rd4, %rd14;
	@%p37 bra 	$L__BB7_54;
	xor.b32  	%r634, %r153, -2147483648;
	st.global.u32 	[%rd2+4096], %r634;
$L__BB7_54:
	add.s32 	%r635, %r2, 1280;
	cvt.u64.u32 	%rd15, %r635;
	setp.le.u64 	%p38, %rd4, %rd15;
	@%p38 bra 	$L__BB7_56;
	xor.b32  	%r636, %r154, -2147483648;
	st.global.u32 	[%rd2+5120], %r636;
$L__BB7_56:
	add.s32 	%r637, %r2, 1536;
	cvt.u64.u32 	%rd16, %r637;
	setp.le.u64 	%p39, %rd4, %rd16;
	@%p39 bra 	$L__BB7_58;
	xor.b32  	%r638, %r155, -2147483648;
	st.global.u32 	[%rd2+6144], %r638;
$L__BB7_58:
	add.s32 	%r639, %r2, 1792;
	cvt.u64.u32 	%rd17, %r639;
	setp.le.u64 	%p40, %rd4, %rd17;
	@%p40 bra 	$L__BB7_60;
	xor.b32  	%r640, %r156, -2147483648;
	st.global.u32 	[%rd2+7168], %r640;
$L__BB7_60:
	or.b32  	%r641, %r2, 2048;
	cvt.u64.u32 	%rd18, %r641;
	setp.le.u64 	%p41, %rd4, %rd18;
	@%p41 bra 	$L__BB7_62;
	xor.b32  	%r642, %r157, -2147483648;
	st.global.u32 	[%rd2+8192], %r642;
$L__BB7_62:
	add.s32 	%r643, %r2, 2304;
	cvt.u64.u32 	%rd19, %r643;
	setp.le.u64 	%p42, %rd4, %rd19;
	@%p42 bra 	$L__BB7_64;
	xor.b32  	%r644, %r158, -2147483648;
	st.global.u32 	[%rd2+9216], %r644;
$L__BB7_64:
	add.s32 	%r645, %r2, 2560;
	cvt.u64.u32 	%rd20, %r645;
	setp.le.u64 	%p43, %rd4, %rd20;
	@%p43 bra 	$L__BB7_66;
	xor.b32  	%r646, %r159, -2147483648;
	st.global.u32 	[%rd2+10240], %r646;
$L__BB7_66:
	add.s32 	%r647, %r2, 2816;
	cvt.u64.u32 	%rd21, %r647;
	setp.le.u64 	%p44, %rd4, %rd21;
	@%p44 bra 	$L__BB7_68;
	xor.b32  	%r648, %r160, -2147483648;
	st.global.u32 	[%rd2+11264], %r648;
$L__BB7_68:
	or.b32  	%r649, %r2, 3072;
	cvt.u64.u32 	%rd22, %r649;
	setp.le.u64 	%p45, %rd4, %rd22;
	@%p45 bra 	$L__BB7_70;
	xor.b32  	%r650, %r161, -2147483648;
	st.global.u32 	[%rd2+12288], %r650;
$L__BB7_70:
	add.s32 	%r651, %r2, 3328;
	cvt.u64.u32 	%rd23, %r651;
	setp.le.u64 	%p46, %rd4, %rd23;
	@%p46 bra 	$L__BB7_72;
	xor.b32  	%r652, %r162, -2147483648;
	st.global.u32 	[%rd2+13312], %r652;
$L__BB7_72:
	add.s32 	%r653, %r2, 3584;
	cvt.u64.u32 	%rd24, %r653;
	setp.le.u64 	%p47, %rd4, %rd24;
	@%p47 bra 	$L__BB7_74;
	xor.b32  	%r654, %r163, -2147483648;
	st.global.u32 	[%rd2+14336], %r654;
$L__BB7_74:
	add.s32 	%r655, %r2, 3840;
	cvt.u64.u32 	%rd25, %r655;
	setp.le.u64 	%p48, %rd4, %rd25;
	@%p48 bra 	$L__BB7_76;
	xor.b32  	%r656, %r164, -2147483648;
	st.global.u32 	[%rd2+15360], %r656;
$L__BB7_76:
	or.b32  	%r657, %r2, 4096;
	cvt.u64.u32 	%rd26, %r657;
	setp.le.u64 	%p49, %rd4, %rd26;
	@%p49 bra 	$L__BB7_78;
	xor.b32  	%r658, %r165, -2147483648;
	st.global.u32 	[%rd2+16384], %r658;
$L__BB7_78:
	add.s32 	%r659, %r2, 4352;
	cvt.u64.u32 	%rd27, %r659;
	setp.le.u64 	%p50, %rd4, %rd27;
	@%p50 bra 	$L__BB7_80;
	xor.b32  	%r660, %r166, -2147483648;
	st.global.u32 	[%rd2+17408], %r660;
$L__BB7_80:
	add.s32 	%r661, %r2, 4608;
	cvt.u64.u32 	%rd28, %r661;
	setp.le.u64 	%p51, %rd4, %rd28;
	@%p51 bra 	$L__BB7_82;
	xor.b32  	%r662, %r167, -2147483648;
	st.global.u32 	[%rd2+18432], %r662;
$L__BB7_82:
	ret;
$L__BB7_83:
	shl.b32 	%r663, %r130, 2;
	mov.u32 	%r664, _ZZN3cub18CUB_300001_SM_10006detail10radix_sort31DeviceRadixSortSingleTileKernelINS1_5radix10policy_hubIiNS0_8NullTypeEyE10Policy1000ELNS0_9SortOrderE0EiS6_yNS1_21identity_decomposer_tEEEvPKT1_PSB_PKT2_PSF_T3_iiT4_E12temp_storage;
	add.s32 	%r665, %r664, %r663;
	st.shared.u32 	[%r665], %r741;
	shl.b32 	%r666, %r131, 2;
	add.s32 	%r667, %r664, %r666;
	st.shared.u32 	[%r667], %r740;
	shl.b32 	%r668, %r132, 2;
	add.s32 	%r669, %r664, %r668;
	st.shared.u32 	[%r669], %r739;
	shl.b32 	%r670, %r133, 2;
	add.s32 	%r671, %r664, %r670;
	st.shared.u32 	[%r671], %r738;
	shl.b32 	%r672, %r134, 2;
	add.s32 	%r673, %r664, %r672;
	st.shared.u32 	[%r673], %r737;
	shl.b32 	%r674, %r135, 2;
	add.s32 	%r675, %r664, %r674;
	st.shared.u32 	[%r675], %r736;
	shl.b32 	%r676, %r136, 2;
	add.s32 	%r677, %r664, %r676;
	st.shared.u32 	[%r677], %r735;
	shl.b32 	%r678, %r137, 2;
	add.s32 	%r679, %r664, %r678;
	st.shared.u32 	[%r679], %r734;
	shl.b32 	%r680, %r138, 2;
	add.s32 	%r681, %r664, %r680;
	st.shared.u32 	[%r681], %r733;
	shl.b32 	%r682, %r139, 2;
	add.s32 	%r683, %r664, %r682;
	st.shared.u32 	[%r683], %r732;
	shl.b32 	%r684, %r140, 2;
	add.s32 	%r685, %r664, %r684;
	st.shared.u32 	[%r685], %r731;
	shl.b32 	%r686, %r141, 2;
	add.s32 	%r687, %r664, %r686;
	st.shared.u32 	[%r687], %r730;
	shl.b32 	%r688, %r142, 2;
	add.s32 	%r689, %r664, %r688;
	st.shared.u32 	[%r689], %r729;
	shl.b32 	%r690, %r143, 2;
	add.s32 	%r691, %r664, %r690;
	st.shared.u32 	[%r691], %r728;
	shl.b32 	%r692, %r144, 2;
	add.s32 	%r693, %r664, %r692;
	st.shared.u32 	[%r693], %r727;
	shl.b32 	%r694, %r145, 2;
	add.s32 	%r695, %r664, %r694;
	st.shared.u32 	[%r695], %r726;
	shl.b32 	%r696, %r146, 2;
	add.s32 	%r697, %r664, %r696;
	st.shared.u32 	[%r697], %r725;
	shl.b32 	%r698, %r147, 2;
	add.s32 	%r699, %r664, %r698;
	st.shared.u32 	[%r699], %r724;
	shl.b32 	%r700, %r148, 2;
	add.s32 	%r701, %r664, %r700;
	st.shared.u32 	[%r701], %r723;
	bar.sync 	0;
	ld.shared.u32 	%r741, [%r46];
	ld.shared.u32 	%r740, [%r46+4];
	ld.shared.u32 	%r739, [%r46+8];
	ld.shared.u32 	%r738, [%r46+12];
	ld.shared.u32 	%r737, [%r46+16];
	ld.shared.u32 	%r736, [%r46+20];
	ld.shared.u32 	%r735, [%r46+24];
	ld.shared.u32 	%r734, [%r46+28];
	ld.shared.u32 	%r733, [%r46+32];
	ld.shared.u32 	%r732, [%r46+36];
	ld.shared.u32 	%r731, [%r46+40];
	ld.shared.u32 	%r730, [%r46+44];
	ld.shared.u32 	%r729, [%r46+48];
	ld.shared.u32 	%r728, [%r46+52];
	ld.shared.u32 	%r727, [%r46+56];
	ld.shared.u32 	%r726, [%r46+60];
	ld.shared.u32 	%r725, [%r46+64];
	ld.shared.u32 	%r724, [%r46+68];
	ld.shared.u32 	%r723, [%r46+72];
	bar.sync 	0;
	add.s32 	%r722, %r722, 6;
	add.s32 	%r721, %r721, -6;
	bra.uni 	$L__BB7_39;

}
	// .globl	_ZN3cub18CUB_300001_SM_10006detail10radix_sort30DeviceRadixSortHistogramKernelINS1_5radix10policy_hubIiNS0_8NullTypeEyE10Policy1000ELNS0_9SortOrderE0EiyNS1_21identity_decomposer_tEEEvPT2_PKT1_SB_iiT3_
.visible .entry _ZN3cub18CUB_300001_SM_10006detail10radix_sort30DeviceRadixSortHistogramKernelINS1_5radix10policy_hubIiNS0_8NullTypeEyE10Policy1000ELNS0_9SortOrderE0EiyNS1_21identity_decomposer_tEEEvPT2_PKT1_SB_iiT3_(
	.param .u64 .ptr .align 1 _ZN3cub18CUB_300001_SM_10006detail10radix_sort30DeviceRadixSortHistogramKernelINS1_5radix10policy_hubIiNS0_8NullTypeEyE10Policy1000ELNS0_9SortOrderE0EiyNS1_21identity_decomposer_tEEEvPT2_PKT1_SB_iiT3__param_0,
	.param .u64 .ptr .align 1 _ZN3cub18CUB_300001_SM_10006detail10radix_sort30DeviceRadixSortHistogramKernelINS1_5radix10policy_hubIiNS0_8NullTypeEyE10Policy1000ELNS0_9SortOrderE0EiyNS1_21identity_decomposer_tEEEvPT2_PKT1_SB_iiT3__param_1,
	.param .u64 _ZN3cub18CUB_300001_SM_10006detail10radix_sort30DeviceRadixSortHistogramKernelINS1_5radix10policy_hubIiNS0_8NullTypeEyE10Policy1000ELNS0_9SortOrderE0EiyNS1_21identity_decomposer_tEEEvPT2_PKT1_SB_iiT3__param_2,
	.param .u32 _ZN3cub18CUB_300001_SM_10006detail10radix_sort30DeviceRadixSortHistogramKernelINS1_5radix10policy_hubIiNS0_8NullTypeEyE10Policy1000ELNS0_9SortOrderE0EiyNS1_21identity_decomposer_tEEEvPT2_PKT1_SB_iiT3__param_3,
	.param .u32 _ZN3cub18CUB_300001_SM_10006detail10radix_sort30DeviceRadixSortHistogramKernelINS1_5radix10policy_hubIiNS0_8NullTypeEyE10Policy1000ELNS0_9SortOrderE0EiyNS1_21identity_decomposer_tEEEvPT2_PKT1_SB_iiT3__param_4,
	.param .align 1 .b8 _ZN3cub18CUB_300001_SM_10006detail10radix_sort30DeviceRadixSortHistogramKernelINS1_5radix10policy_hubIiNS0_8NullTypeEyE10Policy1000ELNS0_9SortOrderE0EiyNS1_21identity_decomposer_tEEEvPT2_PKT1_SB_iiT3__param_5[1]
)
.maxntid 128
{
	.reg .pred 	%p<91>;
	.reg .b32 	%r<486>;
	.reg .b64 	%rd<137>;
	// demoted variable
	.shared .align 4 .b8 _ZZN3cub18CUB_300001_SM_10006detail10radix_sort30DeviceRadixSortHistogramKernelINS1_5radix10policy_hubIiNS0_8NullTypeEyE10Policy1000ELNS0_9SortOrderE0EiyNS1_21identity_decomposer_tEEEvPT2_PKT1_SB_iiT3_E12temp_storage[4096];
	ld.param.u64 	%rd18, [_ZN3cub18CUB_300001_SM_10006detail10radix_sort30DeviceRadixSortHistogramKernelINS1_5radix10policy_hubIiNS0_8NullTypeEyE10Policy1000ELNS0_9SortOrderE0EiyNS1_21identity_decomposer_tEEEvPT2_PKT1_SB_iiT3__param_0];
	ld.param.u64 	%rd19, [_ZN3cub18CUB_300001_SM_10006detail10radix_sort30DeviceRadixSortHistogramKernelINS1_5radix10policy_hubIiNS0_8NullTypeEyE10Policy1000ELNS0_9SortOrderE0EiyNS1_21identity_decomposer_tEEEvPT2_PKT1_SB_iiT3__param_1];
	ld.param.u64 	%rd17, [_ZN3cub18CUB_300001_SM_10006detail10radix_sort30DeviceRadixSortHistogramKernelINS1_5radix10policy_hubIiNS0_8NullTypeEyE10Policy1000ELNS0_9SortOrderE0EiyNS1_21identity_decomposer_tEEEvPT2_PKT1_SB_iiT3__param_2];
	ld.param.u32 	%r174, [_ZN3cub18CUB_300001_SM_10006detail10radix_sort30DeviceRadixSortHistogramKernelINS1_5radix10policy_hubIiNS0_8NullTypeEyE10Policy1000ELNS0_9SortOrderE0EiyNS1_21identity_decomposer_tEEEvPT2_PKT1_SB_iiT3__param_3];
	ld.param.u32 	%r175, [_ZN3cub18CUB_300001_SM_10006detail10radix_sort30DeviceRadixSortHistogramKernelINS1_5radix10policy_hubIiNS0_8NullTypeEyE10Policy1000ELNS0_9SortOrderE0EiyNS1_21identity_decomposer_tEEEvPT2_PKT1_SB_iiT3__param_4];
	cvta.to.global.u64 	%rd1, %rd19;
	cvta.to.global.u64 	%rd2, %rd18;
	setp.eq.s64 	%p2, %rd17, 0;
	@%p2 bra 	$L__BB8_153;
	sub.s32 	%r176, %r175, %r174;
	add.s32 	%r177, %r176, 7;
	shr.s32 	%r178, %r177, 31;
	shr.u32 	%r179, %r178, 29;
	add.s32 	%r180, %r177, %r179;
	shr.s32 	%r181, %r180, 3;
	mov.u32 	%r182, %tid.x;
	setp.gt.u32 	%p3, %r182, 255;
	setp.lt.s32 	%p4, %r177, 8;
	mov.u32 	%r183, %ctaid.x;
	shl.b32 	%r184, %r183, 11;
	cvt.u64.u32 	%rd3, %r184;
	mov.u32 	%r185, %nctaid.x;
	shl.b32 	%r186, %r185, 11;
	cvt.u64.u32 	%rd4, %r186;
	add.s32 	%r1, %r181, -1;
	and.b32  	%r2, %r181, 15;
	and.b32  	%r3, %r181, 7;
	add.s32 	%r4, %r3, -1;
	and.b32  	%r5, %r181, 3;
	or.pred  	%p1, %p3, %p4;
	shl.b32 	%r187, %r182, 2;
	mov.u32 	%r188, _ZZN3cub18CUB_300001_SM_10006detail10radix_sort30DeviceRadixSortHistogramKernelINS1_5radix10policy_hubIiNS0_8NullTypeEyE10Policy1000ELNS0_9SortOrderE0EiyNS1_21identity_decomposer_tEEEvPT2_PKT1_SB_iiT3_E12temp_storage;
	add.s32 	%r6, %r188, %r187;
	and.b32  	%r7, %r181, 268435440;
	cvt.u64.u32 	%rd5, %r182;
	add.s32 	%r8, %r182, 128;
	add.s32 	%r9, %r182, 256;
	add.s32 	%r10, %r182, 384;
	add.s32 	%r11, %r182, 512;
	add.s32 	%r12, %r182, 640;
	add.s32 	%r13, %r182, 768;
	or.b32  	%r14, %r182, 1024;
	add.s32 	%r15, %r182, 1920;
	and.b32  	%r16, %r181, 268435448;
	and.b32  	%r17, %r181, 1;
	neg.s32 	%r18, %r7;
	add.s32 	%r19, %r6, 8192;
	add.s64 	%rd21, %rd17, -1;
	shr.u64 	%rd22, %rd21, 30;
	add.s64 	%rd23, %rd22, 1;
	min.u64 	%rd6, %rd23, %rd17;
	mov.b64 	%rd135, 0;
$L__BB8_2:
	@%p1 bra 	$L__BB8_30;
	setp.lt.u32 	%p5, %r1, 15;
	mov.b32 	%r439, 0;
	@%p5 bra 	$L__BB8_6;
	mov.u32 	%r436, %r19;
	mov.u32 	%r437, %r18;
$L__BB8_5:
	.pragma "nounroll";
	mov.b32 	%r190, 0;
	st.shared.u32 	[%r436+-8192], %r190;
	st.shared.u32 	[%r436+-7168], %r190;
	st.shared.u32 	[%r436+-6144], %r190;
	st.shared.u32 	[%r436+-5120], %r190;
	st.shared.u32 	[%r436+-4096], %r190;
	st.shared.u32 	[%r436+-3072], %r190;
	st.shared.u32 	[%r436+-2048], %r190;
	st.shared.u32 	[%r436+-1024], %r190;
	st.shared.u32 	[%r436], %r190;
	st.shared.u32 	[%r436+1024], %r190;
	st.shared.u32 	[%r436+2048], %r190;
	st.shared.u32 	[%r436+3072], %r190;
	st.shared.u32 	[%r436+4096], %r190;
	st.shared.u32 	[%r436+5120], %r190;
	st.shared.u32 	[%r436+6144], %r190;
	st.shared.u32 	[%r436+7168], %r190;
	add.s32 	%r437, %r437, 16;
	add.s32 	%r436, %r436, 16384;
	setp.ne.s32 	%p6, %r437, 0;
	mov.u32 	%r439, %r7;
	@%p6 bra 	$L__BB8_5;
$L__BB8_6:
	add.s32 	%r25, %r2, -1;
	setp.eq.s32 	%p7, %r2, 0;
	@%p7 bra 	$L__BB8_16;
	setp.lt.u32 	%p8, %r25, 7;
	@%p8 bra 	$L__BB8_9;
	shl.b32 	%r191, %r439, 10;
	add.s32 	%r192, %r6, %r191;
	mov.b32 	%r193, 0;
	st.shared.u32 	[%r192], %r193;
	st.shared.u32 	[%r192+1024], %r193;
	st.shared.u32 	[%r192+2048], %r193;
	st.shared.u32 	[%r192+3072], %r193;
	st.shared.u32 	[%r192+4096], %r193;
	st.shared.u32 	[%r192+5120], %r193;
	st.shared.u32 	[%r192+6144], %r193;
	st.shared.u32 	[%r192+7168], %r193;
	add.s32 	%r439, %r439, 8;
$L__BB8_9:
	setp.eq.s32 	%p9, %r3, 0;
	@%p9 bra 	$L__BB8_16;
	setp.lt.u32 	%p10, %r4, 3;
	@%p10 bra 	$L__BB8_12;
	shl.b32 	%r194, %r439, 10;
	add.s32 	%r195, %r6, %r194;
	mov.b32 	%r196, 0;
	st.shared.u32 	[%r195], %r196;
	st.shared.u32 	[%r195+1024], %r196;
	st.shared.u32 	[%r195+2048], %r196;
	st.shared.u32 	[%r195+3072], %r196;
	add.s32 	%r439, %r439, 4;
$L__BB8_12:
	setp.eq.s32 	%p11, %r5, 0;
	@%p11 bra 	$L__BB8_16;
	setp.eq.s32 	%p12, %r5, 1;
	shl.b32 	%r197, %r439, 10;
	add.s32 	%r30, %r6, %r197;
	mov.b32 	%r198, 0;
	st.shared.u32 	[%r30], %r198;
	@%p12 bra 	$L__BB8_16;
	setp.eq.s32 	%p13, %r5, 2;
	mov.b32 	%r199, 0;
	st.shared.u32 	[%r30+1024], %r199;
	@%p13 bra 	$L__BB8_16;
	mov.b32 	%r200, 0;
	st.shared.u32 	[%r30+2048], %r200;
$L__BB8_16:
	cvt.u32.u64 	%r201, %rd5;
	setp.gt.u32 	%p14, %r201, 127;
	@%p14 bra 	$L__BB8_30;
	setp.lt.u32 	%p15, %r1, 15;
	mov.b32 	%r443, 0;
	@%p15 bra 	$L__BB8_20;
	mov.b32 	%r441, 0;
$L__BB8_19:
	.pragma "nounroll";
	shl.b32 	%r204, %r441, 10;
	add.s32 	%r205, %r6, %r204;
	mov.b32 	%r206, 0;
	st.shared.u32 	[%r205+512], %r206;
	st.shared.u32 	[%r205+1536], %r206;
	st.shared.u32 	[%r205+2560], %r206;
	st.shared.u32 	[%r205+3584], %r206;
	st.shared.u32 	[%r205+4608], %r206;
	st.shared.u32 	[%r205+5632], %r206;
	st.shared.u32 	[%r205+6656], %r206;
	st.shared.u32 	[%r205+7680], %r206;
	st.shared.u32 	[%r205+8704], %r206;
	st.shared.u32 	[%r205+9728], %r206;
	st.shared.u32 	[%r205+10752], %r206;
	st.shared.u32 	[%r205+11776], %r206;
	st.shared.u32 	[%r205+12800], %r206;
	st.shared.u32 	[%r205+13824], %r206;
	st.shared.u32 	[%r205+14848], %r206;
	st.shared.u32 	[%r205+15872], %r206;
	add.s32 	%r441, %r441, 16;
	setp.ne.s32 	%p16, %r441, %r7;
	mov.u32 	%r443, %r7;
	@%p16 bra 	$L__BB8_19;
$L__BB8_20:
	setp.eq.s32 	%p17, %r2, 0;
	@%p17 bra 	$L__BB8_30;
	setp.lt.u32 	%p18, %r25, 7;
	@%p18 bra 	$L__BB8_23;
	shl.b32 	%r207, %r443, 10;
	add.s32 	%r208, %r6, %r207;
	mov.b32 	%r209, 0;
	st.shared.u32 	[%r208+512], %r209;
	st.shared.u32 	[%r208+1536], %r209;
	st.shared.u32 	[%r208+2560], %r209;
	st.shared.u32 	[%r208+3584], %r209;
	st.shared.u32 	[%r208+4608], %r209;
	st.shared.u32 	[%r208+5632], %r209;
	st.shared.u32 	[%r208+6656], %r209;
	st.shared.u32 	[%r208+7680], %r209;
	add.s32 	%r443, %r443, 8;
$L__BB8_23:
	setp.eq.s32 	%p19, %r3, 0;
	@%p19 bra 	$L__BB8_30;
	setp.lt.u32 	%p20, %r4, 3;
	@%p20 bra 	$L__BB8_26;
	shl.b32 	%r210, %r443, 10;
	add.s32 	%r211, %r6, %r210;
	mov.b32 	%r212, 0;
	st.shared.u32 	[%r211+512], %r212;
	st.shared.u32 	[%r211+1536], %r212;
	st.shared.u32 	[%r211+2560], %r212;
	st.shared.u32 	[%r211+3584], %r212;
	add.s32 	%r443, %r443, 4;
$L__BB8_26:
	setp.eq.s32 	%p21, %r5, 0;
	@%p21 bra 	$L__BB8_30;
	setp.eq.s32 	%p22, %r5, 1;
	shl.b32 	%r213, %r443, 10;
	add.s32 	%r38, %r6, %r213;
	mov.b32 	%r214, 0;
	st.shared.u32 	[%r38+512], %r214;
	@%p22 bra 	$L__BB8_30;
	setp.eq.s32 	%p23, %r5, 2;
	mov.b32 	%r215, 0;
	st.shared.u32 	[%r38+1536], %r215;
	@%p23 bra 	$L__BB8_30;
	mov.b32 	%r216, 0;
	st.shared.u32 	[%r38+2560], %r216;
$L__BB8_30:
	bar.sync 	0;
	bar.sync 	0;
	shl.b64 	%rd8, %rd135, 30;
	sub.s64 	%rd24, %rd17, %rd8;
	min.u64 	%rd9, %rd24, 1073741824;
	setp.le.u64 	%p24, %rd9, %rd3;
	@%p24 bra 	$L__BB8_70;
	mov.u64 	%rd136, %rd3;
$L__BB8_32:
	add.s64 	%rd11, %rd136, %rd8;
	sub.s64 	%rd12, %rd17, %rd11;
	setp.lt.u64 	%p25, %rd12, 2048;
	@%p25 bra 	$L__BB8_34;
	add.s64 	%rd27, %rd11, %rd5;
	shl.b64 	%rd28, %rd27, 2;
	add.s64 	%rd29, %rd1, %rd28;
	ld.global.u32 	%r475, [%rd29];
	ld.global.u32 	%r474, [%rd29+512];
	ld.global.u32 	%r473, [%rd29+1024];
	ld.global.u32 	%r472, [%rd29+1536];
	ld.global.u32 	%r471, [%rd29+2048];
	ld.global.u32 	%r470, [%rd29+2560];
	ld.global.u32 	%r469, [%rd29+3072];
	ld.global.u32 	%r468, [%rd29+3584];
	ld.global.u32 	%r467, [%rd29+4096];
	ld.global.u32 	%r466, [%rd29+4608];
	ld.global.u32 	%r465, [%rd29+5120];
	ld.global.u32 	%r464, [%rd29+5632];
	ld.global.u32 	%r463, [%rd29+6144];
	ld.global.u32 	%r462, [%rd29+6656];
	ld.global.u32 	%r461, [%rd29+7168];
	ld.global.u32 	%r460, [%rd29+7680];
	bra.uni 	$L__BB8_66;
$L__BB8_34:
	cvt.u32.u64 	%r218, %rd5;
	cvt.u32.u64 	%r55, %rd12;
	setp.ge.s32 	%p26, %r218, %r55;
	add.s64 	%rd25, %rd11, %rd5;
	shl.b64 	%rd26, %rd25, 2;
	add.s64 	%rd13, %rd1, %rd26;
	mov.b32 	%r475, 2147483647;
	@%p26 bra 	$L__BB8_36;
	ld.global.u32 	%r475, [%rd13];
$L__BB8_36:
	setp.ge.s32 	%p27, %r8, %r55;
	mov.b32 	%r474, 2147483647;
	@%p27 bra 	$L__BB8_38;
	ld.global.u32 	%r474, [%rd13+512];
$L__BB8_38:
	setp.ge.s32 	%p28, %r9, %r55;
	mov.b32 	%r473, 2147483647;
	@%p28 bra 	$L__BB8_40;
	ld.global.u32 	%r473, [%rd13+1024];
$L__BB8_40:
	setp.ge.s32 	%p29, %r10, %r55;
	mov.b32 	%r472, 2147483647;
	@%p29 bra 	$L__BB8_42;
	ld.global.u32 	%r472, [%rd13+1536];
$L__BB8_42:
	setp.ge.s32 	%p30, %r11, %r55;
	mov.b32 	%r471, 2147483647;
	@%p30 bra 	$L__BB8_44;
	ld.global.u32 	%r471, [%rd13+2048];
$L__BB8_44:
	setp.ge.s32 	%p31, %r12, %r55;
	mov.b32 	%r470, 2147483647;
	@%p31 bra 	$L__BB8_46;
	ld.global.u32 	%r470, [%rd13+2560];
$L__BB8_46:
	setp.ge.s32 	%p32, %r13, %r55;
	mov.b32 	%r469, 2147483647;
	@%p32 bra 	$L__BB8_48;
	ld.global.u32 	%r469, [%rd13+3072];
$L__BB8_48:
	mov.u32 	%r226, %tid.x;
	add.s32 	%r227, %r226, 896;
	setp.ge.s32 	%p33, %r227, %r55;
	mov.b32 	%r468, 2147483647;
	@%p33 bra 	$L__BB8_50;
	ld.global.u32 	%r468, [%rd13+3584];
$L__BB8_50:
	setp.ge.s32 	%p34, %r14, %r55;
	mov.b32 	%r467, 2147483647;
	@%p34 bra 	$L__BB8_52;
	ld.global.u32 	%r467, [%rd13+4096];
$L__BB8_52:
	add.s32 	%r231, %r226, 1152;
	setp.ge.s32 	%p35, %r231, %r55;
	mov.b32 	%r466, 2147483647;
	@%p35 bra 	$L__BB8_54;
	ld.global.u32 	%r466, [%rd13+4608];
$L__BB8_54:
	add.s32 	%r234, %r226, 1280;
	setp.ge.s32 	%p36, %r234, %r55;
	mov.b32 	%r465, 2147483647;
	@%p36 bra 	$L__BB8_56;
	ld.global.u32 	%r465, [%rd13+5120];
$L__BB8_56:
	add.s32 	%r237, %r226, 1408;
	setp.ge.s32 	%p37, %r237, %r55;
	mov.b32 	%r464, 2147483647;
	@%p37 bra 	$L__BB8_58;
	ld.global.u32 	%r464, [%rd13+5632];
$L__BB8_58:
	add.s32 	%r240, %r226, 1536;
	setp.ge.s32 	%p38, %r240, %r55;
	mov.b32 	%r463, 2147483647;
	@%p38 bra 	$L__BB8_60;
	ld.global.u32 	%r463, [%rd13+6144];
$L__BB8_60:
	add.s32 	%r243, %r226, 1664;
	setp.ge.s32 	%p39, %r243, %r55;
	mov.b32 	%r462, 2147483647;
	@%p39 bra 	$L__BB8_62;
	ld.global.u32 	%r462, [%rd13+6656];
$L__BB8_62:
	add.s32 	%r246, %r226, 1792;
	setp.ge.s32 	%p40, %r246, %r55;
	mov.b32 	%r461, 2147483647;
	@%p40 bra 	$L__BB8_64;
	ld.global.u32 	%r461, [%rd13+7168];
$L__BB8_64:
	setp.ge.s32 	%p41, %r15, %r55;
	mov.b32 	%r460, 2147483647;
	@%p41 bra 	$L__BB8_66;
	ld.global.u32 	%r460, [%rd13+7680];
$L__BB8_66:
	setp.le.s32 	%p42, %r175, %r174;
	@%p42 bra 	$L__BB8_69;
	xor.b32  	%r103, %r460, -2147483648;
	xor.b32  	%r104, %r461, -2147483648;
	xor.b32  	%r105, %r462, -2147483648;
	xor.b32  	%r106, %r463, -2147483648;
	xor.b32  	%r107, %r464, -2147483648;
	xor.b32  	%r108, %r465, -2147483648;
	xor.b32  	%r109, %r466, -2147483648;
	xor.b32  	%r110, %r467, -2147483648;
	xor.b32  	%r111, %r468, -2147483648;
	xor.b32  	%r112, %r469, -2147483648;
	xor.b32  	%r113, %r470, -2147483648;
	xor.b32  	%r114, %r471, -2147483648;
	xor.b32  	%r115, %r472, -2147483648;
	xor.b32  	%r116, %r473, -2147483648;
	xor.b32  	%r117, %r474, -2147483648;
	xor.b32  	%r118, %r475, -2147483648;
	mov.b32 	%r476, 0;
	mov.u32 	%r477, %r174;
$L__BB8_68:
	sub.s32 	%r249, %r175, %r477;
	shl.b32 	%r250, %r476, 10;
	mov.u32 	%r251, _ZZN3cub18CUB_300001_SM_10006detail10radix_sort30DeviceRadixSortHistogramKernelINS1_5radix10policy_hubIiNS0_8NullTypeEyE10Policy1000ELNS0_9SortOrderE0EiyNS1_21identity_decomposer_tEEEvPT2_PKT1_SB_iiT3_E12temp_storage;
	add.s32 	%r252, %r251, %r250;
	min.s32 	%r253, %r249, 8;
	mov.b32 	%r254, -1;
	shl.b32 	%r255, %r254, %r253;
	not.b32 	%r256, %r255;
	shr.u32 	%r257, %r118, %r477;
	and.b32  	%r258, %r257, %r256;
	shl.b32 	%r259, %r258, 2;
	add.s32 	%r260, %r252, %r259;
	atom.shared.add.u32 	%r261, [%r260], 1;
	shr.u32 	%r262, %r117, %r477;
	and.b32  	%r263, %r262, %r256;
	shl.b32 	%r264, %r263, 2;
	add.s32 	%r265, %r252, %r264;
	atom.shared.add.u32 	%r266, [%r265], 1;
	shr.u32 	%r267, %r116, %r477;
	and.b32  	%r268, %r267, %r256;
	shl.b32 	%r269, %r268, 2;
	add.s32 	%r270, %r252, %r269;
	atom.shared.add.u32 	%r271, [%r270], 1;
	shr.u32 	%r272, %r115, %r477;
	and.b32  	%r273, %r272, %r256;
	shl.b32 	%r274, %r273, 2;
	add.s32 	%r275, %r252, %r274;
	atom.shared.add.u32 	%r276, [%r275], 1;
	shr.u32 	%r277, %r114, %r477;
	and.b32  	%r278, %r277, %r256;
	shl.b32 	%r279, %r278, 2;
	add.s32 	%r280, %r252, %r279;
	atom.shared.add.u32 	%r281, [%r280], 1;
	shr.u32 	%r282, %r113, %r477;
	and.b32  	%r283, %r282, %r256;
	shl.b32 	%r284, %r283, 2;
	add.s32 	%r285, %r252, %r284;
	atom.shared.add.u32 	%r286, [%r285], 1;
	shr.u32 	%r287, %r112, %r477;
	and.b32  	%r288, %r287, %r256;
	shl.b32 	%r289, %r288, 2;
	add.s32 	%r290, %r252, %r289;
	atom.shared.add.u32 	%r291, [%r290], 1;
	shr.u32 	%r292, %r111, %r477;
	and.b32  	%r293, %r292, %r256;
	shl.b32 	%r294, %r293, 2;
	add.s32 	%r295, %r252, %r294;
	atom.shared.add.u32 	%r296, [%r295], 1;
	shr.u32 	%r297, %r110, %r477;
	and.b32  	%r298, %r297, %r256;
	shl.b32 	%r299, %r298, 2;
	add.s32 	%r300, %r252, %r299;
	atom.shared.add.u32 	%r301, [%r300], 1;
	shr.u32 	%r302, %r109, %r477;
	and.b32  	%r303, %r302, %r256;
	shl.b32 	%r304, %r303, 2;
	add.s32 	%r305, %r252, %r304;
	atom.shared.add.u32 	%r306, [%r305], 1;
	shr.u32 	%r307, %r108, %r477;
	and.b32  	%r308, %r307, %r256;
	shl.b32 	%r309, %r308, 2;
	add.s32 	%r310, %r252, %r309;
	atom.shared.add.u32 	%r311, [%r310], 1;
	shr.u32 	%r312, %r107, %r477;
	and.b32  	%r313, %r312, %r256;
	shl.b32 	%r314, %r313, 2;
	add.s32 	%r315, %r252, %r314;
	atom.shared.add.u32 	%r316, [%r315], 1;
	shr.u32 	%r317, %r106, %r477;
	and.b32  	%r318, %r317, %r256;
	shl.b32 	%r319, %r318, 2;
	add.s32 	%r320, %r252, %r319;
	atom.shared.add.u32 	%r321, [%r320], 1;
	shr.u32 	%r322, %r105, %r477;
	and.b32  	%r323, %r322, %r256;
	shl.b32 	%r324, %r323, 2;
	add.s32 	%r325, %r252, %r324;
	atom.shared.add.u32 	%r326, [%r325], 1;
	shr.u32 	%r327, %r104, %r477;
	and.b32  	%r328, %r327, %r256;
	shl.b32 	%r329, %r328, 2;
	add.s32 	%r330, %r252, %r329;
	atom.shared.add.u32 	%r331, [%r330], 1;
	shr.u32 	%r332, %r103, %r477;
	and.b32  	%r333, %r332, %r256;
	shl.b32 	%r334, %r333, 2;
	add.s32 	%r335, %r252, %r334;
	atom.shared.add.u32 	%r336, [%r335], 1;
	add.s32 	%r477, %r477, 8;
	add.s32 	%r476, %r476, 1;
	setp.lt.s32 	%p43, %r477, %r175;
	@%p43 bra 	$L__BB8_68;
$L__BB8_69:
	add.s64 	%rd136, %rd136, %rd4;
	setp.lt.u64 	%p44, %rd136, %rd9;
	@%p44 bra 	$L__BB8_32;
$L__BB8_70:
	bar.sync 	0;
	@%p1 bra 	$L__BB8_152;
	setp.lt.u32 	%p45, %r1, 7;
	mov.b32 	%r480, 0;
	@%p45 bra 	$L__BB8_90;
	mov.b32 	%r478, 0;
$L__BB8_73:
	.pragma "nounroll";
	shl.b32 	%r339, %r478, 10;
	add.s32 	%r124, %r6, %r339;
	ld.shared.u32 	%r125, [%r124];
	setp.eq.s32 	%p46, %r125, 0;
	@%p46 bra 	$L__BB8_75;
	cvt.u32.u64 	%r340, %rd5;
	shl.b32 	%r341, %r478, 8;
	add.s32 	%r342, %r341, %r340;
	mul.wide.u32 	%rd30, %r342, 8;
	add.s64 	%rd31, %rd2, %rd30;
	cvt.u64.u32 	%rd32, %r125;
	atom.global.add.u64 	%rd33, [%rd31], %rd32;
$L__BB8_75:
	ld.shared.u32 	%r126, [%r124+1024];
	setp.eq.s32 	%p47, %r126, 0;
	@%p47 bra 	$L__BB8_77;
	cvt.u32.u64 	%r343, %rd5;
	shl.b32 	%r344, %r478, 8;
	add.s32 	%r345, %r344, %r343;
	add.s32 	%r346, %r345, 256;
	mul.wide.u32 	%rd34, %r346, 8;
	add.s64 	%rd35, %rd2, %rd34;
	cvt.u64.u32 	%rd36, %r126;
	atom.global.add.u64 	%rd37, [%rd35], %rd36;
$L__BB8_77:
	ld.shared.u32 	%r127, [%r124+2048];
	setp.eq.s32 	%p48, %r127, 0;
	@%p48 bra 	$L__BB8_79;
	cvt.u32.u64 	%r347, %rd5;
	shl.b32 	%r348, %r478, 8;
	add.s32 	%r349, %r348, %r347;
	add.s32 	%r350, %r349, 512;
	mul.wide.u32 	%rd38, %r350, 8;
	add.s64 	%rd39, %rd2, %rd38;
	cvt.u64.u32 	%rd40, %r127;
	atom.global.add.u64 	%rd41, [%rd39], %rd40;
$L__BB8_79:
	ld.shared.u32 	%r128, [%r124+3072];
	setp.eq.s32 	%p49, %r128, 0;
	@%p49 bra 	$L__BB8_81;
	cvt.u32.u64 	%r351, %rd5;
	shl.b32 	%r352, %r478, 8;
	add.s32 	%r353, %r352, %r351;
	add.s32 	%r354, %r353, 768;
	mul.wide.u32 	%rd42, %r354, 8;
	add.s64 	%rd43, %rd2, %rd42;
	cvt.u64.u32 	%rd44, %r128;
	atom.global.add.u64 	%rd45, [%rd43], %rd44;
$L__BB8_81:
	ld.shared.u32 	%r129, [%r124+4096];
	setp.eq.s32 	%p50, %r129, 0;
	@%p50 bra 	$L__BB8_83;
	cvt.u32.u64 	%r355, %rd5;
	shl.b32 	%r356, %r478, 8;
	add.s32 	%r357, %r356, %r355;
	add.s32 	%r358, %r357, 1024;
	mul.wide.u32 	%rd46, %r358, 8;
	add.s64 	%rd47, %rd2, %rd46;
	cvt.u64.u32 	%rd48, %r129;
	atom.global.add.u64 	%rd49, [%rd47], %rd48;
$L__BB8_83:
	ld.shared.u32 	%r130, [%r124+5120];
	setp.eq.s32 	%p51, %r130, 0;
	@%p51 bra 	$L__BB8_85;
	cvt.u32.u64 	%r359, %rd5;
	shl.b32 	%r360, %r478, 8;
	add.s32 	%r361, %r360, %r359;
	add.s32 	%r362, %r361, 1280;
	mul.wide.u32 	%rd50, %r362, 8;
	add.s64 	%rd51, %rd2, %rd50;
	cvt.u64.u32 	%rd52, %r130;
	atom.global.add.u64 	%rd53, [%rd51], %rd52;
$L__BB8_85:
	ld.shared.u32 	%r131, [%r124+6144];
	setp.eq.s32 	%p52, %r131, 0;
	@%p52 bra 	$L__BB8_87;
	cvt.u32.u64 	%r363, %rd5;
	shl.b32 	%r364, %r478, 8;
	add.s32 	%r365, %r364, %r363;
	add.s32 	%r366, %r365, 1536;
	mul.wide.u32 	%rd54, %r366, 8;
	add.s64 	%rd55, %rd2, %rd54;
	cvt.u64.u32 	%rd56, %r131;
	atom.global.add.u64 	%rd57, [%rd55], %rd56;
$L__BB8_87:
	ld.shared.u32 	%r132, [%r124+7168];
	setp.eq.s32 	%p53, %r132, 0;
	@%p53 bra 	$L__BB8_89;
	cvt.u32.u64 	%r367, %rd5;
	shl.b32 	%r368, %r478, 8;
	add.s32 	%r369, %r368, %r367;
	add.s32 	%r370, %r369, 1792;
	mul.wide.u32 	%rd58, %r370, 8;
	add.s64 	%rd59, %rd2, %rd58;
	cvt.u64.u32 	%rd60, %r132;
	atom.global.add.u64 	%rd61, [%rd59], %rd60;
$L__BB8_89:
	add.s32 	%r478, %r478, 8;
	setp.ne.s32 	%p54, %r478, %r16;
	mov.u32 	%r480, %r16;
	@%p54 bra 	$L__BB8_73;
$L__BB8_90:
	add.s32 	%r135, %r5, -1;
	setp.eq.s32 	%p55, %r3, 0;
	@%p55 bra 	$L__BB8_111;
	setp.lt.u32 	%p56, %r4, 3;
	@%p56 bra 	$L__BB8_101;
	shl.b32 	%r371, %r480, 10;
	add.s32 	%r136, %r6, %r371;
	ld.shared.u32 	%r137, [%r136];
	setp.eq.s32 	%p57, %r137, 0;
	@%p57 bra 	$L__BB8_94;
	cvt.u32.u64 	%r372, %rd5;
	shl.b32 	%r373, %r480, 8;
	add.s32 	%r374, %r373, %r372;
	mul.wide.u32 	%rd62, %r374, 8;
	add.s64 	%rd63, %rd2, %rd62;
	cvt.u64.u32 	%rd64, %r137;
	atom.global.add.u64 	%rd65, [%rd63], %rd64;
$L__BB8_94:
	ld.shared.u32 	%r138, [%r136+1024];
	setp.eq.s32 	%p58, %r138, 0;
	@%p58 bra 	$L__BB8_96;
	cvt.u32.u64 	%r375, %rd5;
	shl.b32 	%r376, %r480, 8;
	add.s32 	%r377, %r376, %r375;
	add.s32 	%r378, %r377, 256;
	mul.wide.u32 	%rd66, %r378, 8;
	add.s64 	%rd67, %rd2, %rd66;
	cvt.u64.u32 	%rd68, %r138;
	atom.global.add.u64 	%rd69, [%rd67], %rd68;
$L__BB8_96:
	ld.shared.u32 	%r139, [%r136+2048];
	setp.eq.s32 	%p59, %r139, 0;
	@%p59 bra 	$L__BB8_98;
	cvt.u32.u64 	%r379, %rd5;
	shl.b32 	%r380, %r480, 8;
	add.s32 	%r381, %r380, %r379;
	add.s32 	%r382, %r381, 512;
	mul.wide.u32 	%rd70, %r382, 8;
	add.s64 	%rd71, %rd2, %rd70;
	cvt.u64.u32 	%rd72, %r139;
	atom.global.add.u64 	%rd73, [%rd71], %rd72;
$L__BB8_98:
	ld.shared.u32 	%r140, [%r136+3072];
	setp.eq.s32 	%p60, %r140, 0;
	@%p60 bra 	$L__BB8_100;
	cvt.u32.u64 	%r383, %rd5;
	shl.b32 	%r384, %r480, 8;
	add.s32 	%r385, %r384, %r383;
	add.s32 	%r386, %r385, 768;
	mul.wide.u32 	%rd74, %r386, 8;
	add.s64 	%rd75, %rd2, %rd74;
	cvt.u64.u32 	%rd76, %r140;
	atom.global.add.u64 	%rd77, [%rd75], %rd76;
$L__BB8_100:
	add.s32 	%r480, %r480, 4;
$L__BB8_101:
	setp.eq.s32 	%p61, %r5, 0;
	@%p61 bra 	$L__BB8_111;
	setp.eq.s32 	%p62, %r135, 0;
	@%p62 bra 	$L__BB8_108;
	shl.b32 	%r387, %r480, 10;
	add.s32 	%r143, %r6, %r387;
	ld.shared.u32 	%r144, [%r143];
	setp.eq.s32 	%p63, %r144, 0;
	@%p63 bra 	$L__BB8_105;
	cvt.u32.u64 	%r388, %rd5;
	shl.b32 	%r389, %r480, 8;
	add.s32 	%r390, %r389, %r388;
	mul.wide.u32 	%rd78, %r390, 8;
	add.s64 	%rd79, %rd2, %rd78;
	cvt.u64.u32 	%rd80, %r144;
	atom.global.add.u64 	%rd81, [%rd79], %rd80;
$L__BB8_105:
	ld.shared.u32 	%r145, [%r143+1024];
	setp.eq.s32 	%p64, %r145, 0;
	@%p64 bra 	$L__BB8_107;
	cvt.u32.u64 	%r391, %rd5;
	shl.b32 	%r392, %r480, 8;
	add.s32 	%r393, %r392, %r391;
	add.s32 	%r394, %r393, 256;
	mul.wide.u32 	%rd82, %r394, 8;
	add.s64 	%rd83, %rd2, %rd82;
	cvt.u64.u32 	%rd84, %r145;
	atom.global.add.u64 	%rd85, [%rd83], %rd84;
$L__BB8_107:
	add.s32 	%r480, %r480, 2;
$L__BB8_108:
	setp.eq.s32 	%p65, %r17, 0;
	@%p65 bra 	$L__BB8_111;
	shl.b32 	%r395, %r480, 10;
	add.s32 	%r396, %r6, %r395;
	ld.shared.u32 	%r148, [%r396];
	setp.eq.s32 	%p66, %r148, 0;
	@%p66 bra 	$L__BB8_111;
	cvt.u32.u64 	%r397, %rd5;
	shl.b32 	%r398, %r480, 8;
	add.s32 	%r399, %r398, %r397;
	mul.wide.u32 	%rd86, %r399, 8;
	add.s64 	%rd87, %rd2, %rd86;
	cvt.u64.u32 	%rd88, %r148;
	atom.global.add.u64 	%rd89, [%rd87], %rd88;
$L__BB8_111:
	cvt.u32.u64 	%r400, %rd5;
	setp.gt.u32 	%p67, %r400, 127;
	@%p67 bra 	$L__BB8_152;
	setp.lt.u32 	%p68, %r1, 7;
	mov.b32 	%r484, 0;
	@%p68 bra 	$L__BB8_131;
	mov.b32 	%r482, 0;
$L__BB8_114:
	.pragma "nounroll";
	shl.b32 	%r404, %r482, 10;
	add.s32 	%r150, %r6, %r404;
	ld.shared.u32 	%r151, [%r150+512];
	setp.eq.s32 	%p69, %r151, 0;
	shl.b32 	%r405, %r482, 8;
	add.s32 	%r406, %r405, %r400;
	mul.wide.u32 	%rd90, %r406, 8;
	add.s64 	%rd15, %rd2, %rd90;
	@%p69 bra 	$L__BB8_116;
	cvt.u64.u32 	%rd91, %r151;
	atom.global.add.u64 	%rd92, [%rd15+1024], %rd91;
$L__BB8_116:
	ld.shared.u32 	%r152, [%r150+1536];
	setp.eq.s32 	%p70, %r152, 0;
	@%p70 bra 	$L__BB8_118;
	cvt.u64.u32 	%rd93, %r152;
	atom.global.add.u64 	%rd94, [%rd15+3072], %rd93;
$L__BB8_118:
	ld.shared.u32 	%r153, [%r150+2560];
	setp.eq.s32 	%p71, %r153, 0;
	@%p71 bra 	$L__BB8_120;
	cvt.u64.u32 	%rd95, %r153;
	atom.global.add.u64 	%rd96, [%rd15+5120], %rd95;
$L__BB8_120:
	ld.shared.u32 	%r154, [%r150+3584];
	setp.eq.s32 	%p72, %r154, 0;
	@%p72 bra 	$L__BB8_122;
	cvt.u64.u32 	%rd97, %r154;
	atom.global.add.u64 	%rd98, [%rd15+7168], %rd97;
$L__BB8_122:
	ld.shared.u32 	%r155, [%r150+4608];
	setp.eq.s32 	%p73, %r155, 0;
	@%p73 bra 	$L__BB8_124;
	cvt.u64.u32 	%rd99, %r155;
	atom.global.add.u64 	%rd100, [%rd15+9216], %rd99;
$L__BB8_124:
	ld.shared.u32 	%r156, [%r150+5632];
	setp.eq.s32 	%p74, %r156, 0;
	@%p74 bra 	$L__BB8_126;
	cvt.u64.u32 	%rd101, %r156;
	atom.global.add.u64 	%rd102, [%rd15+11264], %rd101;
$L__BB8_126:
	ld.shared.u32 	%r157, [%r150+6656];
	setp.eq.s32 	%p75, %r157, 0;
	@%p75 bra 	$L__BB8_128;
	cvt.u64.u32 	%rd103, %r157;
	atom.global.add.u64 	%rd104, [%rd15+13312], %rd103;
$L__BB8_128:
	ld.shared.u32 	%r158, [%r150+7680];
	setp.eq.s32 	%p76, %r158, 0;
	@%p76 bra 	$L__BB8_130;
	cvt.u64.u32 	%rd105, %r158;
	atom.global.add.u64 	%rd106, [%rd15+15360], %rd105;
$L__BB8_130:
	add.s32 	%r482, %r482, 8;
	setp.ne.s32 	%p77, %r482, %r16;
	mov.u32 	%r484, %r16;
	@%p77 bra 	$L__BB8_114;
$L__BB8_131:
	setp.eq.s32 	%p78, %r3, 0;
	@%p78 bra 	$L__BB8_152;
	setp.lt.u32 	%p79, %r4, 3;
	@%p79 bra 	$L__BB8_142;
	shl.b32 	%r407, %r484, 10;
	add.s32 	%r161, %r6, %r407;
	ld.shared.u32 	%r162, [%r161+512];
	setp.eq.s32 	%p80, %r162, 0;
	@%p80 bra 	$L__BB8_135;
	shl.b32 	%r409, %r484, 8;
	add.s32 	%r410, %r409, %r400;
	mul.wide.u32 	%rd107, %r410, 8;
	add.s64 	%rd108, %rd2, %rd107;
	cvt.u64.u32 	%rd109, %r162;
	atom.global.add.u64 	%rd110, [%rd108+1024], %rd109;
$L__BB8_135:
	ld.shared.u32 	%r163, [%r161+1536];
	setp.eq.s32 	%p81, %r163, 0;
	@%p81 bra 	$L__BB8_137;
	shl.b32 	%r412, %r484, 8;
	add.s32 	%r413, %r412, %r400;
	add.s32 	%r414, %r413, 256;
	mul.wide.u32 	%rd111, %r414, 8;
	add.s64 	%rd112, %rd2, %rd111;
	cvt.u64.u32 	%rd113, %r163;
	atom.global.add.u64 	%rd114, [%rd112+1024], %rd113;
$L__BB8_137:
	ld.shared.u32 	%r164, [%r161+2560];
	setp.eq.s32 	%p82, %r164, 0;
	@%p82 bra 	$L__BB8_139;
	shl.b32 	%r416, %r484, 8;
	add.s32 	%r417, %r416, %r400;
	add.s32 	%r418, %r417, 512;
	mul.wide.u32 	%rd115, %r418, 8;
	add.s64 	%rd116, %rd2, %rd115;
	cvt.u64.u32 	%rd117, %r164;
	atom.global.add.u64 	%rd118, [%rd116+1024], %rd117;
$L__BB8_139:
	ld.shared.u32 	%r165, [%r161+3584];
	setp.eq.s32 	%p83, %r165, 0;
	@%p83 bra 	$L__BB8_141;
	shl.b32 	%r420, %r484, 8;
	add.s32 	%r421, %r420, %r400;
	add.s32 	%r422, %r421, 768;
	mul.wide.u32 	%rd119, %r422, 8;
	add.s64 	%rd120, %rd2, %rd119;
	cvt.u64.u32 	%rd121, %r165;
	atom.global.add.u64 	%rd122, [%rd120+1024], %rd121;
$L__BB8_141:
	add.s32 	%r484, %r484, 4;
$L__BB8_142:
	setp.eq.s32 	%p84, %r5, 0;
	@%p84 bra 	$L__BB8_152;
	setp.eq.s32 	%p85, %r135, 0;
	@%p85 bra 	$L__BB8_149;
	shl.b32 	%r423, %r484, 10;
	add.s32 	%r168, %r6, %r423;
	ld.shared.u32 	%r169, [%r168+512];
	setp.eq.s32 	%p86, %r169, 0;
	@%p86 bra 	$L__BB8_146;
	shl.b32 	%r425, %r484, 8;
	add.s32 	%r426, %r425, %r400;
	mul.wide.u32 	%rd123, %r426, 8;
	add.s64 	%rd124, %rd2, %rd123;
	cvt.u64.u32 	%rd125, %r169;
	atom.global.add.u64 	%rd126, [%rd124+1024], %rd125;
$L__BB8_146:
	ld.shared.u32 	%r170, [%r168+1536];
	setp.eq.s32 	%p87, %r170, 0;
	@%p87 bra 	$L__BB8_148;
	shl.b32 	%r428, %r484, 8;
	add.s32 	%r429, %r428, %r400;
	add.s32 	%r430, %r429, 256;
	mul.wide.u32 	%rd127, %r430, 8;
	add.s64 	%rd128, %rd2, %rd127;
	cvt.u64.u32 	%rd129, %r170;
	atom.global.add.u64 	%rd130, [%rd128+1024], %rd129;
$L__BB8_148:
	add.s32 	%r484, %r484, 2;
$L__BB8_149:
	setp.eq.s32 	%p88, %r17, 0;
	@%p88 bra 	$L__BB8_152;
	shl.b32 	%r431, %r484, 10;
	add.s32 	%r432, %r6, %r431;
	ld.shared.u32 	%r173, [%r432+512];
	setp.eq.s32 	%p89, %r173, 0;
	@%p89 bra 	$L__BB8_152;
	shl.b32 	%r434, %r484, 8;
	add.s32 	%r435, %r434, %r400;
	mul.wide.u32 	%rd131, %r435, 8;
	add.s64 	%rd132, %rd2, %rd131;
	cvt.u64.u32 	%rd133, %r173;
	atom.global.add.u64 	%rd134, [%rd132+1024], %rd133;
$L__BB8_152:
	bar.sync 	0;
	add.s64 	%rd135, %rd135, 1;
	setp.ne.s64 	%p90, %rd135, %rd6;
	@%p90 bra 	$L__BB8_2;
$L__BB8_153:
	ret;

}
	// .globl	_ZN3cub18CUB_300001_SM_10006detail10radix_sort33DeviceRadixSortExclusiveSumKernelINS1_5radix10policy_hubIiNS0_8NullTypeEyE10Policy1000EyEEvPT0_
.visible .entry _ZN3cub18CUB_300001_SM_10006detail10radix_sort33DeviceRadixSortExclusiveSumKernelINS1_5radix10policy_hubIiNS0_8NullTypeEyE10Policy1000EyEEvPT0_(
	.param .u64 .ptr .align 1 _ZN3cub18CUB_300001_SM_10006detail10radix_sort33DeviceRadixSortExclusiveSumKernelINS1_5radix10policy_hubIiNS0_8NullTypeEyE10Policy1000EyEEvPT0__param_0
)
{
	.reg .pred 	%p<4>;
	.reg .b32 	%r<28>;
	.reg .b64 	%rd<54>;
	// demoted variable
	.shared .align 16 .b8 _ZZN3cub18CUB_300001_SM_10006detail10radix_sort33DeviceRadixSortExclusiveSumKernelINS1_5radix10policy_hubIiNS0_8NullTypeEyE10Policy1000EyEEvPT0_E12temp_storage[2336];
	ld.param.u64 	%rd5, [_ZN3cub18CUB_300001_SM_10006detail10radix_sort33DeviceRadixSortExclusiveSumKernelINS1_5radix10policy_hubIiNS0_8NullTypeEyE10Policy1000EyEEvPT0__param_0];
	cvta.to.global.u64 	%rd6, %rd5;
	mov.u32 	%r3, %ctaid.x;
	shl.b32 	%r4, %r3, 8;
	mov.u32 	%r1, %tid.x;
	setp.gt.u32 	%p1, %r1, 255;
	add.s32 	%r5, %r4, %r1;
	mul.wide.s32 	%rd7, %r5, 8;
	add.s64 	%rd1, %rd6, %rd7;
	@%p1 bra 	$L__BB9_2;
	ld.global.u64 	%rd53, [%rd1];
$L__BB9_2:
	shr.u32 	%r6, %r1, 3;
	add.s32 	%r7, %r6, %r1;
	shl.b32 	%r8, %r7, 3;
	mov.u32 	%r9, _ZZN3cub18CUB_300001_SM_10006detail10radix_sort33DeviceRadixSortExclusiveSumKernelINS1_5radix10policy_hubIiNS0_8NullTypeEyE10Policy1000EyEEvPT0_E12temp_storage;
	add.s32 	%r10, %r9, %r8;
	add.s32 	%r2, %r10, 16;
	st.shared.u64 	[%r10+16], %rd53;
	bar.sync 	0;
	setp.gt.u32 	%p2, %r1, 31;
	@%p2 bra 	$L__BB9_4;
	mad.lo.s32 	%r27, %r1, 72, %r9;
	ld.shared.u64 	%rd23, [%r27+16];
	ld.shared.u64 	%rd24, [%r27+24];
	ld.shared.u64 	%rd25, [%r27+32];
	ld.shared.u64 	%rd26, [%r27+40];
	ld.shared.u64 	%rd27, [%r27+48];
	ld.shared.u64 	%rd28, [%r27+56];
	ld.shared.u64 	%rd29, [%r27+64];
	ld.shared.u64 	%rd30, [%r27+72];
	add.s64 	%rd31, %rd24, %rd23;
	add.s64 	%rd32, %rd31, %rd25;
	add.s64 	%rd33, %rd32, %rd26;
	add.s64 	%rd34, %rd33, %rd27;
	add.s64 	%rd35, %rd34, %rd28;
	add.s64 	%rd36, %rd35, %rd29;
	add.s64 	%rd10, %rd36, %rd30;
	mov.b32 	%r11, 1;
	mov.b32 	%r24, 0;
	mov.b32 	%r25, -1;
	// begin inline asm
	{  .reg .u64 r0;  .reg .u32 lo;  .reg .u32 hi;  .reg .pred p;  mov.b64 {lo, hi}, %rd10;  shfl.sync.up.b32 lo|p, lo, %r11, %r24, %r25;  shfl.sync.up.b32 hi|p, hi, %r11, %r24, %r25;  mov.b64 r0, {lo, hi};  @p add.u64 r0, r0, %rd10;  mov.u64 %rd8, r0;}
	// end inline asm
	mov.b32 	%r14, 2;
	// begin inline asm
	{  .reg .u64 r0;  .reg .u32 lo;  .reg .u32 hi;  .reg .pred p;  mov.b64 {lo, hi}, %rd8;  shfl.sync.up.b32 lo|p, lo, %r14, %r24, %r25;  shfl.sync.up.b32 hi|p, hi, %r14, %r24, %r25;  mov.b64 r0, {lo, hi};  @p add.u64 r0, r0, %rd8;  mov.u64 %rd11, r0;}
	// end inline asm
	mov.b32 	%r17, 4;
	// begin inline asm
	{  .reg .u64 r0;  .reg .u32 lo;  .reg .u32 hi;  .reg .pred p;  mov.b64 {lo, hi}, %rd11;  shfl.sync.up.b32 lo|p, lo, %r17, %r24, %r25;  shfl.sync.up.b32 hi|p, hi, %r17, %r24, %r25;  mov.b64 r0, {lo, hi};  @p add.u64 r0, r0, %rd11;  mov.u64 %rd14, r0;}
	// end inline asm
	mov.b32 	%r20, 8;
	// begin inline asm
	{  .reg .u64 r0;  .reg .u32 lo;  .reg .u32 hi;  .reg .pred p;  mov.b64 {lo, hi}, %rd14;  shfl.sync.up.b32 lo|p, lo, %r20, %r24, %r25;  shfl.sync.up.b32 hi|p, hi, %r20, %r24, %r25;  mov.b64 r0, {lo, hi};  @p add.u64 r0, r0, %rd14;  mov.u64 %rd17, r0;}
	// end inline asm
	mov.b32 	%r23, 16;
	// begin inline asm
	{  .reg .u64 r0;  .reg .u32 lo;  .reg .u32 hi;  .reg .pred p;  mov.b64 {lo, hi}, %rd17;  shfl.sync.up.b32 lo|p, lo, %r23, %r24, %r25;  shfl.sync.up.b32 hi|p, hi, %r23, %r24, %r25;  mov.b64 r0, {lo, hi};  @p add.u64 r0, r0, %rd17;  mov.u64 %rd20, r0;}
	// end inline asm
	sub.s64 	%rd37, %rd20, %rd10;
	ld.shared.u64 	%rd38, [%r27+16];
	ld.shared.u64 	%rd39, [%r27+24];
	ld.shared.u64 	%rd40, [%r27+32];
	ld.shared.u64 	%rd41, [%r27+40];
	ld.shared.u64 	%rd42, [%r27+48];
	ld.shared.u64 	%rd43, [%r27+56];
	ld.shared.u64 	%rd44, [%r27+64];
	add.s64 	%rd45, %rd38, %rd37;
	add.s64 	%rd46, %rd39, %rd45;
	add.s64 	%rd47, %rd40, %rd46;
	add.s64 	%rd48, %rd41, %rd47;
	add.s64 	%rd49, %rd42, %rd48;
	add.s64 	%rd50, %rd43, %rd49;
	add.s64 	%rd51, %rd44, %rd50;
	st.shared.u64 	[%r27+16], %rd37;
	st.shared.u64 	[%r27+24], %rd45;
	st.shared.u64 	[%r27+32], %rd46;
	st.shared.u64 	[%r27+40], %rd47;
	st.shared.u64 	[%r27+48], %rd48;
	st.shared.u64 	[%r27+56], %rd49;
	st.shared.u64 	[%r27+64], %rd50;
	st.shared.u64 	[%r27+72], %rd51;
$L__BB9_4:
	setp.gt.u32 	%p3, %r1, 255;
	bar.sync 	0;
	@%p3 bra 	$L__BB9_6;
	ld.shared.u64 	%rd52, [%r2];
	st.global.u64 	[%rd1], %rd52;
$L__BB9_6:
	ret;

}
	// .globl	_ZN3cub18CUB_300001_SM_10006detail10radix_sort29DeviceRadixSortOnesweepKernelINS1_5radix10policy_hubIiNS0_8NullTypeEyE10Policy1000ELNS0_9SortOrderE0EiS6_yiiNS1_21identity_decomposer_tEEEvPT5_SC_PT3_PKSD_PT1_PKSH_PT2_PKSL_T4_iiT6_
.visible .entry _ZN3cub18CUB_300001_SM_10006detail10radix_sort29DeviceRadixSortOnesweepKernelINS1_5radix10policy_hubIiNS0_8NullTypeEyE10Policy1000ELNS0_9SortOrderE0EiS6_yiiNS1_21identity_decomposer_tEEEvPT5_SC_PT3_PKSD_PT1_PKSH_PT2_PKSL_T4_iiT6_(
	.param .u64 .ptr .align 1 _ZN3cub18CUB_300001_SM_10006detail10radix_sort29DeviceRadixSortOnesweepKernelINS1_5radix10policy_hubIiNS0_8NullTypeEyE10Policy1000ELNS0_9SortOrderE0EiS6_yiiNS1_21identity_decomposer_tEEEvPT5_SC_PT3_PKSD_PT1_PKSH_PT2_PKSL_T4_iiT6__param_0,
	.param .u64 .ptr .align 1 _ZN3cub18CUB_300001_SM_10006detail10radix_sort29DeviceRadixSortOnesweepKernelINS1_5radix10policy_hubIiNS0_8NullTypeEyE10Policy1000ELNS0_9SortOrderE0EiS6_yiiNS1_21identity_decomposer_tEEEvPT5_SC_PT3_PKSD_PT1_PKSH_PT2_PKSL_T4_iiT6__param_1,
	.param .u64 .ptr .align 1 _ZN3cub18CUB_300001_SM_10006detail10radix_sort29DeviceRadixSortOnesweepKernelINS1_5radix10policy_hubIiNS0_8NullTypeEyE10Policy1000ELNS0_9SortOrderE0EiS6_yiiNS1_21identity_decomposer_tEEEvPT5_SC_PT3_PKSD_PT1_PKSH_PT2_PKSL_T4_iiT6__param_2,
	.param .u64 .ptr .align 1 _ZN3cub18CUB_300001_SM_10006detail10radix_sort29DeviceRadixSortOnesweepKernelINS1_5radix10policy_hubIiNS0_8NullTypeEyE10Policy1000ELNS0_9SortOrderE0EiS6_yiiNS1_21identity_decomposer_tEEEvPT5_SC_PT3_PKSD_PT1_PKSH_PT2_PKSL_T4_iiT6__param_3,
	.param .u64 .ptr .align 1 _ZN3cub18CUB_300001_SM_10006detail10radix_sort29DeviceRadixSortOnesweepKernelINS1_5radix10policy_hubIiNS0_8NullTypeEyE10Policy1000ELNS0_9SortOrderE0EiS6_yiiNS1_21identity_decomposer_tEEEvPT5_SC_PT3_PKSD_PT1_PKSH_PT2_PKSL_T4_iiT6__param_4,
	.param .u64 .ptr .align 1 _ZN3cub18CUB_300001_SM_10006detail10radix_sort29DeviceRadixSortOnesweepKernelINS1_5radix10policy_hubIiNS0_8NullTypeEyE10Policy1000ELNS0_9SortOrderE0EiS6_yiiNS1_21identity_decomposer_tEEEvPT5_SC_PT3_PKSD_PT1_PKSH_PT2_PKSL_T4_iiT6__param_5,
	.param .u64 .ptr .align 1 _ZN3cub18CUB_300001_SM_10006detail10radix_sort29DeviceRadixSortOnesweepKernelINS1_5radix10policy_hubIiNS0_8NullTypeEyE10Policy1000ELNS0_9SortOrderE0EiS6_yiiNS1_21identity_decomposer_tEEEvPT5_SC_PT3_PKSD_PT1_PKSH_PT2_PKSL_T4_iiT6__param_6,
	.param .u64 .ptr .align 1 _ZN3cub18CUB_300001_SM_10006detail10radix_sort29DeviceRadixSortOnesweepKernelINS1_5radix10policy_hubIiNS0_8NullTypeEyE10Policy1000ELNS0_9SortOrderE0EiS6_yiiNS1_21identity_decomposer_tEEEvPT5_SC_PT3_PKSD_PT1_PKSH_PT2_PKSL_T4_iiT6__param_7,
	.param .u32 _ZN3cub18CUB_300001_SM_10006detail10radix_sort29DeviceRadixSortOnesweepKernelINS1_5radix10policy_hubIiNS0_8NullTypeEyE10Policy1000ELNS0_9SortOrderE0EiS6_yiiNS1_21identity_decomposer_tEEEvPT5_SC_PT3_PKSD_PT1_PKSH_PT2_PKSL_T4_iiT6__param_8,
	.param .u32 _ZN3cub18CUB_300001_SM_10006detail10radix_sort29DeviceRadixSortOnesweepKernelINS1_5radix10policy_hubIiNS0_8NullTypeEyE10Policy1000ELNS0_9SortOrderE0EiS6_yiiNS1_21identity_decomposer_tEEEvPT5_SC_PT3_PKSD_PT1_PKSH_PT2_PKSL_T4_iiT6__param_9,
	.param .u32 _ZN3cub18CUB_300001_SM_10006detail10radix_sort29DeviceRadixSortOnesweepKernelINS1_5radix10policy_hubIiNS0_8NullTypeEyE10Policy1000ELNS0_9SortOrderE0EiS6_yiiNS1_21identity_decomposer_tEEEvPT5_SC_PT3_PKSD_PT1_PKSH_PT2_PKSL_T4_iiT6__param_10,
	.param .align 1 .b8 _ZN3cub18CUB_300001_SM_10006detail10radix_sort29DeviceRadixSortOnesweepKernelINS1_5radix10policy_hubIiNS0_8NullTypeEyE10Policy1000ELNS0_9SortOrderE0EiS6_yiiNS1_21identity_decomposer_tEEEvPT5_SC_PT3_PKSD_PT1_PKSH_PT2_PKSL_T4_iiT6__param_11[1]
)
.maxntid 384
{
	.reg .pred 	%p<142>;
	.reg .b32 	%r<1806>;
	.reg .b64 	%rd<239>;
	// demoted variable
	.shared .align 16 .b8 _ZZN3cub18CUB_300001_SM_10006detail10radix_sort29DeviceRadixSortOnesweepKernelINS1_5radix10policy_hubIiNS0_8NullTypeEyE10Policy1000ELNS0_9SortOrderE0EiS6_yiiNS1_21identity_decomposer_tEEEvPT5_SC_PT3_PKSD_PT1_PKSH_PT2_PKSL_T4_iiT6_E1s[31232];
	ld.param.u64 	%rd21, [_ZN3cub18CUB_300001_SM_10006detail10radix_sort29DeviceRadixSortOnesweepKernelINS1_5radix10policy_hubIiNS0_8NullTypeEyE10Policy1000ELNS0_9SortOrderE0EiS6_yiiNS1_21identity_decomposer_tEEEvPT5_SC_PT3_PKSD_PT1_PKSH_PT2_PKSL_T4_iiT6__param_1];
	ld.param.u64 	%rd24, [_ZN3cub18CUB_300001_SM_10006detail10radix_sort29DeviceRadixSortOnesweepKernelINS1_5radix10policy_hubIiNS0_8NullTypeEyE10Policy1000ELNS0_9SortOrderE0EiS6_yiiNS1_21identity_decomposer_tEEEvPT5_SC_PT3_PKSD_PT1_PKSH_PT2_PKSL_T4_iiT6__param_4];
	ld.param.u64 	%rd25, [_ZN3cub18CUB_300001_SM_10006detail10radix_sort29DeviceRadixSortOnesweepKernelINS1_5radix10policy_hubIiNS0_8NullTypeEyE10Policy1000ELNS0_9SortOrderE0EiS6_yiiNS1_21identity_decomposer_tEEEvPT5_SC_PT3_PKSD_PT1_PKSH_PT2_PKSL_T4_iiT6__param_5];
	ld.param.u32 	%r293, [_ZN3cub18CUB_300001_SM_10006detail10radix_sort29DeviceRadixSortOnesweepKernelINS1_5radix10policy_hubIiNS0_8NullTypeEyE10Policy1000ELNS0_9SortOrderE0EiS6_yiiNS1_21identity_decomposer_tEEEvPT5_SC_PT3_PKSD_PT1_PKSH_PT2_PKSL_T4_iiT6__param_9];
	ld.param.u32 	%r294, [_ZN3cub18CUB_300001_SM_10006detail10radix_sort29DeviceRadixSortOnesweepKernelINS1_5radix10policy_hubIiNS0_8NullTypeEyE10Policy1000ELNS0_9SortOrderE0EiS6_yiiNS1_21identity_decomposer_tEEEvPT5_SC_PT3_PKSD_PT1_PKSH_PT2_PKSL_T4_iiT6__param_10];
	cvta.to.global.u64 	%rd1, %rd24;
	cvta.to.global.u64 	%rd2, %rd25;
	mov.u32 	%r1, %tid.x;
	// begin inline asm
	mov.u32 %r295, %laneid;
	// end inline asm
	setp.ne.s32 	%p1, %r1, 0;
	@%p1 bra 	$L__BB10_2;
	cvta.to.global.u64 	%rd26, %rd21;
	atom.global.add.u32 	%r296, [%rd26], 1;
	st.shared.u32 	[_ZZN3cub18CUB_300001_SM_10006detail10radix_sort29DeviceRadixSortOnesweepKernelINS1_5radix10policy_hubIiNS0_8NullTypeEyE10Policy1000ELNS0_9SortOrderE0EiS6_yiiNS1_21identity_decomposer_tEEEvPT5_SC_PT3_PKSD_PT1_PKSH_PT2_PKSL_T4_iiT6_E1s+29184], %r296;
$L__BB10_2:
	ld.param.u32 	%r1706, [_ZN3cub18CUB_300001_SM_10006detail10radix_sort29DeviceRadixSortOnesweepKernelINS1_5radix10policy_hubIiNS0_8NullTypeEyE10Policy1000ELNS0_9SortOrderE0EiS6_yiiNS1_21identity_decomposer_tEEEvPT5_SC_PT3_PKSD_PT1_PKSH_PT2_PKSL_T4_iiT6__param_8];
	bar.sync 	0;
	ld.shared.u32 	%r3, [_ZZN3cub18CUB_300001_SM_10006detail10radix_sort29DeviceRadixSortOnesweepKernelINS1_5radix10policy_hubIiNS0_8NullTypeEyE10Policy1000ELNS0_9SortOrderE0EiS6_yiiNS1_21identity_decomposer_tEEEvPT5_SC_PT3_PKSD_PT1_PKSH_PT2_PKSL_T4_iiT6_E1s+29184];
	mul.lo.s32 	%r297, %r3, 7296;
	add.s32 	%r4, %r297, 7296;
	setp.gt.s32 	%p2, %r4, %r1706;
	cvt.s64.s32 	%rd3, %r297;
	@%p2 bra 	$L__BB10_4;
	and.b32  	%r298, %r1, 31;
	and.b32  	%r299, %r1, 992;
	mul.lo.s32 	%r300, %r299, 19;
	or.b32  	%r301, %r300, %r298;
	cvt.u64.u32 	%rd27, %r301;
	add.s64 	%rd28, %rd27, %rd3;
	shl.b64 	%rd29, %rd28, 2;
	add.s64 	%rd30, %rd2, %rd29;
	ld.global.u32 	%r1732, [%rd30];
	ld.global.u32 	%r1733, [%rd30+128];
	ld.global.u32 	%r1734, [%rd30+256];
	ld.global.u32 	%r1735, [%rd30+384];
	ld.global.u32 	%r1736, [%rd30+512];
	ld.global.u32 	%r1737, [%rd30+640];
	ld.global.u32 	%r1738, [%rd30+768];
	ld.global.u32 	%r1739, [%rd30+896];
	ld.global.u32 	%r1740, [%rd30+1024];
	ld.global.u32 	%r1741, [%rd30+1152];
	ld.global.u32 	%r1742, [%rd30+1280];
	ld.global.u32 	%r1743, [%rd30+1408];
	ld.global.u32 	%r1744, [%rd30+1536];
	ld.global.u32 	%r1745, [%rd30+1664];
	ld.global.u32 	%r1746, [%rd30+1792];
	ld.global.u32 	%r1747, [%rd30+1920];
	ld.global.u32 	%r1748, [%rd30+2048];
	ld.global.u32 	%r1749, [%rd30+2176];
	ld.global.u32 	%r1750, [%rd30+2304];
	bra.uni 	$L__BB10_42;
$L__BB10_4:
	ld.param.u32 	%r1707, [_ZN3cub18CUB_300001_SM_10006detail10radix_sort29DeviceRadixSortOnesweepKernelINS1_5radix10policy_hubIiNS0_8NullTypeEyE10Policy1000ELNS0_9SortOrderE0EiS6_yiiNS1_21identity_decomposer_tEEEvPT5_SC_PT3_PKSD_PT1_PKSH_PT2_PKSL_T4_iiT6__param_8];
	cvt.u32.u64 	%r303, %rd3;
	sub.s32 	%r24, %r1707, %r303;
	and.b32  	%r304, %r1, 31;
	and.b32  	%r305, %r1, 992;
	mul.lo.s32 	%r306, %r305, 19;
	or.b32  	%r25, %r306, %r304;
	setp.ge.s32 	%p3, %r25, %r24;
	cvt.u64.u32 	%rd31, %r25;
	add.s64 	%rd32, %rd31, %rd3;
	shl.b64 	%rd33, %rd32, 2;
	add.s64 	%rd4, %rd2, %rd33;
	mov.b32 	%r1732, 2147483647;
	@%p3 bra 	$L__BB10_6;
	ld.global.u32 	%r1732, [%rd4];
$L__BB10_6:
	add.s32 	%r308, %r25, 32;
	setp.ge.s32 	%p4, %r308, %r24;
	mov.b32 	%r1733, 2147483647;
	@%p4 bra 	$L__BB10_8;
	ld.global.u32 	%r1733, [%rd4+128];
$L__BB10_8:
	add.s32 	%r310, %r25, 64;
	setp.ge.s32 	%p5, %r310, %r24;
	mov.b32 	%r1734, 2147483647;
	@%p5 bra 	$L__BB10_10;
	ld.global.u32 	%r1734, [%rd4+256];
$L__BB10_10:
	add.s32 	%r312, %r25, 96;
	setp.ge.s32 	%p6, %r312, %r24;
	mov.b32 	%r1735, 2147483647;
	@%p6 bra 	$L__BB10_12;
	ld.global.u32 	%r1735, [%rd4+384];
$L__BB10_12:
	add.s32 	%r314, %r25, 128;
	setp.ge.s32 	%p7, %r314, %r24;
	mov.b32 	%r1736, 2147483647;
	@%p7 bra 	$L__BB10_14;
	ld.global.u32 	%r1736, [%rd4+512];
$L__BB10_14:
	add.s32 	%r316, %r25, 160;
	setp.ge.s32 	%p8, %r316, %r24;
	mov.b32 	%r1737, 2147483647;
	@%p8 bra 	$L__BB10_16;
	ld.global.u32 	%r1737, [%rd4+640];
$L__BB10_16:
	add.s32 	%r318, %r25, 192;
	setp.ge.s32 	%p9, %r318, %r24;
	mov.b32 	%r1738, 2147483647;
	@%p9 bra 	$L__BB10_18;
	ld.global.u32 	%r1738, [%rd4+768];
$L__BB10_18:
	add.s32 	%r320, %r25, 224;
	setp.ge.s32 	%p10, %r320, %r24;
	mov.b32 	%r1739, 2147483647;
	@%p10 bra 	$L__BB10_20;
	ld.global.u32 	%r1739, [%rd4+896];
$L__BB10_20:
	add.s32 	%r322, %r25, 256;
	setp.ge.s32 	%p11, %r322, %r24;
	mov.b32 	%r1740, 2147483647;
	@%p11 bra 	$L__BB10_22;
	ld.global.u32 	%r1740, [%rd4+1024];
$L__BB10_22:
	add.s32 	%r324, %r25, 288;
	setp.ge.s32 	%p12, %r324, %r24;
	mov.b32 	%r1741, 2147483647;
	@%p12 bra 	$L__BB10_24;
	ld.global.u32 	%r1741, [%rd4+1152];
$L__BB10_24:
	add.s32 	%r326, %r25, 320;
	setp.ge.s32 	%p13, %r326, %r24;
	mov.b32 	%r1742, 2147483647;
	@%p13 bra 	$L__BB10_26;
	ld.global.u32 	%r1742, [%rd4+1280];
$L__BB10_26:
	add.s32 	%r328, %r25, 352;
	setp.ge.s32 	%p14, %r328, %r24;
	mov.b32 	%r1743, 2147483647;
	@%p14 bra 	$L__BB10_28;
	ld.global.u32 	%r1743, [%rd4+1408];
$L__BB10_28:
	add.s32 	%r330, %r25, 384;
	setp.ge.s32 	%p15, %r330, %r24;
	mov.b32 	%r1744, 2147483647;
	@%p15 bra 	$L__BB10_30;
	ld.global.u32 	%r1744, [%rd4+1536];
$L__BB10_30:
	add.s32 	%r332, %r25, 416;
	setp.ge.s32 	%p16, %r332, %r24;
	mov.b32 	%r1745, 2147483647;
	@%p16 bra 	$L__BB10_32;
	ld.global.u32 	%r1745, [%rd4+1664];
$L__BB10_32:
	add.s32 	%r334, %r25, 448;
	setp.ge.s32 	%p17, %r334, %r24;
	mov.b32 	%r1746, 2147483647;
	@%p17 bra 	$L__BB10_34;
	ld.global.u32 	%r1746, [%rd4+1792];
$L__BB10_34:
	add.s32 	%r336, %r25, 480;
	setp.ge.s32 	%p18, %r336, %r24;
	mov.b32 	%r1747, 2147483647;
	@%p18 bra 	$L__BB10_36;
	ld.global.u32 	%r1747, [%rd4+1920];
$L__BB10_36:
	add.s32 	%r338, %r25, 512;
	setp.ge.s32 	%p19, %r338, %r24;
	mov.b32 	%r1748, 2147483647;
	@%p19 bra 	$L__BB10_38;
	ld.global.u32 	%r1748, [%rd4+2048];
$L__BB10_38:
	add.s32 	%r340, %r25, 544;
	setp.ge.s32 	%p20, %r340, %r24;
	mov.b32 	%r1749, 2147483647;
	@%p20 bra 	$L__BB10_40;
	ld.global.u32 	%r1749, [%rd4+2176];
$L__BB10_40:
	add.s32 	%r342, %r25, 576;
	setp.ge.s32 	%p21, %r342, %r24;
	mov.b32 	%r1750, 2147483647;
	@%p21 bra 	$L__BB10_42;
	ld.global.u32 	%r1750, [%rd4+2304];
$L__BB10_42:
	mov.b32 	%r343, -1;
	shl.b32 	%r344, %r343, %r294;
	not.b32 	%r82, %r344;
	shr.u32 	%r83, %r1, 5;
	shl.b32 	%r345, %r83, 10;
	mov.u32 	%r346, _ZZN3cub18CUB_300001_SM_10006detail10radix_sort29DeviceRadixSortOnesweepKernelINS1_5radix10policy_hubIiNS0_8NullTypeEyE10Policy1000ELNS0_9SortOrderE0EiS6_yiiNS1_21identity_decomposer_tEEEvPT5_SC_PT3_PKSD_PT1_PKSH_PT2_PKSL_T4_iiT6_E1s;
	add.s32 	%r84, %r346, %r345;
	setp.gt.s32 	%p22, %r295, 255;
	@%p22 bra 	$L__BB10_55;
	max.s32 	%r347, %r295, 224;
	sub.s32 	%r348, %r347, %r295;
	add.s32 	%r349, %r348, 31;
	shr.u32 	%r350, %r349, 5;
	add.s32 	%r85, %r350, 1;
	and.b32  	%r86, %r85, 15;
	setp.lt.u32 	%p23, %r349, 480;
	mov.u32 	%r1754, %r295;
	@%p23 bra 	$L__BB10_46;
	and.b32  	%r351, %r85, 268435440;
	neg.s32 	%r1752, %r351;
	shl.b32 	%r353, %r295, 2;
	add.s32 	%r354, %r345, %r353;
	add.s32 	%r356, %r354, %r346;
	add.s32 	%r1751, %r356, 1024;
	mov.u32 	%r1754, %r295;
$L__BB10_45:
	.pragma "nounroll";
	mov.b32 	%r357, 0;
	st.shared.u32 	[%r1751+-1024], %r357;
	st.shared.u32 	[%r1751+-896], %r357;
	st.shared.u32 	[%r1751+-768], %r357;
	st.shared.u32 	[%r1751+-640], %r357;
	st.shared.u32 	[%r1751+-512], %r357;
	st.shared.u32 	[%r1751+-384], %r357;
	st.shared.u32 	[%r1751+-256], %r357;
	st.shared.u32 	[%r1751+-128], %r357;
	st.shared.u32 	[%r1751], %r357;
	st.shared.u32 	[%r1751+128], %r357;
	st.shared.u32 	[%r1751+256], %r357;
	st.shared.u32 	[%r1751+384], %r357;
	st.shared.u32 	[%r1751+512], %r357;
	st.shared.u32 	[%r1751+640], %r357;
	st.shared.u32 	[%r1751+768], %r357;
	st.shared.u32 	[%r1751+896], %r357;
	add.s32 	%r1754, %r1754, 512;
	add.s32 	%r1752, %r1752, 16;
	add.s32 	%r1751, %r1751, 2048;
	setp.ne.s32 	%p24, %r1752, 0;
	@%p24 bra 	$L__BB10_45;
$L__BB10_46:
	setp.eq.s32 	%p25, %r86, 0;
	@%p25 bra 	$L__BB10_55;
	and.b32  	%r96, %r85, 7;
	setp.lt.u32 	%p26, %r86, 8;
	@%p26 bra 	$L__BB10_49;
	shl.b32 	%r358, %r1754, 2;
	add.s32 	%r359, %r84, %r358;
	mov.b32 	%r360, 0;
	st.shared.u32 	[%r359], %r360;
	st.shared.u32 	[%r359+128], %r360;
	st.shared.u32 	[%r359+256], %r360;
	st.shared.u32 	[%r359+384], %r360;
	st.shared.u32 	[%r359+512], %r360;
	st.shared.u32 	[%r359+640], %r360;
	st.shared.u32 	[%r359+768], %r360;
	st.shared.u32 	[%r359+896], %r360;
	add.s32 	%r1754, %r1754, 256;
$L__BB10_49:
	setp.eq.s32 	%p27, %r96, 0;
	@%p27 bra 	$L__BB10_55;
	and.b32  	%r99, %r85, 3;
	setp.lt.u32 	%p28, %r96, 4;
	@%p28 bra 	$L__BB10_52;
	shl.b32 	%r361, %r1754, 2;
	add.s32 	%r362, %r84, %r361;
	mov.b32 	%r363, 0;
	st.shared.u32 	[%r362], %r363;
	st.shared.u32 	[%r362+128], %r363;
	st.shared.u32 	[%r362+256], %r363;
	st.shared.u32 	[%r362+384], %r363;
	add.s32 	%r1754, %r1754, 128;
$L__BB10_52:
	setp.eq.s32 	%p29, %r99, 0;
	@%p29 bra 	$L__BB10_55;
	shl.b32 	%r365, %r1754, 2;
	add.s32 	%r366, %r345, %r365;
	add.s32 	%r1758, %r346, %r366;
	neg.s32 	%r1757, %r99;
$L__BB10_54:
	.pragma "nounroll";
	mov.b32 	%r368, 0;
	st.shared.u32 	[%r1758], %r368;
	add.s32 	%r1758, %r1758, 128;
	add.s32 	%r1757, %r1757, 1;
	setp.ne.s32 	%p30, %r1757, 0;
	@%p30 bra 	$L__BB10_54;
$L__BB10_55:
	bar.warp.sync 	-1;
	xor.b32  	%r370, %r1732, -2147483648;
	shr.u32 	%r371, %r370, %r293;
	and.b32  	%r108, %r371, %r82;
	shl.b32 	%r372, %r108, 2;
	add.s32 	%r373, %r84, %r372;
	atom.shared.add.u32 	%r374, [%r373], 1;
	xor.b32  	%r375, %r1733, -2147483648;
	shr.u32 	%r376, %r375, %r293;
	and.b32  	%r377, %r376, %r82;
	shl.b32 	%r378, %r377, 2;
	add.s32 	%r379, %r84, %r378;
	atom.shared.add.u32 	%r380, [%r379], 1;
	xor.b32  	%r381, %r1734, -2147483648;
	shr.u32 	%r382, %r381, %r293;
	and.b32  	%r383, %r382, %r82;
	shl.b32 	%r384, %r383, 2;
	add.s32 	%r385, %r84, %r384;
	atom.shared.add.u32 	%r386, [%r385], 1;
	xor.b32  	%r387, %r1735, -2147483648;
	shr.u32 	%r388, %r387, %r293;
	and.b32  	%r389, %r388, %r82;
	shl.b32 	%r390, %r389, 2;
	add.s32 	%r391, %r84, %r390;
	atom.shared.add.u32 	%r392, [%r391], 1;
	xor.b32  	%r393, %r1736, -2147483648;
	shr.u32 	%r394, %r393, %r293;
	and.b32  	%r395, %r394, %r82;
	shl.b32 	%r396, %r395, 2;
	add.s32 	%r397, %r84, %r396;
	atom.shared.add.u32 	%r398, [%r397], 1;
	xor.b32  	%r399, %r1737, -2147483648;
	shr.u32 	%r400, %r399, %r293;
	and.b32  	%r401, %r400, %r82;
	shl.b32 	%r402, %r401, 2;
	add.s32 	%r403, %r84, %r402;
	atom.shared.add.u32 	%r404, [%r403], 1;
	xor.b32  	%r405, %r1738, -2147483648;
	shr.u32 	%r406, %r405, %r293;
	and.b32  	%r407, %r406, %r82;
	shl.b32 	%r408, %r407, 2;
	add.s32 	%r409, %r84, %r408;
	atom.shared.add.u32 	%r410, [%r409], 1;
	xor.b32  	%r1771, %r1739, -2147483648;
	shr.u32 	%r411, %r1771, %r293;
	and.b32  	%r412, %r411, %r82;
	shl.b32 	%r413, %r412, 2;
	add.s32 	%r414, %r84, %r413;
	atom.shared.add.u32 	%r415, [%r414], 1;
	xor.b32  	%r1772, %r1740, -2147483648;
	shr.u32 	%r416, %r1772, %r293;
	and.b32  	%r417, %r416, %r82;
	shl.b32 	%r418, %r417, 2;
	add.s32 	%r419, %r84, %r418;
	atom.shared.add.u32 	%r420, [%r419], 1;
	xor.b32  	%r421, %r1741, -2147483648;
	shr.u32 	%r422, %r421, %r293;
	and.b32  	%r423, %r422, %r82;
	shl.b32 	%r424, %r423, 2;
	add.s32 	%r425, %r84, %r424;
	atom.shared.add.u32 	%r426, [%r425], 1;
	xor.b32  	%r427, %r1742, -2147483648;
	shr.u32 	%r428, %r427, %r293;
	and.b32  	%r429, %r428, %r82;
	shl.b32 	%r430, %r429, 2;
	add.s32 	%r431, %r84, %r430;
	atom.shared.add.u32 	%r432, [%r431], 1;
	xor.b32  	%r433, %r1743, -2147483648;
	shr.u32 	%r434, %r433, %r293;
	and.b32  	%r435, %r434, %r82;
	shl.b32 	%r436, %r435, 2;
	add.s32 	%r437, %r84, %r436;
	atom.shared.add.u32 	%r438, [%r437], 1;
	xor.b32  	%r439, %r1744, -2147483648;
	shr.u32 	%r440, %r439, %r293;
	and.b32  	%r441, %r440, %r82;
	shl.b32 	%r442, %r441, 2;
	add.s32 	%r443, %r84, %r442;
	atom.shared.add.u32 	%r444, [%r443], 1;
	xor.b32  	%r445, %r1745, -2147483648;
	shr.u32 	%r446, %r445, %r293;
	and.b32  	%r447, %r446, %r82;
	shl.b32 	%r448, %r447, 2;
	add.s32 	%r449, %r84, %r448;
	atom.shared.add.u32 	%r450, [%r449], 1;
	xor.b32  	%r451, %r1746, -2147483648;
	shr.u32 	%r452, %r451, %r293;
	and.b32  	%r453, %r452, %r82;
	shl.b32 	%r454, %r453, 2;
	add.s32 	%r455, %r84, %r454;
	atom.shared.add.u32 	%r456, [%r455], 1;
	xor.b32  	%r457, %r1747, -2147483648;
	shr.u32 	%r458, %r457, %r293;
	and.b32  	%r459, %r458, %r82;
	shl.b32 	%r460, %r459, 2;
	add.s32 	%r461, %r84, %r460;
	atom.shared.add.u32 	%r462, [%r461], 1;
	xor.b32  	%r463, %r1748, -2147483648;
	shr.u32 	%r464, %r463, %r293;
	and.b32  	%r465, %r464, %r82;
	shl.b32 	%r466, %r465, 2;
	add.s32 	%r467, %r84, %r466;
	atom.shared.add.u32 	%r468, [%r467], 1;
	xor.b32  	%r469, %r1749, -2147483648;
	shr.u32 	%r470, %r469, %r293;
	and.b32  	%r471, %r470, %r82;
	shl.b32 	%r472, %r471, 2;
	add.s32 	%r473, %r84, %r472;
	atom.shared.add.u32 	%r474, [%r473], 1;
	xor.b32  	%r475, %r1750, -2147483648;
	shr.u32 	%r476, %r475, %r293;
	and.b32  	%r477, %r476, %r82;
	shl.b32 	%r478, %r477, 2;
	add.s32 	%r479, %r84, %r478;
	atom.shared.add.u32 	%r480, [%r479], 1;
	bar.sync 	0;
	setp.gt.u32 	%p31, %r1, 255;
	shl.b32 	%r481, %r1, 2;
	add.s32 	%r111, %r346, %r481;
	mov.b32 	%r1759, 0;
	@%p31 bra 	$L__BB10_57;
	ld.shared.u32 	%r483, [%r111];
	mov.b32 	%r484, 0;
	st.shared.u32 	[%r111], %r484;
	ld.shared.u32 	%r485, [%r111+1024];
	st.shared.u32 	[%r111+1024], %r483;
	add.s32 	%r486, %r485, %r483;
	ld.shared.u32 	%r487, [%r111+2048];
	st.shared.u32 	[%r111+2048], %r486;
	add.s32 	%r488, %r487, %r486;
	ld.shared.u32 	%r489, [%r111+3072];
	st.shared.u32 	[%r111+3072], %r488;
	add.s32 	%r490, %r489, %r488;
	ld.shared.u32 	%r491, [%r111+4096];
	st.shared.u32 	[%r111+4096], %r490;
	add.s32 	%r492, %r491, %r490;
	ld.shared.u32 	%r493, [%r111+5120];
	st.shared.u32 	[%r111+5120], %r492;
	add.s32 	%r494, %r493, %r492;
	ld.shared.u32 	%r495, [%r111+6144];
	st.shared.u32 	[%r111+6144], %r494;
	add.s32 	%r496, %r495, %r494;
	ld.shared.u32 	%r497, [%r111+7168];
	st.shared.u32 	[%r111+7168], %r496;
	add.s32 	%r498, %r497, %r496;
	ld.shared.u32 	%r499, [%r111+8192];
	st.shared.u32 	[%r111+8192], %r498;
	add.s32 	%r500, %r499, %r498;
	ld.shared.u32 	%r501, [%r111+9216];
	st.shared.u32 	[%r111+9216], %r500;
	add.s32 	%r502, %r501, %r500;
	ld.shared.u32 	%r503, [%r111+10240];
	st.shared.u32 	[%r111+10240], %r502;
	add.s32 	%r504, %r503, %r502;
	ld.shared.u32 	%r505, [%r111+11264];
	st.shared.u32 	[%r111+11264], %r504;
	add.s32 	%r1759, %r505, %r504;
$L__BB10_57:
	ld.param.u64 	%rd228, [_ZN3cub18CUB_300001_SM_10006detail10radix_sort29DeviceRadixSortOnesweepKernelINS1_5radix10policy_hubIiNS0_8NullTypeEyE10Policy1000ELNS0_9SortOrderE0EiS6_yiiNS1_21identity_decomposer_tEEEvPT5_SC_PT3_PKSD_PT1_PKSH_PT2_PKSL_T4_iiT6__param_0];
	setp.gt.u32 	%p32, %r1, 255;
	shl.b32 	%r506, %r3, 8;
	add.s32 	%r507, %r506, %r1;
	cvta.to.global.u64 	%rd5, %rd228;
	mul.wide.s32 	%rd34, %r507, 4;
	add.s64 	%rd6, %rd5, %rd34;
	@%p32 bra 	$L__BB10_59;
	or.b32  	%r508, %r1759, 1073741824;
	st.volatile.global.u32 	[%rd6], %r508;
$L__BB10_59:
	ld.param.u64 	%rd235, [_ZN3cub18CUB_300001_SM_10006detail10radix_sort29DeviceRadixSortOnesweepKernelINS1_5radix10policy_hubIiNS0_8NullTypeEyE10Policy1000ELNS0_9SortOrderE0EiS6_yiiNS1_21identity_decomposer_tEEEvPT5_SC_PT3_PKSD_PT1_PKSH_PT2_PKSL_T4_iiT6__param_3];
	xor.b32  	%r1773, %r1741, -2147483648;
	xor.b32  	%r1774, %r1742, -2147483648;
	xor.b32  	%r1765, %r1733, -2147483648;
	xor.b32  	%r1766, %r1734, -2147483648;
	xor.b32  	%r1777, %r1745, -2147483648;
	xor.b32  	%r1778, %r1746, -2147483648;
	xor.b32  	%r1764, %r1732, -2147483648;
	xor.b32  	%r1779, %r1747, -2147483648;
	xor.b32  	%r1780, %r1748, -2147483648;
	xor.b32  	%r1768, %r1736, -2147483648;
	xor.b32  	%r1767, %r1735, -2147483648;
	xor.b32  	%r1775, %r1743, -2147483648;
	xor.b32  	%r1782, %r1750, -2147483648;
	xor.b32  	%r1781, %r1749, -2147483648;
	xor.b32  	%r1769, %r1737, -2147483648;
	xor.b32  	%r1776, %r1744, -2147483648;
	xor.b32  	%r1770, %r1738, -2147483648;
	setp.lt.u32 	%p33, %r1, 256;
	setp.eq.s32 	%p34, %r1759, 7296;
	and.pred  	%p35, %p33, %p34;
	selp.u32 	%r509, 1, 0, %p35;
	{ 
	.reg .pred 	%p1; 
	.reg .pred 	%p2; 
	setp.ne.u32 	%p1, %r509, 0; 
	bar.red.or.pred 	%p2, 0, %p1; 
	selp.u32 	%r510, 1, 0, %p2; 
	}
	setp.eq.s32 	%p36, %r510, 0;
	cvt.u64.u32 	%rd7, %r1;
	cvta.to.global.u64 	%rd35, %rd235;
	mul.wide.u32 	%rd36, %r1, 8;
	add.s64 	%rd8, %rd35, %rd36;
	@%p36 bra 	$L__BB10_111;
	setp.gt.u32 	%p37, %r1, 255;
	setp.gt.u32 	%p38, %r1, %r108;
	selp.b32 	%r131, 7296, 0, %p38;
	shl.b32 	%r511, %r1, 3;
	mov.u32 	%r512, _ZZN3cub18CUB_300001_SM_10006detail10radix_sort29DeviceRadixSortOnesweepKernelINS1_5radix10policy_hubIiNS0_8NullTypeEyE10Policy1000ELNS0_9SortOrderE0EiS6_yiiNS1_21identity_decomposer_tEEEvPT5_SC_PT3_PKSD_PT1_PKSH_PT2_PKSL_T4_iiT6_E1s;
	add.s32 	%r513, %r512, %r511;
	add.s32 	%r132, %r513, 29184;
	@%p37 bra 	$L__BB10_68;
	ld.global.u64 	%rd37, [%rd8];
	cvt.u64.u32 	%rd38, %r131;
	sub.s64 	%rd237, %rd37, %rd38;
	st.shared.u64 	[%r132], %rd237;
	setp.lt.s32 	%p39, %r3, 1;
	mov.u32 	%r1763, %r1759;
	@%p39 bra 	$L__BB10_67;
	mov.b32 	%r1761, -1;
	mov.u32 	%r1760, %r3;
	mov.u32 	%r1763, %r1759;
$L__BB10_63:
	add.s32 	%r136, %r1760, -1;
	shl.b32 	%r515, %r136, 8;
	add.s32 	%r516, %r515, %r1;
	mul.wide.s32 	%rd39, %r516, 4;
	add.s64 	%rd10, %rd5, %rd39;
$L__BB10_64:
	membar.cta;
	ld.volatile.global.u32 	%r137, [%rd10];
	setp.eq.s32 	%p40, %r137, 0;
	@%p40 bra 	$L__BB10_64;
	and.b32  	%r517, %r137, 1073741823;
	add.s32 	%r1763, %r517, %r1763;
	setp.gt.s32 	%p41, %r137, -1;
	vote.sync.ballot.b32 	%r1761, %p41, %r1761;
	setp.gt.u32 	%p43, %r1760, 1;
	and.pred  	%p44, %p41, %p43;
	mov.u32 	%r1760, %r136;
	@%p44 bra 	$L__BB10_63;
	ld.shared.u64 	%rd237, [%r132];
$L__BB10_67:
	or.b32  	%r518, %r1763, -2147483648;
	st.volatile.global.u32 	[%rd6], %r518;
	sub.s32 	%r519, %r1763, %r1759;
	cvt.s64.s32 	%rd40, %r519;
	add.s64 	%rd41, %rd237, %rd40;
	st.shared.u64 	[%r132], %rd41;
$L__BB10_68:
	ld.param.u32 	%r1708, [_ZN3cub18CUB_300001_SM_10006detail10radix_sort29DeviceRadixSortOnesweepKernelINS1_5radix10policy_hubIiNS0_8NullTypeEyE10Policy1000ELNS0_9SortOrderE0EiS6_yiiNS1_21identity_decomposer_tEEEvPT5_SC_PT3_PKSD_PT1_PKSH_PT2_PKSL_T4_iiT6__param_8];
	ld.param.u64 	%rd231, [_ZN3cub18CUB_300001_SM_10006detail10radix_sort29DeviceRadixSortOnesweepKernelINS1_5radix10policy_hubIiNS0_8NullTypeEyE10Policy1000ELNS0_9SortOrderE0EiS6_yiiNS1_21identity_decomposer_tEEEvPT5_SC_PT3_PKSD_PT1_PKSH_PT2_PKSL_T4_iiT6__param_2];
	setp.gt.u32 	%p45, %r1, 255;
	setp.lt.s32 	%p46, %r4, %r1708;
	setp.eq.s64 	%p47, %rd231, 0;
	or.pred  	%p48, %p47, %p46;
	or.pred  	%p49, %p45, %p48;
	@%p49 bra 	$L__BB10_70;
	ld.param.u64 	%rd232, [_ZN3cub18CUB_300001_SM_10006detail10radix_sort29DeviceRadixSortOnesweepKernelINS1_5radix10policy_hubIiNS0_8NullTypeEyE10Policy1000ELNS0_9SortOrderE0EiS6_yiiNS1_21identity_decomposer_tEEEvPT5_SC_PT3_PKSD_PT1_PKSH_PT2_PKSL_T4_iiT6__param_2];
	ld.shared.u64 	%rd42, [%r132];
	cvt.u64.u32 	%rd43, %r131;
	cvt.s64.s32 	%rd44, %r1759;
	add.s64 	%rd45, %rd43, %rd44;
	add.s64 	%rd46, %rd45, %rd42;
	cvta.to.global.u64 	%rd47, %rd232;
	shl.b64 	%rd48, %rd7, 3;
	add.s64 	%rd49, %rd47, %rd48;
	st.global.u64 	[%rd49], %rd46;
$L__BB10_70:
	ld.param.u32 	%r1709, [_ZN3cub18CUB_300001_SM_10006detail10radix_sort29DeviceRadixSortOnesweepKernelINS1_5radix10policy_hubIiNS0_8NullTypeEyE10Policy1000ELNS0_9SortOrderE0EiS6_yiiNS1_21identity_decomposer_tEEEvPT5_SC_PT3_PKSD_PT1_PKSH_PT2_PKSL_T4_iiT6__param_8];
	setp.gt.s32 	%p50, %r4, %r1709;
	bar.sync 	0;
	shl.b32 	%r520, %r108, 3;
	add.s32 	%r522, %r512, %r520;
	ld.shared.u64 	%rd13, [%r522+29184];
	@%p50 bra 	$L__BB10_72;
	and.b32  	%r523, %r1, 31;
	and.b32  	%r524, %r1, 992;
	mul.lo.s32 	%r525, %r524, 19;
	or.b32  	%r526, %r525, %r523;
	cvt.u64.u32 	%rd50, %r526;
	add.s64 	%rd51, %rd13, %rd50;
	shl.b64 	%rd52, %rd51, 2;
	add.s64 	%rd53, %rd1, %rd52;
	st.global.u32 	[%rd53], %r1732;
	st.global.u32 	[%rd53+128], %r1733;
	st.global.u32 	[%rd53+256], %r1734;
	st.global.u32 	[%rd53+384], %r1735;
	st.global.u32 	[%rd53+512], %r1736;
	st.global.u32 	[%rd53+640], %r1737;
	st.global.u32 	[%rd53+768], %r1738;
	st.global.u32 	[%rd53+896], %r1739;
	st.global.u32 	[%rd53+1024], %r1740;
	st.global.u32 	[%rd53+1152], %r1741;
	st.global.u32 	[%rd53+1280], %r1742;
	st.global.u32 	[%rd53+1408], %r1743;
	st.global.u32 	[%rd53+1536], %r1744;
	st.global.u32 	[%rd53+1664], %r1745;
	st.global.u32 	[%rd53+1792], %r1746;
	st.global.u32 	[%rd53+1920], %r1747;
	st.global.u32 	[%rd53+2048], %r1748;
	st.global.u32 	[%rd53+2176], %r1749;
	st.global.u32 	[%rd53+2304], %r1750;
	bra.uni 	$L__BB10_110;
$L__BB10_72:
	ld.param.u32 	%r1710, [_ZN3cub18CUB_300001_SM_10006detail10radix_sort29DeviceRadixSortOnesweepKernelINS1_5radix10policy_hubIiNS0_8NullTypeEyE10Policy1000ELNS0_9SortOrderE0EiS6_yiiNS1_21identity_decomposer_tEEEvPT5_SC_PT3_PKSD_PT1_PKSH_PT2_PKSL_T4_iiT6__param_8];
	mad.lo.s32 	%r141, %r3, -7296, %r1710;
	and.b32  	%r527, %r1, 31;
	and.b32  	%r528, %r1, 992;
	mul.lo.s32 	%r529, %r528, 19;
	or.b32  	%r142, %r529, %r527;
	setp.ge.s32 	%p51, %r142, %r141;
	cvt.u64.u32 	%rd54, %r142;
	add.s64 	%rd55, %rd13, %rd54;
	shl.b64 	%rd56, %rd55, 2;
	add.s64 	%rd14, %rd1, %rd56;
	@%p51 bra 	$L__BB10_74;
	st.global.u32 	[%rd14], %r1732;
$L__BB10_74:
	add.s32 	%r530, %r142, 32;
	setp.ge.s32 	%p52, %r530, %r141;
	@%p52 bra 	$L__BB10_76;
	st.global.u32 	[%rd14+128], %r1733;
$L__BB10_76:
	add.s32 	%r531, %r142, 64;
	setp.ge.s32 	%p53, %r531, %r141;
	@%p53 bra 	$L__BB10_78;
	st.global.u32 	[%rd14+256], %r1734;
$L__BB10_78:
	add.s32 	%r532, %r142, 96;
	setp.ge.s32 	%p54, %r532, %r141;
	@%p54 bra 	$L__BB10_80;
	st.global.u32 	[%rd14+384], %r1735;
$L__BB10_80:
	add.s32 	%r533, %r142, 128;
	setp.ge.s32 	%p55, %r533, %r141;
	@%p55 bra 	$L__BB10_82;
	st.global.u32 	[%rd14+512], %r1736;
$L__BB10_82:
	add.s32 	%r534, %r142, 160;
	setp.ge.s32 	%p56, %r534, %r141;
	@%p56 bra 	$L__BB10_84;
	st.global.u32 	[%rd14+640], %r1737;
$L__BB10_84:
	add.s32 	%r535, %r142, 192;
	setp.ge.s32 	%p57, %r535, %r141;
	@%p57 bra 	$L__BB10_86;
	st.global.u32 	[%rd14+768], %r1738;
$L__BB10_86:
	add.s32 	%r536, %r142, 224;
	setp.ge.s32 	%p58, %r536, %r141;
	@%p58 bra 	$L__BB10_88;
	st.global.u32 	[%rd14+896], %r1739;
$L__BB10_88:
	add.s32 	%r537, %r142, 256;
	setp.ge.s32 	%p59, %r537, %r141;
	@%p59 bra 	$L__BB10_90;
	st.global.u32 	[%rd14+1024], %r1740;
$L__BB10_90:
	add.s32 	%r538, %r142, 288;
	setp.ge.s32 	%p60, %r538, %r141;
	@%p60 bra 	$L__BB10_92;
	st.global.u32 	[%rd14+1152], %r1741;
$L__BB10_92:
	add.s32 	%r539, %r142, 320;
	setp.ge.s32 	%p61, %r539, %r141;
	@%p61 bra 	$L__BB10_94;
	st.global.u32 	[%rd14+1280], %r1742;
$L__BB10_94:
	add.s32 	%r540, %r142, 352;
	setp.ge.s32 	%p62, %r540, %r141;
	@%p62 bra 	$L__BB10_96;
	st.global.u32 	[%rd14+1408], %r1743;
$L__BB10_96:
	add.s32 	%r541, %r142, 384;
	setp.ge.s32 	%p63, %r541, %r141;
	@%p63 bra 	$L__BB10_98;
	st.global.u32 	[%rd14+1536], %r1744;
$L__BB10_98:
	add.s32 	%r542, %r142, 416;
	setp.ge.s32 	%p64, %r542, %r141;
	@%p64 bra 	$L__BB10_100;
	st.global.u32 	[%rd14+1664], %r1745;
$L__BB10_100:
	add.s32 	%r543, %r142, 448;
	setp.ge.s32 	%p65, %r543, %r141;
	@%p65 bra 	$L__BB10_102;
	st.global.u32 	[%rd14+1792], %r1746;
$L__BB10_102:
	add.s32 	%r544, %r142, 480;
	setp.ge.s32 	%p66, %r544, %r141;
	@%p66 bra 	$L__BB10_104;
	st.global.u32 	[%rd14+1920], %r1747;
$L__BB10_104:
	add.s32 	%r545, %r142, 512;
	setp.ge.s32 	%p67, %r545, %r141;
	@%p67 bra 	$L__BB10_106;
	st.global.u32 	[%rd14+2048], %r1748;
$L__BB10_106:
	add.s32 	%r546, %r142, 544;
	setp.ge.s32 	%p68, %r546, %r141;
	@%p68 bra 	$L__BB10_108;
	st.global.u32 	[%rd14+2176], %r1749;
$L__BB10_108:
	add.s32 	%r547, %r142, 576;
	setp.ge.s32 	%p69, %r547, %r141;
	@%p69 bra 	$L__BB10_110;
	st.global.u32 	[%rd14+2304], %r1750;
$L__BB10_110:
	// begin inline asm
	exit;
	// end inline asm
	mov.u32 	%r1764, %r1732;
	mov.u32 	%r1765, %r1733;
	mov.u32 	%r1766, %r1734;
	mov.u32 	%r1767, %r1735;
	mov.u32 	%r1768, %r1736;
	mov.u32 	%r1769, %r1737;
	mov.u32 	%r1770, %r1738;
	mov.u32 	%r1771, %r1739;
	mov.u32 	%r1772, %r1740;
	mov.u32 	%r1773, %r1741;
	mov.u32 	%r1774, %r1742;
	mov.u32 	%r1775, %r1743;
	mov.u32 	%r1776, %r1744;
	mov.u32 	%r1777, %r1745;
	mov.u32 	%r1778, %r1746;
	mov.u32 	%r1779, %r1747;
	mov.u32 	%r1780, %r1748;
	mov.u32 	%r1781, %r1749;
	mov.u32 	%r1782, %r1750;
$L__BB10_111:
	mul.hi.u32 	%r548, %r1, 357913942;
	add.s32 	%r549, %r548, %r1;
	shl.b32 	%r550, %r549, 2;
	mov.u32 	%r551, _ZZN3cub18CUB_300001_SM_10006detail10radix_sort29DeviceRadixSortOnesweepKernelINS1_5radix10policy_hubIiNS0_8NullTypeEyE10Policy1000ELNS0_9SortOrderE0EiS6_yiiNS1_21identity_decomposer_tEEEvPT5_SC_PT3_PKSD_PT1_PKSH_PT2_PKSL_T4_iiT6_E1s;
	add.s32 	%r552, %r551, %r550;
	add.s32 	%r162, %r552, 13328;
	st.shared.u32 	[%r552+13328], %r1759;
	bar.sync 	0;
	setp.gt.u32 	%p70, %r1, 31;
	@%p70 bra 	$L__BB10_113;
	mad.lo.s32 	%r584, %r1, 52, %r551;
	ld.shared.u32 	%r585, [%r584+13328];
	ld.shared.u32 	%r586, [%r584+13332];
	ld.shared.u32 	%r587, [%r584+13336];
	ld.shared.u32 	%r588, [%r584+13340];
	ld.shared.u32 	%r589, [%r584+13344];
	ld.shared.u32 	%r590, [%r584+13348];
	ld.shared.u32 	%r591, [%r584+13352];
	ld.shared.u32 	%r592, [%r584+13356];
	ld.shared.u32 	%r593, [%r584+13360];
	ld.shared.u32 	%r594, [%r584+13364];
	ld.shared.u32 	%r595, [%r584+13368];
	ld.shared.u32 	%r596, [%r584+13372];
	add.s32 	%r597, %r586, %r585;
	add.s32 	%r598, %r597, %r587;
	add.s32 	%r599, %r598, %r588;
	add.s32 	%r600, %r599, %r589;
	add.s32 	%r601, %r600, %r590;
	add.s32 	%r602, %r601, %r591;
	add.s32 	%r603, %r602, %r592;
	add.s32 	%r604, %r603, %r593;
	add.s32 	%r605, %r604, %r594;
	add.s32 	%r606, %r605, %r595;
	add.s32 	%r557, %r606, %r596;
	mov.b32 	%r555, 1;
	mov.b32 	%r580, 0;
	mov.b32 	%r582, -1;
	// begin inline asm
	{  .reg .s32 r0;  .reg .pred p;  shfl.sync.up.b32 r0|p, %r557, %r555, %r580, %r582;  @p add.s32 r0, r0, %r557;  mov.s32 %r553, r0;}
	// end inline asm
	mov.b32 	%r561, 2;
	// begin inline asm
	{  .reg .s32 r0;  .reg .pred p;  shfl.sync.up.b32 r0|p, %r553, %r561, %r580, %r582;  @p add.s32 r0, r0, %r553;  mov.s32 %r559, r0;}
	// end inline asm
	mov.b32 	%r567, 4;
	// begin inline asm
	{  .reg .s32 r0;  .reg .pred p;  shfl.sync.up.b32 r0|p, %r559, %r567, %r580, %r582;  @p add.s32 r0, r0, %r559;  mov.s32 %r565, r0;}
	// end inline asm
	mov.b32 	%r573, 8;
	// begin inline asm
	{  .reg .s32 r0;  .reg .pred p;  shfl.sync.up.b32 r0|p, %r565, %r573, %r580, %r582;  @p add.s32 r0, r0, %r565;  mov.s32 %r571, r0;}
	// end inline asm
	mov.b32 	%r579, 16;
	// begin inline asm
	{  .reg .s32 r0;  .reg .pred p;  shfl.sync.up.b32 r0|p, %r571, %r579, %r580, %r582;  @p add.s32 r0, r0, %r571;  mov.s32 %r577, r0;}
	// end inline asm
	sub.s32 	%r607, %r577, %r557;
	add.s32 	%r608, %r585, %r607;
	add.s32 	%r609, %r586, %r608;
	add.s32 	%r610, %r587, %r609;
	add.s32 	%r611, %r588, %r610;
	add.s32 	%r612, %r589, %r611;
	add.s32 	%r613, %r590, %r612;
	add.s32 	%r614, %r591, %r613;
	add.s32 	%r615, %r592, %r614;
	add.s32 	%r616, %r593, %r615;
	add.s32 	%r617, %r594, %r616;
	add.s32 	%r618, %r595, %r617;
	st.shared.u32 	[%r584+13328], %r607;
	st.shared.u32 	[%r584+13332], %r608;
	st.shared.u32 	[%r584+13336], %r609;
	st.shared.u32 	[%r584+13340], %r610;
	st.shared.u32 	[%r584+13344], %r611;
	st.shared.u32 	[%r584+13348], %r612;
	st.shared.u32 	[%r584+13352], %r613;
	st.shared.u32 	[%r584+13356], %r614;
	st.shared.u32 	[%r584+13360], %r615;
	st.shared.u32 	[%r584+13364], %r616;
	st.shared.u32 	[%r584+13368], %r617;
	st.shared.u32 	[%r584+13372], %r618;
$L__BB10_113:
	setp.gt.u32 	%p71, %r1, 255;
	bar.sync 	0;
	ld.shared.u32 	%r163, [%r162];
	@%p71 bra 	$L__BB10_115;
	shl.b32 	%r619, %r1, 2;
	add.s32 	%r621, %r551, %r619;
	ld.shared.u32 	%r622, [%r621];
	add.s32 	%r623, %r622, %r163;
	st.shared.u32 	[%r621], %r623;
	ld.shared.u32 	%r624, [%r621+1024];
	add.s32 	%r625, %r624, %r163;
	st.shared.u32 	[%r621+1024], %r625;
	ld.shared.u32 	%r626, [%r621+2048];
	add.s32 	%r627, %r626, %r163;
	st.shared.u32 	[%r621+2048], %r627;
	ld.shared.u32 	%r628, [%r621+3072];
	add.s32 	%r629, %r628, %r163;
	st.shared.u32 	[%r621+3072], %r629;
	ld.shared.u32 	%r630, [%r621+4096];
	add.s32 	%r631, %r630, %r163;
	st.shared.u32 	[%r621+4096], %r631;
	ld.shared.u32 	%r632, [%r621+5120];
	add.s32 	%r633, %r632, %r163;
	st.shared.u32 	[%r621+5120], %r633;
	ld.shared.u32 	%r634, [%r621+6144];
	add.s32 	%r635, %r634, %r163;
	st.shared.u32 	[%r621+6144], %r635;
	ld.shared.u32 	%r636, [%r621+7168];
	add.s32 	%r637, %r636, %r163;
	st.shared.u32 	[%r621+7168], %r637;
	ld.shared.u32 	%r638, [%r621+8192];
	add.s32 	%r639, %r638, %r163;
	st.shared.u32 	[%r621+8192], %r639;
	ld.shared.u32 	%r640, [%r621+9216];
	add.s32 	%r641, %r640, %r163;
	st.shared.u32 	[%r621+9216], %r641;
	ld.shared.u32 	%r642, [%r621+10240];
	add.s32 	%r643, %r642, %r163;
	st.shared.u32 	[%r621+10240], %r643;
	ld.shared.u32 	%r644, [%r621+11264];
	add.s32 	%r645, %r644, %r163;
	st.shared.u32 	[%r621+11264], %r645;
$L__BB10_115:
	shl.b32 	%r672, %r1, 5;
	and.b32  	%r673, %r672, 31744;
	add.s32 	%r164, %r551, %r673;
	bar.sync 	0;
	// begin inline asm
	mov.u32 %r646, %lanemask_le;
	// end inline asm
	shr.u32 	%r675, %r1764, %r293;
	and.b32  	%r669, %r675, %r82;
	mov.b32 	%r649, 1;
	// begin inline asm
	{
    .reg .pred p;
    and.b32 %r647, %r669, %r649;    setp.ne.u32 p, %r647, 0;
    vote.ballot.sync.b32 %r647, p, 0xffffffff;
    @!p not.b32 %r647, %r647;
}

	// end inline asm
	mov.b32 	%r652, 2;
	// begin inline asm
	{
    .reg .pred p;
    and.b32 %r650, %r669, %r652;    setp.ne.u32 p, %r650, 0;
    vote.ballot.sync.b32 %r650, p, 0xffffffff;
    @!p not.b32 %r650, %r650;
}

	// end inline asm
	and.b32  	%r676, %r650, %r647;
	mov.b32 	%r655, 4;
	// begin inline asm
	{
    .reg .pred p;
    and.b32 %r653, %r669, %r655;    setp.ne.u32 p, %r653, 0;
    vote.ballot.sync.b32 %r653, p, 0xffffffff;
    @!p not.b32 %r653, %r653;
}

	// end inline asm
	and.b32  	%r677, %r653, %r676;
	mov.b32 	%r658, 8;
	// begin inline asm
	{
    .reg .pred p;
    and.b32 %r656, %r669, %r658;    setp.ne.u32 p, %r656, 0;
    vote.ballot.sync.b32 %r656, p, 0xffffffff;
    @!p not.b32 %r656, %r656;
}

	// end inline asm
	and.b32  	%r678, %r656, %r677;
	mov.b32 	%r661, 16;
	// begin inline asm
	{
    .reg .pred p;
    and.b32 %r659, %r669, %r661;    setp.ne.u32 p, %r659, 0;
    vote.ballot.sync.b32 %r659, p, 0xffffffff;
    @!p not.b32 %r659, %r659;
}

	// end inline asm
	and.b32  	%r679, %r659, %r678;
	mov.b32 	%r664, 32;
	// begin inline asm
	{
    .reg .pred p;
    and.b32 %r662, %r669, %r664;    setp.ne.u32 p, %r662, 0;
    vote.ballot.sync.b32 %r662, p, 0xffffffff;
    @!p not.b32 %r662, %r662;
}

	// end inline asm
	and.b32  	%r680, %r662, %r679;
	mov.b32 	%r667, 64;
	// begin inline asm
	{
    .reg .pred p;
    and.b32 %r665, %r669, %r667;    setp.ne.u32 p, %r665, 0;
    vote.ballot.sync.b32 %r665, p, 0xffffffff;
    @!p not.b32 %r665, %r665;
}

	// end inline asm
	and.b32  	%r681, %r665, %r680;
	mov.b32 	%r670, 128;
	// begin inline asm
	{
    .reg .pred p;
    and.b32 %r668, %r669, %r670;    setp.ne.u32 p, %r668, 0;
    vote.ballot.sync.b32 %r668, p, 0xffffffff;
    @!p not.b32 %r668, %r668;
}

	// end inline asm
	and.b32  	%r682, %r668, %r681;
	clz.b32 	%r683, %r682;
	sub.s32 	%r167, 31, %r683;
	and.b32  	%r684, %r646, %r682;
	popc.b32 	%r168, %r684;
	setp.ne.s32 	%p72, %r295, %r167;
	mov.b32 	%r1783, 0;
	@%p72 bra 	$L__BB10_117;
	shl.b32 	%r685, %r669, 2;
	add.s32 	%r686, %r164, %r685;
	atom.shared.add.u32 	%r1783, [%r686], %r168;
$L__BB10_117:
	shfl.sync.idx.b32	%r712|%p73, %r1783, %r167, 31, -1;
	add.s32 	%r171, %r168, %r712;
	shr.u32 	%r713, %r1765, %r293;
	and.b32  	%r709, %r713, %r82;
	mov.b32 	%r689, 1;
	// begin inline asm
	{
    .reg .pred p;
    and.b32 %r687, %r709, %r689;    setp.ne.u32 p, %r687, 0;
    vote.ballot.sync.b32 %r687, p, 0xffffffff;
    @!p not.b32 %r687, %r687;
}

	// end inline asm
	mov.b32 	%r692, 2;
	// begin inline asm
	{
    .reg .pred p;
    and.b32 %r690, %r709, %r692;    setp.ne.u32 p, %r690, 0;
    vote.ballot.sync.b32 %r690, p, 0xffffffff;
    @!p not.b32 %r690, %r690;
}

	// end inline asm
	and.b32  	%r714, %r690, %r687;
	mov.b32 	%r695, 4;
	// begin inline asm
	{
    .reg .pred p;
    and.b32 %r693, %r709, %r695;    setp.ne.u32 p, %r693, 0;
    vote.ballot.sync.b32 %r693, p, 0xffffffff;
    @!p not.b32 %r693, %r693;
}

	// end inline asm
	and.b32  	%r715, %r693, %r714;
	mov.b32 	%r698, 8;
	// begin inline asm
	{
    .reg .pred p;
    and.b32 %r696, %r709, %r698;    setp.ne.u32 p, %r696, 0;
    vote.ballot.sync.b32 %r696, p, 0xffffffff;
    @!p not.b32 %r696, %r696;
}

	// end inline asm
	and.b32  	%r716, %r696, %r715;
	mov.b32 	%r701, 16;
	// begin inline asm
	{
    .reg .pred p;
    and.b32 %r699, %r709, %r701;    setp.ne.u32 p, %r699, 0;
    vote.ballot.sync.b32 %r699, p, 0xffffffff;
    @!p not.b32 %r699, %r699;
}

	// end inline asm
	and.b32  	%r717, %r699, %r716;
	mov.b32 	%r704, 32;
	// begin inline asm
	{
    .reg .pred p;
    and.b32 %r702, %r709, %r704;    setp.ne.u32 p, %r702, 0;
    vote.ballot.sync.b32 %r702, p, 0xffffffff;
    @!p not.b32 %r702, %r702;
}

	// end inline asm
	and.b32  	%r718, %r702, %r717;
	mov.b32 	%r707, 64;
	// begin inline asm
	{
    .reg .pred p;
    and.b32 %r705, %r709, %r707;    setp.ne.u32 p, %r705, 0;
    vote.ballot.sync.b32 %r705, p, 0xffffffff;
    @!p not.b32 %r705, %r705;
}

	// end inline asm
	and.b32  	%r719, %r705, %r718;
	mov.b32 	%r710, 128;
	// begin inline asm
	{
    .reg .pred p;
    and.b32 %r708, %r709, %r710;    setp.ne.u32 p, %r708, 0;
    vote.ballot.sync.b32 %r708, p, 0xffffffff;
    @!p not.b32 %r708, %r708;
}

	// end inline asm
	and.b32  	%r720, %r708, %r719;
	clz.b32 	%r721, %r720;
	sub.s32 	%r173, 31, %r721;
	and.b32  	%r722, %r646, %r720;
	popc.b32 	%r174, %r722;
	setp.ne.s32 	%p74, %r295, %r173;
	mov.b32 	%r1784, 0;
	@%p74 bra 	$L__BB10_119;
	shl.b32 	%r723, %r709, 2;
	add.s32 	%r724, %r164, %r723;
	atom.shared.add.u32 	%r1784, [%r724], %r174;
$L__BB10_119:
	shfl.sync.idx.b32	%r750|%p75, %r1784, %r173, 31, -1;
	add.s32 	%r177, %r174, %r750;
	shr.u32 	%r751, %r1766, %r293;
	and.b32  	%r747, %r751, %r82;
	mov.b32 	%r727, 1;
	// begin inline asm
	{
    .reg .pred p;
    and.b32 %r725, %r747, %r727;    setp.ne.u32 p, %r725, 0;
    vote.ballot.sync.b32 %r725, p, 0xffffffff;
    @!p not.b32 %r725, %r725;
}

	// end inline asm
	mov.b32 	%r730, 2;
	// begin inline asm
	{
    .reg .pred p;
    and.b32 %r728, %r747, %r730;    setp.ne.u32 p, %r728, 0;
    vote.ballot.sync.b32 %r728, p, 0xffffffff;
    @!p not.b32 %r728, %r728;
}

	// end inline asm
	and.b32  	%r752, %r728, %r725;
	mov.b32 	%r733, 4;
	// begin inline asm
	{
    .reg .pred p;
    and.b32 %r731, %r747, %r733;    setp.ne.u32 p, %r731, 0;
    vote.ballot.sync.b32 %r731, p, 0xffffffff;
    @!p not.b32 %r731, %r731;
}

	// end inline asm
	and.b32  	%r753, %r731, %r752;
	mov.b32 	%r736, 8;
	// begin inline asm
	{
    .reg .pred p;
    and.b32 %r734, %r747, %r736;    setp.ne.u32 p, %r734, 0;
    vote.ballot.sync.b32 %r734, p, 0xffffffff;
    @!p not.b32 %r734, %r734;
}

	// end inline asm
	and.b32  	%r754, %r734, %r753;
	mov.b32 	%r739, 16;
	// begin inline asm
	{
    .reg .pred p;
    and.b32 %r737, %r747, %r739;    setp.ne.u32 p, %r737, 0;
    vote.ballot.sync.b32 %r737, p, 0xffffffff;
    @!p not.b32 %r737, %r737;
}

	// end inline asm
	and.b32  	%r755, %r737, %r754;
	mov.b32 	%r742, 32;
	// begin inline asm
	{
    .reg .pred p;
    and.b32 %r740, %r747, %r742;    setp.ne.u32 p, %r740, 0;
    vote.ballot.sync.b32 %r740, p, 0xffffffff;
    @!p not.b32 %r740, %r740;
}

	// end inline asm
	and.b32  	%r756, %r740, %r755;
	mov.b32 	%r745, 64;
	// begin inline asm
	{
    .reg .pred p;
    and.b32 %r743, %r747, %r745;    setp.ne.u32 p, %r743, 0;
    vote.ballot.sync.b32 %r743, p, 0xffffffff;
    @!p not.b32 %r743, %r743;
}

	// end inline asm
	and.b32  	%r757, %r743, %r756;
	mov.b32 	%r748, 128;
	// begin inline asm
	{
    .reg .pred p;
    and.b32 %r746, %r747, %r748;    setp.ne.u32 p, %r746, 0;
    vote.ballot.sync.b32 %r746, p, 0xffffffff;
    @!p not.b32 %r746, %r746;
}

	// end inline asm
	and.b32  	%r758, %r746, %r757;
	clz.b32 	%r759, %r758;
	sub.s32 	%r179, 31, %r759;
	and.b32  	%r760, %r646, %r758;
	popc.b32 	%r180, %r760;
	setp.ne.s32 	%p76, %r295, %r179;
	mov.b32 	%r1785, 0;
	@%p76 bra 	$L__BB10_121;
	shl.b32 	%r761, %r747, 2;
	add.s32 	%r762, %r164, %r761;
	atom.shared.add.u32 	%r1785, [%r762], %r180;
$L__BB10_121:
	shfl.sync.idx.b32	%r788|%p77, %r1785, %r179, 31, -1;
	add.s32 	%r183, %r180, %r788;
	shr.u32 	%r789, %r1767, %r293;
	and.b32  	%r785, %r789, %r82;
	mov.b32 	%r765, 1;
	// begin inline asm
	{
    .reg .pred p;
    and.b32 %r763, %r785, %r765;    setp.ne.u32 p, %r763, 0;
    vote.ballot.sync.b32 %r763, p, 0xffffffff;
    @!p not.b32 %r763, %r763;
}

	// end inline asm
	mov.b32 	%r768, 2;
	// begin inline asm
	{
    .reg .pred p;
    and.b32 %r766, %r785, %r768;    setp.ne.u32 p, %r766, 0;
    vote.ballot.sync.b32 %r766, p, 0xffffffff;
    @!p not.b32 %r766, %r766;
}

	// end inline asm
	and.b32  	%r790, %r766, %r763;
	mov.b32 	%r771, 4;
	// begin inline asm
	{
    .reg .pred p;
    and.b32 %r769, %r785, %r771;    setp.ne.u32 p, %r769, 0;
    vote.ballot.sync.b32 %r769, p, 0xffffffff;
    @!p not.b32 %r769, %r769;
}

	// end inline asm
	and.b32  	%r791, %r769, %r790;
	mov.b32 	%r774, 8;
	// begin inline asm
	{
    .reg .pred p;
    and.b32 %r772, %r785, %r774;    setp.ne.u32 p, %r772, 0;
    vote.ballot.sync.b32 %r772, p, 0xffffffff;
    @!p not.b32 %r772, %r772;
}

	// end inline asm
	and.b32  	%r792, %r772, %r791;
	mov.b32 	%r777, 16;
	// begin inline asm
	{
    .reg .pred p;
    and.b32 %r775, %r785, %r777;    setp.ne.u32 p, %r775, 0;
    vote.ballot.sync.b32 %r775, p, 0xffffffff;
    @!p not.b32 %r775, %r775;
}

	// end inline asm
	and.b32  	%r793, %r775, %r792;
	mov.b32 	%r780, 32;
	// begin inline asm
	{
    .reg .pred p;
    and.b32 %r778, %r785, %r780;    setp.ne.u32 p, %r778, 0;
    vote.ballot.sync.b32 %r778, p, 0xffffffff;
    @!p not.b32 %r778, %r778;
}

	// end inline asm
	and.b32  	%r794, %r778, %r793;
	mov.b32 	%r783, 64;
	// begin inline asm
	{
    .reg .pred p;
    and.b32 %r781, %r785, %r783;    setp.ne.u32 p, %r781, 0;
    vote.ballot.sync.b32 %r781, p, 0xffffffff;
    @!p not.b32 %r781, %r781;
}

	// end inline asm
	and.b32  	%r795, %r781, %r794;
	mov.b32 	%r786, 128;
	// begin inline asm
	{
    .reg .pred p;
    and.b32 %r784, %r785, %r786;    setp.ne.u32 p, %r784, 0;
    vote.ballot.sync.b32 %r784, p, 0xffffffff;
    @!p not.b32 %r784, %r784;
}

	// end inline asm
	and.b32  	%r796, %r784, %r795;
	clz.b32 	%r797, %r796;
	sub.s32 	%r185, 31, %r797;
	and.b32  	%r798, %r646, %r796;
	popc.b32 	%r186, %r798;
	setp.ne.s32 	%p78, %r295, %r185;
	mov.b32 	%r1786, 0;
	@%p78 bra 	$L__BB10_123;
	shl.b32 	%r799, %r785, 2;
	add.s32 	%r800, %r164, %r799;
	atom.shared.add.u32 	%r1786, [%r800], %r186;
$L__BB10_123:
	shfl.sync.idx.b32	%r826|%p79, %r1786, %r185, 31, -1;
	add.s32 	%r189, %r186, %r826;
	shr.u32 	%r827, %r1768, %r293;
	and.b32  	%r823, %r827, %r82;
	mov.b32 	%r803, 1;
	// begin inline asm
	{
    .reg .pred p;
    and.b32 %r801, %r823, %r803;    setp.ne.u32 p, %r801, 0;
    vote.ballot.sync.b32 %r801, p, 0xffffffff;
    @!p not.b32 %r801, %r801;
}

	// end inline asm
	mov.b32 	%r806, 2;
	// begin inline asm
	{
    .reg .pred p;
    and.b32 %r804, %r823, %r806;    setp.ne.u32 p, %r804, 0;
    vote.ballot.sync.b32 %r804, p, 0xffffffff;
    @!p not.b32 %r804, %r804;
}

	// end inline asm
	and.b32  	%r828, %r804, %r801;
	mov.b32 	%r809, 4;
	// begin inline asm
	{
    .reg .pred p;
    and.b32 %r807, %r823, %r809;    setp.ne.u32 p, %r807, 0;
    vote.ballot.sync.b32 %r807, p, 0xffffffff;
    @!p not.b32 %r807, %r807;
}

	// end inline asm
	and.b32  	%r829, %r807, %r828;
	mov.b32 	%r812, 8;
	// begin inline asm
	{
    .reg .pred p;
    and.b32 %r810, %r823, %r812;    setp.ne.u32 p, %r810, 0;
    vote.ballot.sync.b32 %r810, p, 0xffffffff;
    @!p not.b32 %r810, %r810;
}

	// end inline asm
	and.b32  	%r830, %r810, %r829;
	mov.b32 	%r815, 16;
	// begin inline asm
	{
    .reg .pred p;
    and.b32 %r813, %r823, %r815;    setp.ne.u32 p, %r813, 0;
    vote.ballot.sync.b32 %r813, p, 0xffffffff;
    @!p not.b32 %r813, %r813;
}

	// end inline asm
	and.b32  	%r831, %r813, %r830;
	mov.b32 	%r818, 32;
	// begin inline asm
	{
    .reg .pred p;
    and.b32 %r816, %r823, %r818;    setp.ne.u32 p, %r816, 0;
    vote.ballot.sync.b32 %r816, p, 0xffffffff;
    @!p not.b32 %r816, %r816;
}

	// end inline asm
	and.b32  	%r832, %r816, %r831;
	mov.b32 	%r821, 64;
	// begin inline asm
	{
    .reg .pred p;
    and.b32 %r819, %r823, %r821;    setp.ne.u32 p, %r819, 0;
    vote.ballot.sync.b32 %r819, p, 0xffffffff;
    @!p not.b32 %r819, %r819;
}

	// end inline asm
	and.b32  	%r833, %r819, %r832;
	mov.b32 	%r824, 128;
	// begin inline asm
	{
    .reg .pred p;
    and.b32 %r822, %r823, %r824;    setp.ne.u32 p, %r822, 0;
    vote.ballot.sync.b32 %r822, p, 0xffffffff;
    @!p not.b32 %r822, %r822;
}

	// end inline asm
	and.b32  	%r834, %r822, %r833;
	clz.b32 	%r835, %r834;
	sub.s32 	%r191, 31, %r835;
	and.b32  	%r836, %r646, %r834;
	popc.b32 	%r192, %r836;
	setp.ne.s32 	%p80, %r295, %r191;
	mov.b32 	%r1787, 0;
	@%p80 bra 	$L__BB10_125;
	shl.b32 	%r837, %r823, 2;
	add.s32 	%r838, %r164, %r837;
	atom.shared.add.u32 	%r1787, [%r838], %r192;
$L__BB10_125:
	shfl.sync.idx.b32	%r864|%p81, %r1787, %r191, 31, -1;
	add.s32 	%r195, %r192, %r864;
	shr.u32 	%r865, %r1769, %r293;
	and.b32  	%r861, %r865, %r82;
	mov.b32 	%r841, 1;
	// begin inline asm
	{
    .reg .pred p;
    and.b32 %r839, %r861, %r841;    setp.ne.u32 p, %r839, 0;
    vote.ballot.sync.b32 %r839, p, 0xffffffff;
    @!p not.b32 %r839, %r839;
}

	// end inline asm
	mov.b32 	%r844, 2;
	// begin inline asm
	{
    .reg .pred p;
    and.b32 %r842, %r861, %r844;    setp.ne.u32 p, %r842, 0;
    vote.ballot.sync.b32 %r842, p, 0xffffffff;
    @!p not.b32 %r842, %r842;
}

	// end inline asm
	and.b32  	%r866, %r842, %r839;
	mov.b32 	%r847, 4;
	// begin inline asm
	{
    .reg .pred p;
    and.b32 %r845, %r861, %r847;    setp.ne.u32 p, %r845, 0;
    vote.ballot.sync.b32 %r845, p, 0xffffffff;
    @!p not.b32 %r845, %r845;
}

	// end inline asm
	and.b32  	%r867, %r845, %r866;
	mov.b32 	%r850, 8;
	// begin inline asm
	{
    .reg .pred p;
    and.b32 %r848, %r861, %r850;    setp.ne.u32 p, %r848, 0;
    vote.ballot.sync.b32 %r848, p, 0xffffffff;
    @!p not.b32 %r848, %r848;
}

	// end inline asm
	and.b32  	%r868, %r848, %r867;
	mov.b32 	%r853, 16;
	// begin inline asm
	{
    .reg .pred p;
    and.b32 %r851, %r861, %r853;    setp.ne.u32 p, %r851, 0;
    vote.ballot.sync.b32 %r851, p, 0xffffffff;
    @!p not.b32 %r851, %r851;
}

	// end inline asm
	and.b32  	%r869, %r851, %r868;
	mov.b32 	%r856, 32;
	// begin inline asm
	{
    .reg .pred p;
    and.b32 %r854, %r861, %r856;    setp.ne.u32 p, %r854, 0;
    vote.ballot.sync.b32 %r854, p, 0xffffffff;
    @!p not.b32 %r854, %r854;
}

	// end inline asm
	and.b32  	%r870, %r854, %r869;
	mov.b32 	%r859, 64;
	// begin inline asm
	{
    .reg .pred p;
    and.b32 %r857, %r861, %r859;    setp.ne.u32 p, %r857, 0;
    vote.ballot.sync.b32 %r857, p, 0xffffffff;
    @!p not.b32 %r857, %r857;
}

	// end inline asm
	and.b32  	%r871, %r857, %r870;
	mov.b32 	%r862, 128;
	// begin inline asm
	{
    .reg .pred p;
    and.b32 %r860, %r861, %r862;    setp.ne.u32 p, %r860, 0;
    vote.ballot.sync.b32 %r860, p, 0xffffffff;
    @!p not.b32 %r860, %r860;
}

	// end inline asm
	and.b32  	%r872, %r860, %r871;
	clz.b32 	%r873, %r872;
	sub.s32 	%r197, 31, %r873;
	and.b32  	%r874, %r646, %r872;
	popc.b32 	%r198, %r874;
	setp.ne.s32 	%p82, %r295, %r197;
	mov.b32 	%r1788, 0;
	@%p82 bra 	$L__BB10_127;
	shl.b32 	%r875, %r861, 2;
	add.s32 	%r876, %r164, %r875;
	atom.shared.add.u32 	%r1788, [%r876], %r198;
$L__BB10_127:
	shfl.sync.idx.b32	%r902|%p83, %r1788, %r197, 31, -1;
	add.s32 	%r201, %r198, %r902;
	shr.u32 	%r903, %r1770, %r293;
	and.b32  	%r899, %r903, %r82;
	mov.b32 	%r879, 1;
	// begin inline asm
	{
    .reg .pred p;
    and.b32 %r877, %r899, %r879;    setp.ne.u32 p, %r877, 0;
    vote.ballot.sync.b32 %r877, p, 0xffffffff;
    @!p not.b32 %r877, %r877;
}

	// end inline asm
	mov.b32 	%r882, 2;
	// begin inline asm
	{
    .reg .pred p;
    and.b32 %r880, %r899, %r882;    setp.ne.u32 p, %r880, 0;
    vote.ballot.sync.b32 %r880, p, 0xffffffff;
    @!p not.b32 %r880, %r880;
}

	// end inline asm
	and.b32  	%r904, %r880, %r877;
	mov.b32 	%r885, 4;
	// begin inline asm
	{
    .reg .pred p;
    and.b32 %r883, %r899, %r885;    setp.ne.u32 p, %r883, 0;
    vote.ballot.sync.b32 %r883, p, 0xffffffff;
    @!p not.b32 %r883, %r883;
}

	// end inline asm
	and.b32  	%r905, %r883, %r904;
	mov.b32 	%r888, 8;
	// begin inline asm
	{
    .reg .pred p;
    and.b32 %r886, %r899, %r888;    setp.ne.u32 p, %r886, 0;
    vote.ballot.sync.b32 %r886, p, 0xffffffff;
    @!p not.b32 %r886, %r886;
}

	// end inline asm
	and.b32  	%r906, %r886, %r905;
	mov.b32 	%r891, 16;
	// begin inline asm
	{
    .reg .pred p;
    and.b32 %r889, %r899, %r891;    setp.ne.u32 p, %r889, 0;
    vote.ballot.sync.b32 %r889, p, 0xffffffff;
    @!p not.b32 %r889, %r889;
}

	// end inline asm
	and.b32  	%r907, %r889, %r906;
	mov.b32 	%r894, 32;
	// begin inline asm
	{
    .reg .pred p;
    and.b32 %r892, %r899, %r894;    setp.ne.u32 p, %r892, 0;
    vote.ballot.sync.b32 %r892, p, 0xffffffff;
    @!p not.b32 %r892, %r892;
}

	// end inline asm
	and.b32  	%r908, %r892, %r907;
	mov.b32 	%r897, 64;
	// begin inline asm
	{
    .reg .pred p;
    and.b32 %r895, %r899, %r897;    setp.ne.u32 p, %r895, 0;
    vote.ballot.sync.b32 %r895, p, 0xffffffff;
    @!p not.b32 %r895, %r895;
}

	// end inline asm
	and.b32  	%r909, %r895, %r908;
	mov.b32 	%r900, 128;
	// begin inline asm
	{
    .reg .pred p;
    and.b32 %r898, %r899, %r900;    setp.ne.u32 p, %r898, 0;
    vote.ballot.sync.b32 %r898, p, 0xffffffff;
    @!p not.b32 %r898, %r898;
}

	// end inline asm
	and.b32  	%r910, %r898, %r909;
	clz.b32 	%r911, %r910;
	sub.s32 	%r203, 31, %r911;
	and.b32  	%r912, %r646, %r910;
	popc.b32 	%r204, %r912;
	setp.ne.s32 	%p84, %r295, %r203;
	mov.b32 	%r1789, 0;
	@%p84 bra 	$L__BB10_129;
	shl.b32 	%r913, %r899, 2;
	add.s32 	%r914, %r164, %r913;
	atom.shared.add.u32 	%r1789, [%r914], %r204;
$L__BB10_129:
	shfl.sync.idx.b32	%r940|%p85, %r1789, %r203, 31, -1;
	add.s32 	%r207, %r204, %r940;
	shr.u32 	%r941, %r1771, %r293;
	and.b32  	%r937, %r941, %r82;
	mov.b32 	%r917, 1;
	// begin inline asm
	{
    .reg .pred p;
    and.b32 %r915, %r937, %r917;    setp.ne.u32 p, %r915, 0;
    vote.ballot.sync.b32 %r915, p, 0xffffffff;
    @!p not.b32 %r915, %r915;
}

	// end inline asm
	mov.b32 	%r920, 2;
	// begin inline asm
	{
    .reg .pred p;
    and.b32 %r918, %r937, %r920;    setp.ne.u32 p, %r918, 0;
    vote.ballot.sync.b32 %r918, p, 0xffffffff;
    @!p not.b32 %r918, %r918;
}

	// end inline asm
	and.b32  	%r942, %r918, %r915;
	mov.b32 	%r923, 4;
	// begin inline asm
	{
    .reg .pred p;
    and.b32 %r921, %r937, %r923;    setp.ne.u32 p, %r921, 0;
    vote.ballot.sync.b32 %r921, p, 0xffffffff;
    @!p not.b32 %r921, %r921;
}

	// end inline asm
	and.b32  	%r943, %r921, %r942;
	mov.b32 	%r926, 8;
	// begin inline asm
	{
    .reg .pred p;
    and.b32 %r924, %r937, %r926;    setp.ne.u32 p, %r924, 0;
    vote.ballot.sync.b32 %r924, p, 0xffffffff;
    @!p not.b32 %r924, %r924;
}

	// end inline asm
	and.b32  	%r944, %r924, %r943;
	mov.b32 	%r929, 16;
	// begin inline asm
	{
    .reg .pred p;
    and.b32 %r927, %r937, %r929;    setp.ne.u32 p, %r927, 0;
    vote.ballot.sync.b32 %r927, p, 0xffffffff;
    @!p not.b32 %r927, %r927;
}

	// end inline asm
	and.b32  	%r945, %r927, %r944;
	mov.b32 	%r932, 32;
	// begin inline asm
	{
    .reg .pred p;
    and.b32 %r930, %r937, %r932;    setp.ne.u32 p, %r930, 0;
    vote.ballot.sync.b32 %r930, p, 0xffffffff;
    @!p not.b32 %r930, %r930;
}

	// end inline asm
	and.b32  	%r946, %r930, %r945;
	mov.b32 	%r935, 64;
	// begin inline asm
	{
    .reg .pred p;
    and.b32 %r933, %r937, %r935;    setp.ne.u32 p, %r933, 0;
    vote.ballot.sync.b32 %r933, p, 0xffffffff;
    @!p not.b32 %r933, %r933;
}

	// end inline asm
	and.b32  	%r947, %r933, %r946;
	mov.b32 	%r938, 128;
	// begin inline asm
	{
    .reg .pred p;
    and.b32 %r936, %r937, %r938;    setp.ne.u32 p, %r936, 0;
    vote.ballot.sync.b32 %r936, p, 0xffffffff;
    @!p not.b32 %r936, %r936;
}

	// end inline asm
	and.b32  	%r948, %r936, %r947;
	clz.b32 	%r949, %r948;
	sub.s32 	%r209, 31, %r949;
	and.b32  	%r950, %r646, %r948;
	popc.b32 	%r210, %r950;
	setp.ne.s32 	%p86, %r295, %r209;
	mov.b32 	%r1790, 0;
	@%p86 bra 	$L__BB10_131;
	shl.b32 	%r951, %r937, 2;
	add.s32 	%r952, %r164, %r951;
	atom.shared.add.u32 	%r1790, [%r952], %r210;
$L__BB10_131:
	shfl.sync.idx.b32	%r978|%p87, %r1790, %r209, 31, -1;
	add.s32 	%r213, %r210, %r978;
	shr.u32 	%r979, %r1772, %r293;
	and.b32  	%r975, %r979, %r82;
	mov.b32 	%r955, 1;
	// begin inline asm
	{
    .reg .pred p;
    and.b32 %r953, %r975, %r955;    setp.ne.u32 p, %r953, 0;
    vote.ballot.sync.b32 %r953, p, 0xffffffff;
    @!p not.b32 %r953, %r953;
}

	// end inline asm
	mov.b32 	%r958, 2;
	// begin inline asm
	{
    .reg .pred p;
    and.b32 %r956, %r975, %r958;    setp.ne.u32 p, %r956, 0;
    vote.ballot.sync.b32 %r956, p, 0xffffffff;
    @!p not.b32 %r956, %r956;
}

	// end inline asm
	and.b32  	%r980, %r956, %r953;
	mov.b32 	%r961, 4;
	// begin inline asm
	{
    .reg .pred p;
    and.b32 %r959, %r975, %r961;    setp.ne.u32 p, %r959, 0;
    vote.ballot.sync.b32 %r959, p, 0xffffffff;
    @!p not.b32 %r959, %r959;
}

	// end inline asm
	and.b32  	%r981, %r959, %r980;
	mov.b32 	%r964, 8;
	// begin inline asm
	{
    .reg .pred p;
    and.b32 %r962, %r975, %r964;    setp.ne.u32 p, %r962, 0;
    vote.ballot.sync.b32 %r962, p, 0xffffffff;
    @!p not.b32 %r962, %r962;
}

	// end inline asm
	and.b32  	%r982, %r962, %r981;
	mov.b32 	%r967, 16;
	// begin inline asm
	{
    .reg .pred p;
    and.b32 %r965, %r975, %r967;    setp.ne.u32 p, %r965, 0;
    vote.ballot.sync.b32 %r965, p, 0xffffffff;
    @!p not.b32 %r965, %r965;
}

	// end inline asm
	and.b32  	%r983, %r965, %r982;
	mov.b32 	%r970, 32;
	// begin inline asm
	{
    .reg .pred p;
    and.b32 %r968, %r975, %r970;    setp.ne.u32 p, %r968, 0;
    vote.ballot.sync.b32 %r968, p, 0xffffffff;
    @!p not.b32 %r968, %r968;
}

	// end inline asm
	and.b32  	%r984, %r968, %r983;
	mov.b32 	%r973, 64;
	// begin inline asm
	{
    .reg .pred p;
    and.b32 %r971, %r975, %r973;    setp.ne.u32 p, %r971, 0;
    vote.ballot.sync.b32 %r971, p, 0xffffffff;
    @!p not.b32 %r971, %r971;
}

	// end inline asm
	and.b32  	%r985, %r971, %r984;
	mov.b32 	%r976, 128;
	// begin inline asm
	{
    .reg .pred p;
    and.b32 %r974, %r975, %r976;    setp.ne.u32 p, %r974, 0;
    vote.ballot.sync.b32 %r974, p, 0xffffffff;
    @!p not.b32 %r974, %r974;
}

	// end inline asm
	and.b32  	%r986, %r974, %r985;
	clz.b32 	%r987, %r986;
	sub.s32 	%r215, 31, %r987;
	and.b32  	%r988, %r646, %r986;
	popc.b32 	%r216, %r988;
	setp.ne.s32 	%p88, %r295, %r215;
	mov.b32 	%r1791, 0;
	@%p88 bra 	$L__BB10_133;
	shl.b32 	%r989, %r975, 2;
	add.s32 	%r990, %r164, %r989;
	atom.shared.add.u32 	%r1791, [%r990], %r216;
$L__BB10_133:
	shfl.sync.idx.b32	%r1016|%p89, %r1791, %r215, 31, -1;
	add.s32 	%r219, %r216, %r1016;
	shr.u32 	%r1017, %r1773, %r293;
	and.b32  	%r1013, %r1017, %r82;
	mov.b32 	%r993, 1;
	// begin inline asm
	{
    .reg .pred p;
    and.b32 %r991, %r1013, %r993;    setp.ne.u32 p, %r991, 0;
    vote.ballot.sync.b32 %r991, p, 0xffffffff;
    @!p not.b32 %r991, %r991;
}

	// end inline asm
	mov.b32 	%r996, 2;
	// begin inline asm
	{
    .reg .pred p;
    and.b32 %r994, %r1013, %r996;    setp.ne.u32 p, %r994, 0;
    vote.ballot.sync.b32 %r994, p, 0xffffffff;
    @!p not.b32 %r994, %r994;
}

	// end inline asm
	and.b32  	%r1018, %r994, %r991;
	mov.b32 	%r999, 4;
	// begin inline asm
	{
    .reg .pred p;
    and.b32 %r997, %r1013, %r999;    setp.ne.u32 p, %r997, 0;
    vote.ballot.sync.b32 %r997, p, 0xffffffff;
    @!p not.b32 %r997, %r997;
}

	// end inline asm
	and.b32  	%r1019, %r997, %r1018;
	mov.b32 	%r1002, 8;
	// begin inline asm
	{
    .reg .pred p;
    and.b32 %r1000, %r1013, %r1002;    setp.ne.u32 p, %r1000, 0;
    vote.ballot.sync.b32 %r1000, p, 0xffffffff;
    @!p not.b32 %r1000, %r1000;
}

	// end inline asm
	and.b32  	%r1020, %r1000, %r1019;
	mov.b32 	%r1005, 16;
	// begin inline asm
	{
    .reg .pred p;
    and.b32 %r1003, %r1013, %r1005;    setp.ne.u32 p, %r1003, 0;
    vote.ballot.sync.b32 %r1003, p, 0xffffffff;
    @!p not.b32 %r1003, %r1003;
}

	// end inline asm
	and.b32  	%r1021, %r1003, %r1020;
	mov.b32 	%r1008, 32;
	// begin inline asm
	{
    .reg .pred p;
    and.b32 %r1006, %r1013, %r1008;    setp.ne.u32 p, %r1006, 0;
    vote.ballot.sync.b32 %r1006, p, 0xffffffff;
    @!p not.b32 %r1006, %r1006;
}

	// end inline asm
	and.b32  	%r1022, %r1006, %r1021;
	mov.b32 	%r1011, 64;
	// begin inline asm
	{
    .reg .pred p;
    and.b32 %r1009, %r1013, %r1011;    setp.ne.u32 p, %r1009, 0;
    vote.ballot.sync.b32 %r1009, p, 0xffffffff;
    @!p not.b32 %r1009, %r1009;
}

	// end inline asm
	and.b32  	%r1023, %r1009, %r1022;
	mov.b32 	%r1014, 128;
	// begin inline asm
	{
    .reg .pred p;
    and.b32 %r1012, %r1013, %r1014;    setp.ne.u32 p, %r1012, 0;
    vote.ballot.sync.b32 %r1012, p, 0xffffffff;
    @!p not.b32 %r1012, %r1012;
}

	// end inline asm
	and.b32  	%r1024, %r1012, %r1023;
	clz.b32 	%r1025, %r1024;
	sub.s32 	%r221, 31, %r1025;
	and.b32  	%r1026, %r646, %r1024;
	popc.b32 	%r222, %r1026;
	setp.ne.s32 	%p90, %r295, %r221;
	mov.b32 	%r1792, 0;
	@%p90 bra 	$L__BB10_135;
	shl.b32 	%r1027, %r1013, 2;
	add.s32 	%r1028, %r164, %r1027;
	atom.shared.add.u32 	%r1792, [%r1028], %r222;
$L__BB10_135:
	shfl.sync.idx.b32	%r1054|%p91, %r1792, %r221, 31, -1;
	add.s32 	%r225, %r222, %r1054;
	shr.u32 	%r1055, %r1774, %r293;
	and.b32  	%r1051, %r1055, %r82;
	mov.b32 	%r1031, 1;
	// begin inline asm
	{
    .reg .pred p;
    and.b32 %r1029, %r1051, %r1031;    setp.ne.u32 p, %r1029, 0;
    vote.ballot.sync.b32 %r1029, p, 0xffffffff;
    @!p not.b32 %r1029, %r1029;
}

	// end inline asm
	mov.b32 	%r1034, 2;
	// begin inline asm
	{
    .reg .pred p;
    and.b32 %r1032, %r1051, %r1034;    setp.ne.u32 p, %r1032, 0;
    vote.ballot.sync.b32 %r1032, p, 0xffffffff;
    @!p not.b32 %r1032, %r1032;
}

	// end inline asm
	and.b32  	%r1056, %r1032, %r1029;
	mov.b32 	%r1037, 4;
	// begin inline asm
	{
    .reg .pred p;
    and.b32 %r1035, %r1051, %r1037;    setp.ne.u32 p, %r1035, 0;
    vote.ballot.sync.b32 %r1035, p, 0xffffffff;
    @!p not.b32 %r1035, %r1035;
}

	// end inline asm
	and.b32  	%r1057, %r1035, %r1056;
	mov.b32 	%r1040, 8;
	// begin inline asm
	{
    .reg .pred p;
    and.b32 %r1038, %r1051, %r1040;    setp.ne.u32 p, %r1038, 0;
    vote.ballot.sync.b32 %r1038, p, 0xffffffff;
    @!p not.b32 %r1038, %r1038;
}

	// end inline asm
	and.b32  	%r1058, %r1038, %r1057;
	mov.b32 	%r1043, 16;
	// begin inline asm
	{
    .reg .pred p;
    and.b32 %r1041, %r1051, %r1043;    setp.ne.u32 p, %r1041, 0;
    vote.ballot.sync.b32 %r1041, p, 0xffffffff;
    @!p not.b32 %r1041, %r1041;
}

	// end inline asm
	and.b32  	%r1059, %r1041, %r1058;
	mov.b32 	%r1046, 32;
	// begin inline asm
	{
    .reg .pred p;
    and.b32 %r1044, %r1051, %r1046;    setp.ne.u32 p, %r1044, 0;
    vote.ballot.sync.b32 %r1044, p, 0xffffffff;
    @!p not.b32 %r1044, %r1044;
}

	// end inline asm
	and.b32  	%r1060, %r1044, %r1059;
	mov.b32 	%r1049, 64;
	// begin inline asm
	{
    .reg .pred p;
    and.b32 %r1047, %r1051, %r1049;    setp.ne.u32 p, %r1047, 0;
    vote.ballot.sync.b32 %r1047, p, 0xffffffff;
    @!p not.b32 %r1047, %r1047;
}

	// end inline asm
	and.b32  	%r1061, %r1047, %r1060;
	mov.b32 	%r1052, 128;
	// begin inline asm
	{
    .reg .pred p;
    and.b32 %r1050, %r1051, %r1052;    setp.ne.u32 p, %r1050, 0;
    vote.ballot.sync.b32 %r1050, p, 0xffffffff;
    @!p not.b32 %r1050, %r1050;
}

	// end inline asm
	and.b32  	%r1062, %r1050, %r1061;
	clz.b32 	%r1063, %r1062;
	sub.s32 	%r227, 31, %r1063;
	and.b32  	%r1064, %r646, %r1062;
	popc.b32 	%r228, %r1064;
	setp.ne.s32 	%p92, %r295, %r227;
	mov.b32 	%r1793, 0;
	@%p92 bra 	$L__BB10_137;
	shl.b32 	%r1065, %r1051, 2;
	add.s32 	%r1066, %r164, %r1065;
	atom.shared.add.u32 	%r1793, [%r1066], %r228;
$L__BB10_137:
	shfl.sync.idx.b32	%r1092|%p93, %r1793, %r227, 31, -1;
	add.s32 	%r231, %r228, %r1092;
	shr.u32 	%r1093, %r1775, %r293;
	and.b32  	%r1089, %r1093, %r82;
	mov.b32 	%r1069, 1;
	// begin inline asm
	{
    .reg .pred p;
    and.b32 %r1067, %r1089, %r1069;    setp.ne.u32 p, %r1067, 0;
    vote.ballot.sync.b32 %r1067, p, 0xffffffff;
    @!p not.b32 %r1067, %r1067;
}

	// end inline asm
	mov.b32 	%r1072, 2;
	// begin inline asm
	{
    .reg .pred p;
    and.b32 %r1070, %r1089, %r1072;    setp.ne.u32 p, %r1070, 0;
    vote.ballot.sync.b32 %r1070, p, 0xffffffff;
    @!p not.b32 %r1070, %r1070;
}

	// end inline asm
	and.b32  	%r1094, %r1070, %r1067;
	mov.b32 	%r1075, 4;
	// begin inline asm
	{
    .reg .pred p;
    and.b32 %r1073, %r1089, %r1075;    setp.ne.u32 p, %r1073, 0;
    vote.ballot.sync.b32 %r1073, p, 0xffffffff;
    @!p not.b32 %r1073, %r1073;
}

	// end inline asm
	and.b32  	%r1095, %r1073, %r1094;
	mov.b32 	%r1078, 8;
	// begin inline asm
	{
    .reg .pred p;
    and.b32 %r1076, %r1089, %r1078;    setp.ne.u32 p, %r1076, 0;
    vote.ballot.sync.b32 %r1076, p, 0xffffffff;
    @!p not.b32 %r1076, %r1076;
}

	// end inline asm
	and.b32  	%r1096, %r1076, %r1095;
	mov.b32 	%r1081, 16;
	// begin inline asm
	{
    .reg .pred p;
    and.b32 %r1079, %r1089, %r1081;    setp.ne.u32 p, %r1079, 0;
    vote.ballot.sync.b32 %r1079, p, 0xffffffff;
    @!p not.b32 %r1079, %r1079;
}

	// end inline asm
	and.b32  	%r1097, %r1079, %r1096;
	mov.b32 	%r1084, 32;
	// begin inline asm
	{
    .reg .pred p;
    and.b32 %r1082, %r1089, %r1084;    setp.ne.u32 p, %r1082, 0;
    vote.ballot.sync.b32 %r1082, p, 0xffffffff;
    @!p not.b32 %r1082, %r1082;
}

	// end inline asm
	and.b32  	%r1098, %r1082, %r1097;
	mov.b32 	%r1087, 64;
	// begin inline asm
	{
    .reg .pred p;
    and.b32 %r1085, %r1089, %r1087;    setp.ne.u32 p, %r1085, 0;
    vote.ballot.sync.b32 %r1085, p, 0xffffffff;
    @!p not.b32 %r1085, %r1085;
}

	// end inline asm
	and.b32  	%r1099, %r1085, %r1098;
	mov.b32 	%r1090, 128;
	// begin inline asm
	{
    .reg .pred p;
    and.b32 %r1088, %r1089, %r1090;    setp.ne.u32 p, %r1088, 0;
    vote.ballot.sync.b32 %r1088, p, 0xffffffff;
    @!p not.b32 %r1088, %r1088;
}

	// end inline asm
	and.b32  	%r1100, %r1088, %r1099;
	clz.b32 	%r1101, %r1100;
	sub.s32 	%r233, 31, %r1101;
	and.b32  	%r1102, %r646, %r1100;
	popc.b32 	%r234, %r1102;
	setp.ne.s32 	%p94, %r295, %r233;
	mov.b32 	%r1794, 0;
	@%p94 bra 	$L__BB10_139;
	shl.b32 	%r1103, %r1089, 2;
	add.s32 	%r1104, %r164, %r1103;
	atom.shared.add.u32 	%r1794, [%r1104], %r234;
$L__BB10_139:
	shfl.sync.idx.b32	%r1130|%p95, %r1794, %r233, 31, -1;
	add.s32 	%r237, %r234, %r1130;
	shr.u32 	%r1131, %r1776, %r293;
	and.b32  	%r1127, %r1131, %r82;
	mov.b32 	%r1107, 1;
	// begin inline asm
	{
    .reg .pred p;
    and.b32 %r1105, %r1127, %r1107;    setp.ne.u32 p, %r1105, 0;
    vote.ballot.sync.b32 %r1105, p, 0xffffffff;
    @!p not.b32 %r1105, %r1105;
}

	// end inline asm
	mov.b32 	%r1110, 2;
	// begin inline asm
	{
    .reg .pred p;
    and.b32 %r1108, %r1127, %r1110;    setp.ne.u32 p, %r1108, 0;
    vote.ballot.sync.b32 %r1108, p, 0xffffffff;
    @!p not.b32 %r1108, %r1108;
}

	// end inline asm
	and.b32  	%r1132, %r1108, %r1105;
	mov.b32 	%r1113, 4;
	// begin inline asm
	{
    .reg .pred p;
    and.b32 %r1111, %r1127, %r1113;    setp.ne.u32 p, %r1111, 0;
    vote.ballot.sync.b32 %r1111, p, 0xffffffff;
    @!p not.b32 %r1111, %r1111;
}

	// end inline asm
	and.b32  	%r1133, %r1111, %r1132;
	mov.b32 	%r1116, 8;
	// begin inline asm
	{
    .reg .pred p;
    and.b32 %r1114, %r1127, %r1116;    setp.ne.u32 p, %r1114, 0;
    vote.ballot.sync.b32 %r1114, p, 0xffffffff;
    @!p not.b32 %r1114, %r1114;
}

	// end inline asm
	and.b32  	%r1134, %r1114, %r1133;
	mov.b32 	%r1119, 16;
	// begin inline asm
	{
    .reg .pred p;
    and.b32 %r1117, %r1127, %r1119;    setp.ne.u32 p, %r1117, 0;
    vote.ballot.sync.b32 %r1117, p, 0xffffffff;
    @!p not.b32 %r1117, %r1117;
}

	// end inline asm
	and.b32  	%r1135, %r1117, %r1134;
	mov.b32 	%r1122, 32;
	// begin inline asm
	{
    .reg .pred p;
    and.b32 %r1120, %r1127, %r1122;    setp.ne.u32 p, %r1120, 0;
    vote.ballot.sync.b32 %r1120, p, 0xffffffff;
    @!p not.b32 %r1120, %r1120;
}

	// end inline asm
	and.b32  	%r1136, %r1120, %r1135;
	mov.b32 	%r1125, 64;
	// begin inline asm
	{
    .reg .pred p;
    and.b32 %r1123, %r1127, %r1125;    setp.ne.u32 p, %r1123, 0;
    vote.ballot.sync.b32 %r1123, p, 0xffffffff;
    @!p not.b32 %r1123, %r1123;
}

	// end inline asm
	and.b32  	%r1137, %r1123, %r1136;
	mov.b32 	%r1128, 128;
	// begin inline asm
	{
    .reg .pred p;
    and.b32 %r1126, %r1127, %r1128;    setp.ne.u32 p, %r1126, 0;
    vote.ballot.sync.b32 %r1126, p, 0xffffffff;
    @!p not.b32 %r1126, %r1126;
}

	// end inline asm
	and.b32  	%r1138, %r1126, %r1137;
	clz.b32 	%r1139, %r1138;
	sub.s32 	%r239, 31, %r1139;
	and.b32  	%r1140, %r646, %r1138;
	popc.b32 	%r240, %r1140;
	setp.ne.s32 	%p96, %r295, %r239;
	mov.b32 	%r1795, 0;
	@%p96 bra 	$L__BB10_141;
	shl.b32 	%r1141, %r1127, 2;
	add.s32 	%r1142, %r164, %r1141;
	atom.shared.add.u32 	%r1795, [%r1142], %r240;
$L__BB10_141:
	shfl.sync.idx.b32	%r1168|%p97, %r1795, %r239, 31, -1;
	add.s32 	%r243, %r240, %r1168;
	shr.u32 	%r1169, %r1777, %r293;
	and.b32  	%r1165, %r1169, %r82;
	mov.b32 	%r1145, 1;
	// begin inline asm
	{
    .reg .pred p;
    and.b32 %r1143, %r1165, %r1145;    setp.ne.u32 p, %r1143, 0;
    vote.ballot.sync.b32 %r1143, p, 0xffffffff;
    @!p not.b32 %r1143, %r1143;
}

	// end inline asm
	mov.b32 	%r1148, 2;
	// begin inline asm
	{
    .reg .pred p;
    and.b32 %r1146, %r1165, %r1148;    setp.ne.u32 p, %r1146, 0;
    vote.ballot.sync.b32 %r1146, p, 0xffffffff;
    @!p not.b32 %r1146, %r1146;
}

	// end inline asm
	and.b32  	%r1170, %r1146, %r1143;
	mov.b32 	%r1151, 4;
	// begin inline asm
	{
    .reg .pred p;
    and.b32 %r1149, %r1165, %r1151;    setp.ne.u32 p, %r1149, 0;
    vote.ballot.sync.b32 %r1149, p, 0xffffffff;
    @!p not.b32 %r1149, %r1149;
}

	// end inline asm
	and.b32  	%r1171, %r1149, %r1170;
	mov.b32 	%r1154, 8;
	// begin inline asm
	{
    .reg .pred p;
    and.b32 %r1152, %r1165, %r1154;    setp.ne.u32 p, %r1152, 0;
    vote.ballot.sync.b32 %r1152, p, 0xffffffff;
    @!p not.b32 %r1152, %r1152;
}

	// end inline asm
	and.b32  	%r1172, %r1152, %r1171;
	mov.b32 	%r1157, 16;
	// begin inline asm
	{
    .reg .pred p;
    and.b32 %r1155, %r1165, %r1157;    setp.ne.u32 p, %r1155, 0;
    vote.ballot.sync.b32 %r1155, p, 0xffffffff;
    @!p not.b32 %r1155, %r1155;
}

	// end inline asm
	and.b32  	%r1173, %r1155, %r1172;
	mov.b32 	%r1160, 32;
	// begin inline asm
	{
    .reg .pred p;
    and.b32 %r1158, %r1165, %r1160;    setp.ne.u32 p, %r1158, 0;
    vote.ballot.sync.b32 %r1158, p, 0xffffffff;
    @!p not.b32 %r1158, %r1158;
}

	// end inline asm
	and.b32  	%r1174, %r1158, %r1173;
	mov.b32 	%r1163, 64;
	// begin inline asm
	{
    .reg .pred p;
    and.b32 %r1161, %r1165, %r1163;    setp.ne.u32 p, %r1161, 0;
    vote.ballot.sync.b32 %r1161, p, 0xffffffff;
    @!p not.b32 %r1161, %r1161;
}

	// end inline asm
	and.b32  	%r1175, %r1161, %r1174;
	mov.b32 	%r1166, 128;
	// begin inline asm
	{
    .reg .pred p;
    and.b32 %r1164, %r1165, %r1166;    setp.ne.u32 p, %r1164, 0;
    vote.ballot.sync.b32 %r1164, p, 0xffffffff;
    @!p not.b32 %r1164, %r1164;
}

	// end inline asm
	and.b32  	%r1176, %r1164, %r1175;
	clz.b32 	%r1177, %r1176;
	sub.s32 	%r245, 31, %r1177;
	and.b32  	%r1178, %r646, %r1176;
	popc.b32 	%r246, %r1178;
	setp.ne.s32 	%p98, %r295, %r245;
	mov.b32 	%r1796, 0;
	@%p98 bra 	$L__BB10_143;
	shl.b32 	%r1179, %r1165, 2;
	add.s32 	%r1180, %r164, %r1179;
	atom.shared.add.u32 	%r1796, [%r1180], %r246;
$L__BB10_143:
	shfl.sync.idx.b32	%r1206|%p99, %r1796, %r245, 31, -1;
	add.s32 	%r249, %r246, %r1206;
	shr.u32 	%r1207, %r1778, %r293;
	and.b32  	%r1203, %r1207, %r82;
	mov.b32 	%r1183, 1;
	// begin inline asm
	{
    .reg .pred p;
    and.b32 %r1181, %r1203, %r1183;    setp.ne.u32 p, %r1181, 0;
    vote.ballot.sync.b32 %r1181, p, 0xffffffff;
    @!p not.b32 %r1181, %r1181;
}

	// end inline asm
	mov.b32 	%r1186, 2;
	// begin inline asm
	{
    .reg .pred p;
    and.b32 %r1184, %r1203, %r1186;    setp.ne.u32 p, %r1184, 0;
    vote.ballot.sync.b32 %r1184, p, 0xffffffff;
    @!p not.b32 %r1184, %r1184;
}

	// end inline asm
	and.b32  	%r1208, %r1184, %r1181;
	mov.b32 	%r1189, 4;
	// begin inline asm
	{
    .reg .pred p;
    and.b32 %r1187, %r1203, %r1189;    setp.ne.u32 p, %r1187, 0;
    vote.ballot.sync.b32 %r1187, p, 0xffffffff;
    @!p not.b32 %r1187, %r1187;
}

	// end inline asm
	and.b32  	%r1209, %r1187, %r1208;
	mov.b32 	%r1192, 8;
	// begin inline asm
	{
    .reg .pred p;
    and.b32 %r1190, %r1203, %r1192;    setp.ne.u32 p, %r1190, 0;
    vote.ballot.sync.b32 %r1190, p, 0xffffffff;
    @!p not.b32 %r1190, %r1190;
}

	// end inline asm
	and.b32  	%r1210, %r1190, %r1209;
	mov.b32 	%r1195, 16;
	// begin inline asm
	{
    .reg .pred p;
    and.b32 %r1193, %r1203, %r1195;    setp.ne.u32 p, %r1193, 0;
    vote.ballot.sync.b32 %r1193, p, 0xffffffff;
    @!p not.b32 %r1193, %r1193;
}

	// end inline asm
	and.b32  	%r1211, %r1193, %r1210;
	mov.b32 	%r1198, 32;
	// begin inline asm
	{
    .reg .pred p;
    and.b32 %r1196, %r1203, %r1198;    setp.ne.u32 p, %r1196, 0;
    vote.ballot.sync.b32 %r1196, p, 0xffffffff;
    @!p not.b32 %r1196, %r1196;
}

	// end inline asm
	and.b32  	%r1212, %r1196, %r1211;
	mov.b32 	%r1201, 64;
	// begin inline asm
	{
    .reg .pred p;
    and.b32 %r1199, %r1203, %r1201;    setp.ne.u32 p, %r1199, 0;
    vote.ballot.sync.b32 %r1199, p, 0xffffffff;
    @!p not.b32 %r1199, %r1199;
}

	// end inline asm
	and.b32  	%r1213, %r1199, %r1212;
	mov.b32 	%r1204, 128;
	// begin inline asm
	{
    .reg .pred p;
    and.b32 %r1202, %r1203, %r1204;    setp.ne.u32 p, %r1202, 0;
    vote.ballot.sync.b32 %r1202, p, 0xffffffff;
    @!p not.b32 %r1202, %r1202;
}

	// end inline asm
	and.b32  	%r1214, %r1202, %r1213;
	clz.b32 	%r1215, %r1214;
	sub.s32 	%r251, 31, %r1215;
	and.b32  	%r1216, %r646, %r1214;
	popc.b32 	%r252, %r1216;
	setp.ne.s32 	%p100, %r295, %r251;
	mov.b32 	%r1797, 0;
	@%p100 bra 	$L__BB10_145;
	shl.b32 	%r1217, %r1203, 2;
	add.s32 	%r1218, %r164, %r1217;
	atom.shared.add.u32 	%r1797, [%r1218], %r252;
$L__BB10_145:
	shfl.sync.idx.b32	%r1244|%p101, %r1797, %r251, 31, -1;
	add.s32 	%r255, %r252, %r1244;
	shr.u32 	%r1245, %r1779, %r293;
	and.b32  	%r1241, %r1245, %r82;
	mov.b32 	%r1221, 1;
	// begin inline asm
	{
    .reg .pred p;
    and.b32 %r1219, %r1241, %r1221;    setp.ne.u32 p, %r1219, 0;
    vote.ballot.sync.b32 %r1219, p, 0xffffffff;
    @!p not.b32 %r1219, %r1219;
}

	// end inline asm
	mov.b32 	%r1224, 2;
	// begin inline asm
	{
    .reg .pred p;
    and.b32 %r1222, %r1241, %r1224;    setp.ne.u32 p, %r1222, 0;
    vote.ballot.sync.b32 %r1222, p, 0xffffffff;
    @!p not.b32 %r1222, %r1222;
}

	// end inline asm
	and.b32  	%r1246, %r1222, %r1219;
	mov.b32 	%r1227, 4;
	// begin inline asm
	{
    .reg .pred p;
    and.b32 %r1225, %r1241, %r1227;    setp.ne.u32 p, %r1225, 0;
    vote.ballot.sync.b32 %r1225, p, 0xffffffff;
    @!p not.b32 %r1225, %r1225;
}

	// end inline asm
	and.b32  	%r1247, %r1225, %r1246;
	mov.b32 	%r1230, 8;
	// begin inline asm
	{
    .reg .pred p;
    and.b32 %r1228, %r1241, %r1230;    setp.ne.u32 p, %r1228, 0;
    vote.ballot.sync.b32 %r1228, p, 0xffffffff;
    @!p not.b32 %r1228, %r1228;
}

	// end inline asm
	and.b32  	%r1248, %r1228, %r1247;
	mov.b32 	%r1233, 16;
	// begin inline asm
	{
    .reg .pred p;
    and.b32 %r1231, %r1241, %r1233;    setp.ne.u32 p, %r1231, 0;
    vote.ballot.sync.b32 %r1231, p, 0xffffffff;
    @!p not.b32 %r1231, %r1231;
}

	// end inline asm
	and.b32  	%r1249, %r1231, %r1248;
	mov.b32 	%r1236, 32;
	// begin inline asm
	{
    .reg .pred p;
    and.b32 %r1234, %r1241, %r1236;    setp.ne.u32 p, %r1234, 0;
    vote.ballot.sync.b32 %r1234, p, 0xffffffff;
    @!p not.b32 %r1234, %r1234;
}

	// end inline asm
	and.b32  	%r1250, %r1234, %r1249;
	mov.b32 	%r1239, 64;
	// begin inline asm
	{
    .reg .pred p;
    and.b32 %r1237, %r1241, %r1239;    setp.ne.u32 p, %r1237, 0;
    vote.ballot.sync.b32 %r1237, p, 0xffffffff;
    @!p not.b32 %r1237, %r1237;
}

	// end inline asm
	and.b32  	%r1251, %r1237, %r1250;
	mov.b32 	%r1242, 128;
	// begin inline asm
	{
    .reg .pred p;
    and.b32 %r1240, %r1241, %r1242;    setp.ne.u32 p, %r1240, 0;
    vote.ballot.sync.b32 %r1240, p, 0xffffffff;
    @!p not.b32 %r1240, %r1240;
}

	// end inline asm
	and.b32  	%r1252, %r1240, %r1251;
	clz.b32 	%r1253, %r1252;
	sub.s32 	%r257, 31, %r1253;
	and.b32  	%r1254, %r646, %r1252;
	popc.b32 	%r258, %r1254;
	setp.ne.s32 	%p102, %r295, %r257;
	mov.b32 	%r1798, 0;
	@%p102 bra 	$L__BB10_147;
	shl.b32 	%r1259, %r1241, 2;
	add.s32 	%r1260, %r164, %r1259;
	atom.shared.add.u32 	%r1798, [%r1260], %r258;
$L__BB10_147:
	shfl.sync.idx.b32	%r1286|%p103, %r1798, %r257, 31, -1;
	add.s32 	%r261, %r258, %r1286;
	shr.u32 	%r1287, %r1780, %r293;
	and.b32  	%r1283, %r1287, %r82;
	mov.b32 	%r1263, 1;
	// begin inline asm
	{
    .reg .pred p;
    and.b32 %r1261, %r1283, %r1263;    setp.ne.u32 p, %r1261, 0;
    vote.ballot.sync.b32 %r1261, p, 0xffffffff;
    @!p not.b32 %r1261, %r1261;
}

	// end inline asm
	mov.b32 	%r1266, 2;
	// begin inline asm
	{
    .reg .pred p;
    and.b32 %r1264, %r1283, %r1266;    setp.ne.u32 p, %r1264, 0;
    vote.ballot.sync.b32 %r1264, p, 0xffffffff;
    @!p not.b32 %r1264, %r1264;
}

	// end inline asm
	and.b32  	%r1288, %r1264, %r1261;
	mov.b32 	%r1269, 4;
	// begin inline asm
	{
    .reg .pred p;
    and.b32 %r1267, %r1283, %r1269;    setp.ne.u32 p, %r1267, 0;
    vote.ballot.sync.b32 %r1267, p, 0xffffffff;
    @!p not.b32 %r1267, %r1267;
}

	// end inline asm
	and.b32  	%r1289, %r1267, %r1288;
	mov.b32 	%r1272, 8;
	// begin inline asm
	{
    .reg .pred p;
    and.b32 %r1270, %r1283, %r1272;    setp.ne.u32 p, %r1270, 0;
    vote.ballot.sync.b32 %r1270, p, 0xffffffff;
    @!p not.b32 %r1270, %r1270;
}

	// end inline asm
	and.b32  	%r1290, %r1270, %r1289;
	mov.b32 	%r1275, 16;
	// begin inline asm
	{
    .reg .pred p;
    and.b32 %r1273, %r1283, %r1275;    setp.ne.u32 p, %r1273, 0;
    vote.ballot.sync.b32 %r1273, p, 0xffffffff;
    @!p not.b32 %r1273, %r1273;
}

	// end inline asm
	and.b32  	%r1291, %r1273, %r1290;
	mov.b32 	%r1278, 32;
	// begin inline asm
	{
    .reg .pred p;
    and.b32 %r1276, %r1283, %r1278;    setp.ne.u32 p, %r1276, 0;
    vote.ballot.sync.b32 %r1276, p, 0xffffffff;
    @!p not.b32 %r1276, %r1276;
}

	// end inline asm
	and.b32  	%r1292, %r1276, %r1291;
	mov.b32 	%r1281, 64;
	// begin inline asm
	{
    .reg .pred p;
    and.b32 %r1279, %r1283, %r1281;    setp.ne.u32 p, %r1279, 0;
    vote.ballot.sync.b32 %r1279, p, 0xffffffff;
    @!p not.b32 %r1279, %r1279;
}

	// end inline asm
	and.b32  	%r1293, %r1279, %r1292;
	mov.b32 	%r1284, 128;
	// begin inline asm
	{
    .reg .pred p;
    and.b32 %r1282, %r1283, %r1284;    setp.ne.u32 p, %r1282, 0;
    vote.ballot.sync.b32 %r1282, p, 0xffffffff;
    @!p not.b32 %r1282, %r1282;
}

	// end inline asm
	and.b32  	%r1294, %r1282, %r1293;
	clz.b32 	%r1295, %r1294;
	sub.s32 	%r263, 31, %r1295;
	and.b32  	%r1296, %r646, %r1294;
	popc.b32 	%r264, %r1296;
	setp.ne.s32 	%p104, %r295, %r263;
	mov.b32 	%r1799, 0;
	@%p104 bra 	$L__BB10_149;
	shl.b32 	%r1301, %r1283, 2;
	add.s32 	%r1302, %r164, %r1301;
	atom.shared.add.u32 	%r1799, [%r1302], %r264;
$L__BB10_149:
	shfl.sync.idx.b32	%r1328|%p105, %r1799, %r263, 31, -1;
	add.s32 	%r267, %r264, %r1328;
	shr.u32 	%r1329, %r1781, %r293;
	and.b32  	%r1325, %r1329, %r82;
	mov.b32 	%r1305, 1;
	// begin inline asm
	{
    .reg .pred p;
    and.b32 %r1303, %r1325, %r1305;    setp.ne.u32 p, %r1303, 0;
    vote.ballot.sync.b32 %r1303, p, 0xffffffff;
    @!p not.b32 %r1303, %r1303;
}

	// end inline asm
	mov.b32 	%r1308, 2;
	// begin inline asm
	{
    .reg .pred p;
    and.b32 %r1306, %r1325, %r1308;    setp.ne.u32 p, %r1306, 0;
    vote.ballot.sync.b32 %r1306, p, 0xffffffff;
    @!p not.b32 %r1306, %r1306;
}

	// end inline asm
	and.b32  	%r1330, %r1306, %r1303;
	mov.b32 	%r1311, 4;
	// begin inline asm
	{
    .reg .pred p;
    and.b32 %r1309, %r1325, %r1311;    setp.ne.u32 p, %r1309, 0;
    vote.ballot.sync.b32 %r1309, p, 0xffffffff;
    @!p not.b32 %r1309, %r1309;
}

	// end inline asm
	and.b32  	%r1331, %r1309, %r1330;
	mov.b32 	%r1314, 8;
	// begin inline asm
	{
    .reg .pred p;
    and.b32 %r1312, %r1325, %r1314;    setp.ne.u32 p, %r1312, 0;
    vote.ballot.sync.b32 %r1312, p, 0xffffffff;
    @!p not.b32 %r1312, %r1312;
}

	// end inline asm
	and.b32  	%r1332, %r1312, %r1331;
	mov.b32 	%r1317, 16;
	// begin inline asm
	{
    .reg .pred p;
    and.b32 %r1315, %r1325, %r1317;    setp.ne.u32 p, %r1315, 0;
    vote.ballot.sync.b32 %r1315, p, 0xffffffff;
    @!p not.b32 %r1315, %r1315;
}

	// end inline asm
	and.b32  	%r1333, %r1315, %r1332;
	mov.b32 	%r1320, 32;
	// begin inline asm
	{
    .reg .pred p;
    and.b32 %r1318, %r1325, %r1320;    setp.ne.u32 p, %r1318, 0;
    vote.ballot.sync.b32 %r1318, p, 0xffffffff;
    @!p not.b32 %r1318, %r1318;
}

	// end inline asm
	and.b32  	%r1334, %r1318, %r1333;
	mov.b32 	%r1323, 64;
	// begin inline asm
	{
    .reg .pred p;
    and.b32 %r1321, %r1325, %r1323;    setp.ne.u32 p, %r1321, 0;
    vote.ballot.sync.b32 %r1321, p, 0xffffffff;
    @!p not.b32 %r1321, %r1321;
}

	// end inline asm
	and.b32  	%r1335, %r1321, %r1334;
	mov.b32 	%r1326, 128;
	// begin inline asm
	{
    .reg .pred p;
    and.b32 %r1324, %r1325, %r1326;    setp.ne.u32 p, %r1324, 0;
    vote.ballot.sync.b32 %r1324, p, 0xffffffff;
    @!p not.b32 %r1324, %r1324;
}

	// end inline asm
	and.b32  	%r1336, %r1324, %r1335;
	clz.b32 	%r1337, %r1336;
	sub.s32 	%r269, 31, %r1337;
	and.b32  	%r1338, %r646, %r1336;
	popc.b32 	%r270, %r1338;
	setp.ne.s32 	%p106, %r295, %r269;
	mov.b32 	%r1800, 0;
	@%p106 bra 	$L__BB10_151;
	shl.b32 	%r1339, %r1, 5;
	and.b32  	%r1340, %r1339, 31744;
	add.s32 	%r1342, %r551, %r1340;
	shl.b32 	%r1343, %r1325, 2;
	add.s32 	%r1344, %r1342, %r1343;
	atom.shared.add.u32 	%r1800, [%r1344], %r270;
$L__BB10_151:
	shfl.sync.idx.b32	%r1370|%p107, %r1800, %r269, 31, -1;
	add.s32 	%r273, %r270, %r1370;
	shr.u32 	%r1371, %r1782, %r293;
	and.b32  	%r1367, %r1371, %r82;
	mov.b32 	%r1347, 1;
	// begin inline asm
	{
    .reg .pred p;
    and.b32 %r1345, %r1367, %r1347;    setp.ne.u32 p, %r1345, 0;
    vote.ballot.sync.b32 %r1345, p, 0xffffffff;
    @!p not.b32 %r1345, %r1345;
}

	// end inline asm
	mov.b32 	%r1350, 2;
	// begin inline asm
	{
    .reg .pred p;
    and.b32 %r1348, %r1367, %r1350;    setp.ne.u32 p, %r1348, 0;
    vote.ballot.sync.b32 %r1348, p, 0xffffffff;
    @!p not.b32 %r1348, %r1348;
}

	// end inline asm
	and.b32  	%r1372, %r1348, %r1345;
	mov.b32 	%r1353, 4;
	// begin inline asm
	{
    .reg .pred p;
    and.b32 %r1351, %r1367, %r1353;    setp.ne.u32 p, %r1351, 0;
    vote.ballot.sync.b32 %r1351, p, 0xffffffff;
    @!p not.b32 %r1351, %r1351;
}

	// end inline asm
	and.b32  	%r1373, %r1351, %r1372;
	mov.b32 	%r1356, 8;
	// begin inline asm
	{
    .reg .pred p;
    and.b32 %r1354, %r1367, %r1356;    setp.ne.u32 p, %r1354, 0;
    vote.ballot.sync.b32 %r1354, p, 0xffffffff;
    @!p not.b32 %r1354, %r1354;
}

	// end inline asm
	and.b32  	%r1374, %r1354, %r1373;
	mov.b32 	%r1359, 16;
	// begin inline asm
	{
    .reg .pred p;
    and.b32 %r1357, %r1367, %r1359;    setp.ne.u32 p, %r1357, 0;
    vote.ballot.sync.b32 %r1357, p, 0xffffffff;
    @!p not.b32 %r1357, %r1357;
}

	// end inline asm
	and.b32  	%r1375, %r1357, %r1374;
	mov.b32 	%r1362, 32;
	// begin inline asm
	{
    .reg .pred p;
    and.b32 %r1360, %r1367, %r1362;    setp.ne.u32 p, %r1360, 0;
    vote.ballot.sync.b32 %r1360, p, 0xffffffff;
    @!p not.b32 %r1360, %r1360;
}

	// end inline asm
	and.b32  	%r1376, %r1360, %r1375;
	mov.b32 	%r1365, 64;
	// begin inline asm
	{
    .reg .pred p;
    and.b32 %r1363, %r1367, %r1365;    setp.ne.u32 p, %r1363, 0;
    vote.ballot.sync.b32 %r1363, p, 0xffffffff;
    @!p not.b32 %r1363, %r1363;
}

	// end inline asm
	and.b32  	%r1377, %r1363, %r1376;
	mov.b32 	%r1368, 128;
	// begin inline asm
	{
    .reg .pred p;
    and.b32 %r1366, %r1367, %r1368;    setp.ne.u32 p, %r1366, 0;
    vote.ballot.sync.b32 %r1366, p, 0xffffffff;
    @!p not.b32 %r1366, %r1366;
}

	// end inline asm
	and.b32  	%r1378, %r1366, %r1377;
	clz.b32 	%r1379, %r1378;
	sub.s32 	%r275, 31, %r1379;
	and.b32  	%r1380, %r646, %r1378;
	popc.b32 	%r276, %r1380;
	setp.ne.s32 	%p108, %r295, %r275;
	mov.b32 	%r1801, 0;
	@%p108 bra 	$L__BB10_153;
	shl.b32 	%r1385, %r1367, 2;
	add.s32 	%r1386, %r164, %r1385;
	atom.shared.add.u32 	%r1801, [%r1386], %r276;
$L__BB10_153:
	setp.gt.u32 	%p109, %r1, 255;
	shfl.sync.idx.b32	%r1387|%p110, %r1801, %r275, 31, -1;
	add.s32 	%r1388, %r276, %r1387;
	bar.sync 	0;
	shl.b32 	%r1389, %r171, 2;
	add.s32 	%r1391, %r551, %r1389;
	st.shared.u32 	[%r1391+-4], %r1764;
	shl.b32 	%r1392, %r177, 2;
	add.s32 	%r1393, %r551, %r1392;
	st.shared.u32 	[%r1393+-4], %r1765;
	shl.b32 	%r1394, %r183, 2;
	add.s32 	%r1395, %r551, %r1394;
	st.shared.u32 	[%r1395+-4], %r1766;
	shl.b32 	%r1396, %r189, 2;
	add.s32 	%r1397, %r551, %r1396;
	st.shared.u32 	[%r1397+-4], %r1767;
	shl.b32 	%r1398, %r195, 2;
	add.s32 	%r1399, %r551, %r1398;
	st.shared.u32 	[%r1399+-4], %r1768;
	shl.b32 	%r1400, %r201, 2;
	add.s32 	%r1401, %r551, %r1400;
	st.shared.u32 	[%r1401+-4], %r1769;
	shl.b32 	%r1402, %r207, 2;
	add.s32 	%r1403, %r551, %r1402;
	st.shared.u32 	[%r1403+-4], %r1770;
	shl.b32 	%r1404, %r213, 2;
	add.s32 	%r1405, %r551, %r1404;
	st.shared.u32 	[%r1405+-4], %r1771;
	shl.b32 	%r1406, %r219, 2;
	add.s32 	%r1407, %r551, %r1406;
	st.shared.u32 	[%r1407+-4], %r1772;
	shl.b32 	%r1408, %r225, 2;
	add.s32 	%r1409, %r551, %r1408;
	st.shared.u32 	[%r1409+-4], %r1773;
	shl.b32 	%r1410, %r231, 2;
	add.s32 	%r1411, %r551, %r1410;
	st.shared.u32 	[%r1411+-4], %r1774;
	shl.b32 	%r1412, %r237, 2;
	add.s32 	%r1413, %r551, %r1412;
	st.shared.u32 	[%r1413+-4], %r1775;
	shl.b32 	%r1414, %r243, 2;
	add.s32 	%r1415, %r551, %r1414;
	st.shared.u32 	[%r1415+-4], %r1776;
	shl.b32 	%r1416, %r249, 2;
	add.s32 	%r1417, %r551, %r1416;
	st.shared.u32 	[%r1417+-4], %r1777;
	shl.b32 	%r1418, %r255, 2;
	add.s32 	%r1419, %r551, %r1418;
	st.shared.u32 	[%r1419+-4], %r1778;
	shl.b32 	%r1420, %r261, 2;
	add.s32 	%r1421, %r551, %r1420;
	st.shared.u32 	[%r1421+-4], %r1779;
	shl.b32 	%r1422, %r267, 2;
	add.s32 	%r1423, %r551, %r1422;
	st.shared.u32 	[%r1423+-4], %r1780;
	shl.b32 	%r1424, %r273, 2;
	add.s32 	%r1425, %r551, %r1424;
	st.shared.u32 	[%r1425+-4], %r1781;
	shl.b32 	%r1426, %r1388, 2;
	add.s32 	%r1427, %r551, %r1426;
	st.shared.u32 	[%r1427+-4], %r1782;
	shl.b32 	%r1428, %r1, 3;
	add.s32 	%r1429, %r551, %r1428;
	add.s32 	%r279, %r1429, 29184;
	@%p109 bra 	$L__BB10_161;
	ld.param.u64 	%rd236, [_ZN3cub18CUB_300001_SM_10006detail10radix_sort29DeviceRadixSortOnesweepKernelINS1_5radix10policy_hubIiNS0_8NullTypeEyE10Policy1000ELNS0_9SortOrderE0EiS6_yiiNS1_21identity_decomposer_tEEEvPT5_SC_PT3_PKSD_PT1_PKSH_PT2_PKSL_T4_iiT6__param_3];
	cvta.to.global.u64 	%rd57, %rd236;
	shl.b64 	%rd58, %rd7, 3;
	add.s64 	%rd59, %rd57, %rd58;
	ld.global.u64 	%rd60, [%rd59];
	cvt.s64.s32 	%rd61, %r163;
	sub.s64 	%rd238, %rd60, %rd61;
	st.shared.u64 	[%r279], %rd238;
	setp.lt.s32 	%p111, %r3, 1;
	mov.u32 	%r1805, %r1759;
	@%p111 bra 	$L__BB10_160;
	mov.b32 	%r1803, -1;
	mov.u32 	%r1802, %r3;
	mov.u32 	%r1805, %r1759;
$L__BB10_156:
	ld.param.u64 	%rd229, [_ZN3cub18CUB_300001_SM_10006detail10radix_sort29DeviceRadixSortOnesweepKernelINS1_5radix10policy_hubIiNS0_8NullTypeEyE10Policy1000ELNS0_9SortOrderE0EiS6_yiiNS1_21identity_decomposer_tEEEvPT5_SC_PT3_PKSD_PT1_PKSH_PT2_PKSL_T4_iiT6__param_0];
	add.s32 	%r283, %r1802, -1;
	shl.b32 	%r1431, %r283, 8;
	add.s32 	%r1432, %r1431, %r1;
	cvta.to.global.u64 	%rd62, %rd229;
	mul.wide.s32 	%rd63, %r1432, 4;
	add.s64 	%rd16, %rd62, %rd63;
$L__BB10_157:
	membar.cta;
	ld.volatile.global.u32 	%r284, [%rd16];
	setp.eq.s32 	%p112, %r284, 0;
	@%p112 bra 	$L__BB10_157;
	and.b32  	%r1433, %r284, 1073741823;
	add.s32 	%r1805, %r1433, %r1805;
	setp.gt.s32 	%p113, %r284, -1;
	vote.sync.ballot.b32 	%r1803, %p113, %r1803;
	setp.gt.u32 	%p115, %r1802, 1;
	and.pred  	%p116, %p113, %p115;
	mov.u32 	%r1802, %r283;
	@%p116 bra 	$L__BB10_156;
	ld.shared.u64 	%rd238, [%r279];
$L__BB10_160:
	ld.param.u64 	%rd230, [_ZN3cub18CUB_300001_SM_10006detail10radix_sort29DeviceRadixSortOnesweepKernelINS1_5radix10policy_hubIiNS0_8NullTypeEyE10Policy1000ELNS0_9SortOrderE0EiS6_yiiNS1_21identity_decomposer_tEEEvPT5_SC_PT3_PKSD_PT1_PKSH_PT2_PKSL_T4_iiT6__param_0];
	or.b32  	%r1434, %r1805, -2147483648;
	cvta.to.global.u64 	%rd64, %rd230;
	shl.b32 	%r1435, %r3, 8;
	add.s32 	%r1436, %r1435, %r1;
	mul.wide.s32 	%rd65, %r1436, 4;
	add.s64 	%rd66, %rd64, %rd65;
	st.volatile.global.u32 	[%rd66], %r1434;
	sub.s32 	%r1437, %r1805, %r1759;
	cvt.s64.s32 	%rd67, %r1437;
	add.s64 	%rd68, %rd238, %rd67;
	st.shared.u64 	[%r279], %rd68;
$L__BB10_161:
	ld.param.u32 	%r1711, [_ZN3cub18CUB_300001_SM_10006detail10radix_sort29DeviceRadixSortOnesweepKernelINS1_5radix10policy_hubIiNS0_8NullTypeEyE10Policy1000ELNS0_9SortOrderE0EiS6_yiiNS1_21identity_decomposer_tEEEvPT5_SC_PT3_PKSD_PT1_PKSH_PT2_PKSL_T4_iiT6__param_8];
	ld.param.u64 	%rd233, [_ZN3cub18CUB_300001_SM_10006detail10radix_sort29DeviceRadixSortOnesweepKernelINS1_5radix10policy_hubIiNS0_8NullTypeEyE10Policy1000ELNS0_9SortOrderE0EiS6_yiiNS1_21identity_decomposer_tEEEvPT5_SC_PT3_PKSD_PT1_PKSH_PT2_PKSL_T4_iiT6__param_2];
	setp.gt.u32 	%p117, %r1, 255;
	mad.lo.s32 	%r288, %r3, 7296, 7296;
	setp.lt.s32 	%p118, %r288, %r1711;
	setp.eq.s64 	%p119, %rd233, 0;
	or.pred  	%p120, %p119, %p118;
	or.pred  	%p121, %p117, %p120;
	@%p121 bra 	$L__BB10_163;
	ld.param.u64 	%rd234, [_ZN3cub18CUB_300001_SM_10006detail10radix_sort29DeviceRadixSortOnesweepKernelINS1_5radix10policy_hubIiNS0_8NullTypeEyE10Policy1000ELNS0_9SortOrderE0EiS6_yiiNS1_21identity_decomposer_tEEEvPT5_SC_PT3_PKSD_PT1_PKSH_PT2_PKSL_T4_iiT6__param_2];
	ld.shared.u64 	%rd69, [%r279];
	cvt.s64.s32 	%rd70, %r1759;
	cvt.s64.s32 	%rd71, %r163;
	add.s64 	%rd72, %rd71, %rd70;
	add.s64 	%rd73, %rd72, %rd69;
	cvta.to.global.u64 	%rd74, %rd234;
	shl.b64 	%rd75, %rd7, 3;
	add.s64 	%rd76, %rd74, %rd75;
	st.global.u64 	[%rd76], %rd73;
$L__BB10_163:
	ld.param.u32 	%r1712, [_ZN3cub18CUB_300001_SM_10006detail10radix_sort29DeviceRadixSortOnesweepKernelINS1_5radix10policy_hubIiNS0_8NullTypeEyE10Policy1000ELNS0_9SortOrderE0EiS6_yiiNS1_21identity_decomposer_tEEEvPT5_SC_PT3_PKSD_PT1_PKSH_PT2_PKSL_T4_iiT6__param_8];
	shl.b32 	%r1438, %r1, 2;
	add.s32 	%r289, %r551, %r1438;
	setp.gt.s32 	%p122, %r288, %r1712;
	bar.sync 	0;
	@%p122 bra 	$L__BB10_165;
	ld.shared.u32 	%r1440, [%r289];
	shr.u32 	%r1441, %r1440, %r293;
	and.b32  	%r1442, %r1441, %r82;
	shl.b32 	%r1443, %r1442, 3;
	add.s32 	%r1445, %r551, 29184;
	add.s32 	%r1446, %r1445, %r1443;
	ld.shared.u64 	%rd77, [%r1446];
	add.s64 	%rd78, %rd77, %rd7;
	xor.b32  	%r1447, %r1440, -2147483648;
	shl.b64 	%rd79, %rd78, 2;
	add.s64 	%rd80, %rd1, %rd79;
	st.global.u32 	[%rd80], %r1447;
	bar.warp.sync 	-1;
	ld.shared.u32 	%r1448, [%r289+1536];
	shr.u32 	%r1449, %r1448, %r293;
	and.b32  	%r1450, %r1449, %r82;
	shl.b32 	%r1451, %r1450, 3;
	add.s32 	%r1452, %r1445, %r1451;
	ld.shared.u64 	%rd81, [%r1452];
	add.s64 	%rd82, %rd81, %rd7;
	xor.b32  	%r1453, %r1448, -2147483648;
	shl.b64 	%rd83, %rd82, 2;
	add.s64 	%rd84, %rd1, %rd83;
	st.global.u32 	[%rd84+1536], %r1453;
	bar.warp.sync 	-1;
	ld.shared.u32 	%r1454, [%r289+3072];
	shr.u32 	%r1455, %r1454, %r293;
	and.b32  	%r1456, %r1455, %r82;
	shl.b32 	%r1457, %r1456, 3;
	add.s32 	%r1458, %r1445, %r1457;
	ld.shared.u64 	%rd85, [%r1458];
	add.s64 	%rd86, %rd85, %rd7;
	xor.b32  	%r1459, %r1454, -2147483648;
	shl.b64 	%rd87, %rd86, 2;
	add.s64 	%rd88, %rd1, %rd87;
	st.global.u32 	[%rd88+3072], %r1459;
	bar.warp.sync 	-1;
	ld.shared.u32 	%r1460, [%r289+4608];
	shr.u32 	%r1461, %r1460, %r293;
	and.b32  	%r1462, %r1461, %r82;
	shl.b32 	%r1463, %r1462, 3;
	add.s32 	%r1464, %r1445, %r1463;
	ld.shared.u64 	%rd89, [%r1464];
	add.s64 	%rd90, %rd89, %rd7;
	xor.b32  	%r1465, %r1460, -2147483648;
	shl.b64 	%rd91, %rd90, 2;
	add.s64 	%rd92, %rd1, %rd91;
	st.global.u32 	[%rd92+4608], %r1465;
	bar.warp.sync 	-1;
	ld.shared.u32 	%r1466, [%r289+6144];
	shr.u32 	%r1467, %r1466, %r293;
	and.b32  	%r1468, %r1467, %r82;
	shl.b32 	%r1469, %r1468, 3;
	add.s32 	%r1470, %r1445, %r1469;
	ld.shared.u64 	%rd93, [%r1470];
	add.s64 	%rd94, %rd93, %rd7;
	xor.b32  	%r1471, %r1466, -2147483648;
	shl.b64 	%rd95, %rd94, 2;
	add.s64 	%rd96, %rd1, %rd95;
	st.global.u32 	[%rd96+6144], %r1471;
	bar.warp.sync 	-1;
	ld.shared.u32 	%r1472, [%r289+7680];
	shr.u32 	%r1473, %r1472, %r293;
	and.b32  	%r1474, %r1473, %r82;
	shl.b32 	%r1475, %r1474, 3;
	add.s32 	%r1476, %r1445, %r1475;
	ld.shared.u64 	%rd97, [%r1476];
	add.s64 	%rd98, %rd97, %rd7;
	xor.b32  	%r1477, %r1472, -2147483648;
	shl.b64 	%rd99, %rd98, 2;
	add.s64 	%rd100, %rd1, %rd99;
	st.global.u32 	[%rd100+7680], %r1477;
	bar.warp.sync 	-1;
	ld.shared.u32 	%r1478, [%r289+9216];
	shr.u32 	%r1479, %r1478, %r293;
	and.b32  	%r1480, %r1479, %r82;
	shl.b32 	%r1481, %r1480, 3;
	add.s32 	%r1482, %r1445, %r1481;
	ld.shared.u64 	%rd101, [%r1482];
	add.s64 	%rd102, %rd101, %rd7;
	xor.b32  	%r1483, %r1478, -2147483648;
	shl.b64 	%rd103, %rd102, 2;
	add.s64 	%rd104, %rd1, %rd103;
	st.global.u32 	[%rd104+9216], %r1483;
	bar.warp.sync 	-1;
	ld.shared.u32 	%r1484, [%r289+10752];
	shr.u32 	%r1485, %r1484, %r293;
	and.b32  	%r1486, %r1485, %r82;
	shl.b32 	%r1487, %r1486, 3;
	add.s32 	%r1488, %r1445, %r1487;
	ld.shared.u64 	%rd105, [%r1488];
	add.s64 	%rd106, %rd105, %rd7;
	xor.b32  	%r1489, %r1484, -2147483648;
	shl.b64 	%rd107, %rd106, 2;
	add.s64 	%rd108, %rd1, %rd107;
	st.global.u32 	[%rd108+10752], %r1489;
	bar.warp.sync 	-1;
	ld.shared.u32 	%r1490, [%r289+12288];
	shr.u32 	%r1491, %r1490, %r293;
	and.b32  	%r1492, %r1491, %r82;
	shl.b32 	%r1493, %r1492, 3;
	add.s32 	%r1494, %r1445, %r1493;
	ld.shared.u64 	%rd109, [%r1494];
	add.s64 	%rd110, %rd109, %rd7;
	xor.b32  	%r1495, %r1490, -2147483648;
	shl.b64 	%rd111, %rd110, 2;
	add.s64 	%rd112, %rd1, %rd111;
	st.global.u32 	[%rd112+12288], %r1495;
	bar.warp.sync 	-1;
	ld.shared.u32 	%r1496, [%r289+13824];
	shr.u32 	%r1497, %r1496, %r293;
	and.b32  	%r1498, %r1497, %r82;
	shl.b32 	%r1499, %r1498, 3;
	add.s32 	%r1500, %r1445, %r1499;
	ld.shared.u64 	%rd113, [%r1500];
	add.s64 	%rd114, %rd113, %rd7;
	xor.b32  	%r1501, %r1496, -2147483648;
	shl.b64 	%rd115, %rd114, 2;
	add.s64 	%rd116, %rd1, %rd115;
	st.global.u32 	[%rd116+13824], %r1501;
	bar.warp.sync 	-1;
	ld.shared.u32 	%r1502, [%r289+15360];
	shr.u32 	%r1503, %r1502, %r293;
	and.b32  	%r1504, %r1503, %r82;
	shl.b32 	%r1505, %r1504, 3;
	add.s32 	%r1506, %r1445, %r1505;
	ld.shared.u64 	%rd117, [%r1506];
	add.s64 	%rd118, %rd117, %rd7;
	xor.b32  	%r1507, %r1502, -2147483648;
	shl.b64 	%rd119, %rd118, 2;
	add.s64 	%rd120, %rd1, %rd119;
	st.global.u32 	[%rd120+15360], %r1507;
	bar.warp.sync 	-1;
	ld.shared.u32 	%r1508, [%r289+16896];
	shr.u32 	%r1509, %r1508, %r293;
	and.b32  	%r1510, %r1509, %r82;
	shl.b32 	%r1511, %r1510, 3;
	add.s32 	%r1512, %r1445, %r1511;
	ld.shared.u64 	%rd121, [%r1512];
	add.s64 	%rd122, %rd121, %rd7;
	xor.b32  	%r1513, %r1508, -2147483648;
	shl.b64 	%rd123, %rd122, 2;
	add.s64 	%rd124, %rd1, %rd123;
	st.global.u32 	[%rd124+16896], %r1513;
	bar.warp.sync 	-1;
	ld.shared.u32 	%r1514, [%r289+18432];
	shr.u32 	%r1515, %r1514, %r293;
	and.b32  	%r1516, %r1515, %r82;
	shl.b32 	%r1517, %r1516, 3;
	add.s32 	%r1518, %r1445, %r1517;
	ld.shared.u64 	%rd125, [%r1518];
	add.s64 	%rd126, %rd125, %rd7;
	xor.b32  	%r1519, %r1514, -2147483648;
	shl.b64 	%rd127, %rd126, 2;
	add.s64 	%rd128, %rd1, %rd127;
	st.global.u32 	[%rd128+18432], %r1519;
	bar.warp.sync 	-1;
	ld.shared.u32 	%r1520, [%r289+19968];
	shr.u32 	%r1521, %r1520, %r293;
	and.b32  	%r1522, %r1521, %r82;
	shl.b32 	%r1523, %r1522, 3;
	add.s32 	%r1524, %r1445, %r1523;
	ld.shared.u64 	%rd129, [%r1524];
	add.s64 	%rd130, %rd129, %rd7;
	xor.b32  	%r1525, %r1520, -2147483648;
	shl.b64 	%rd131, %rd130, 2;
	add.s64 	%rd132, %rd1, %rd131;
	st.global.u32 	[%rd132+19968], %r1525;
	bar.warp.sync 	-1;
	ld.shared.u32 	%r1526, [%r289+21504];
	shr.u32 	%r1527, %r1526, %r293;
	and.b32  	%r1528, %r1527, %r82;
	shl.b32 	%r1529, %r1528, 3;
	add.s32 	%r1530, %r1445, %r1529;
	ld.shared.u64 	%rd133, [%r1530];
	add.s64 	%rd134, %rd133, %rd7;
	xor.b32  	%r1531, %r1526, -2147483648;
	shl.b64 	%rd135, %rd134, 2;
	add.s64 	%rd136, %rd1, %rd135;
	st.global.u32 	[%rd136+21504], %r1531;
	bar.warp.sync 	-1;
	ld.shared.u32 	%r1532, [%r289+23040];
	shr.u32 	%r1533, %r1532, %r293;
	and.b32  	%r1534, %r1533, %r82;
	shl.b32 	%r1535, %r1534, 3;
	add.s32 	%r1536, %r1445, %r1535;
	ld.shared.u64 	%rd137, [%r1536];
	add.s64 	%rd138, %rd137, %rd7;
	xor.b32  	%r1537, %r1532, -2147483648;
	shl.b64 	%rd139, %rd138, 2;
	add.s64 	%rd140, %rd1, %rd139;
	st.global.u32 	[%rd140+23040], %r1537;
	bar.warp.sync 	-1;
	ld.shared.u32 	%r1538, [%r289+24576];
	shr.u32 	%r1539, %r1538, %r293;
	and.b32  	%r1540, %r1539, %r82;
	shl.b32 	%r1541, %r1540, 3;
	add.s32 	%r1542, %r1445, %r1541;
	ld.shared.u64 	%rd141, [%r1542];
	add.s64 	%rd142, %rd141, %rd7;
	xor.b32  	%r1543, %r1538, -2147483648;
	shl.b64 	%rd143, %rd142, 2;
	add.s64 	%rd144, %rd1, %rd143;
	st.global.u32 	[%rd144+24576], %r1543;
	bar.warp.sync 	-1;
	ld.shared.u32 	%r1544, [%r289+26112];
	shr.u32 	%r1545, %r1544, %r293;
	and.b32  	%r1546, %r1545, %r82;
	shl.b32 	%r1547, %r1546, 3;
	add.s32 	%r1548, %r1445, %r1547;
	ld.shared.u64 	%rd145, [%r1548];
	add.s64 	%rd146, %rd145, %rd7;
	xor.b32  	%r1549, %r1544, -2147483648;
	shl.b64 	%rd147, %rd146, 2;
	add.s64 	%rd148, %rd1, %rd147;
	st.global.u32 	[%rd148+26112], %r1549;
	bar.warp.sync 	-1;
	ld.shared.u32 	%r1550, [%r289+27648];
	shr.u32 	%r1551, %r1550, %r293;
	and.b32  	%r1552, %r1551, %r82;
	shl.b32 	%r1553, %r1552, 3;
	add.s32 	%r1554, %r1445, %r1553;
	ld.shared.u64 	%rd149, [%r1554];
	add.s64 	%rd150, %rd149, %rd7;
	xor.b32  	%r1555, %r1550, -2147483648;
	shl.b64 	%rd151, %rd150, 2;
	add.s64 	%rd152, %rd1, %rd151;
	st.global.u32 	[%rd152+27648], %r1555;
	bar.warp.sync 	-1;
	bra.uni 	$L__BB10_204;
$L__BB10_165:
	ld.param.u32 	%r1713, [_ZN3cub18CUB_300001_SM_10006detail10radix_sort29DeviceRadixSortOnesweepKernelINS1_5radix10policy_hubIiNS0_8NullTypeEyE10Policy1000ELNS0_9SortOrderE0EiS6_yiiNS1_21identity_decomposer_tEEEvPT5_SC_PT3_PKSD_PT1_PKSH_PT2_PKSL_T4_iiT6__param_8];
	mad.lo.s32 	%r290, %r3, -7296, %r1713;
	setp.ge.s32 	%p123, %r1, %r290;
	@%p123 bra 	$L__BB10_167;
	ld.shared.u32 	%r1556, [%r289];
	shr.u32 	%r1557, %r1556, %r293;
	and.b32  	%r1558, %r1557, %r82;
	shl.b32 	%r1559, %r1558, 3;
	add.s32 	%r1561, %r551, %r1559;
	ld.shared.u64 	%rd153, [%r1561+29184];
	xor.b32  	%r1562, %r1556, -2147483648;
	add.s64 	%rd154, %rd153, %rd7;
	shl.b64 	%rd155, %rd154, 2;
	add.s64 	%rd156, %rd1, %rd155;
	st.global.u32 	[%rd156], %r1562;
$L__BB10_167:
	bar.warp.sync 	-1;
	add.s32 	%r1563, %r1, 384;
	setp.ge.s32 	%p124, %r1563, %r290;
	@%p124 bra 	$L__BB10_169;
	ld.shared.u32 	%r1564, [%r289+1536];
	shr.u32 	%r1565, %r1564, %r293;
	and.b32  	%r1566, %r1565, %r82;
	shl.b32 	%r1567, %r1566, 3;
	add.s32 	%r1569, %r551, %r1567;
	ld.shared.u64 	%rd157, [%r1569+29184];
	xor.b32  	%r1570, %r1564, -2147483648;
	add.s64 	%rd158, %rd157, %rd7;
	shl.b64 	%rd159, %rd158, 2;
	add.s64 	%rd160, %rd1, %rd159;
	st.global.u32 	[%rd160+1536], %r1570;
$L__BB10_169:
	bar.warp.sync 	-1;
	add.s32 	%r1571, %r1, 768;
	setp.ge.s32 	%p125, %r1571, %r290;
	@%p125 bra 	$L__BB10_171;
	ld.shared.u32 	%r1572, [%r289+3072];
	shr.u32 	%r1573, %r1572, %r293;
	and.b32  	%r1574, %r1573, %r82;
	shl.b32 	%r1575, %r1574, 3;
	add.s32 	%r1577, %r551, %r1575;
	ld.shared.u64 	%rd161, [%r1577+29184];
	xor.b32  	%r1578, %r1572, -2147483648;
	add.s64 	%rd162, %rd161, %rd7;
	shl.b64 	%rd163, %rd162, 2;
	add.s64 	%rd164, %rd1, %rd163;
	st.global.u32 	[%rd164+3072], %r1578;
$L__BB10_171:
	bar.warp.sync 	-1;
	add.s32 	%r1579, %r1, 1152;
	setp.ge.s32 	%p126, %r1579, %r290;
	@%p126 bra 	$L__BB10_173;
	ld.shared.u32 	%r1580, [%r289+4608];
	shr.u32 	%r1581, %r1580, %r293;
	and.b32  	%r1582, %r1581, %r82;
	shl.b32 	%r1583, %r1582, 3;
	add.s32 	%r1585, %r551, %r1583;
	ld.shared.u64 	%rd165, [%r1585+29184];
	xor.b32  	%r1586, %r1580, -2147483648;
	add.s64 	%rd166, %rd165, %rd7;
	shl.b64 	%rd167, %rd166, 2;
	add.s64 	%rd168, %rd1, %rd167;
	st.global.u32 	[%rd168+4608], %r1586;
$L__BB10_173:
	bar.warp.sync 	-1;
	add.s32 	%r1587, %r1, 1536;
	setp.ge.s32 	%p127, %r1587, %r290;
	@%p127 bra 	$L__BB10_175;
	ld.shared.u32 	%r1588, [%r289+6144];
	shr.u32 	%r1589, %r1588, %r293;
	and.b32  	%r1590, %r1589, %r82;
	shl.b32 	%r1591, %r1590, 3;
	add.s32 	%r1593, %r551, %r1591;
	ld.shared.u64 	%rd169, [%r1593+29184];
	xor.b32  	%r1594, %r1588, -2147483648;
	add.s64 	%rd170, %rd169, %rd7;
	shl.b64 	%rd171, %rd170, 2;
	add.s64 	%rd172, %rd1, %rd171;
	st.global.u32 	[%rd172+6144], %r1594;
$L__BB10_175:
	bar.warp.sync 	-1;
	add.s32 	%r1595, %r1, 1920;
	setp.ge.s32 	%p128, %r1595, %r290;
	@%p128 bra 	$L__BB10_177;
	ld.shared.u32 	%r1596, [%r289+7680];
	shr.u32 	%r1597, %r1596, %r293;
	and.b32  	%r1598, %r1597, %r82;
	shl.b32 	%r1599, %r1598, 3;
	add.s32 	%r1601, %r551, %r1599;
	ld.shared.u64 	%rd173, [%r1601+29184];
	xor.b32  	%r1602, %r1596, -2147483648;
	add.s64 	%rd174, %rd173, %rd7;
	shl.b64 	%rd175, %rd174, 2;
	add.s64 	%rd176, %rd1, %rd175;
	st.global.u32 	[%rd176+7680], %r1602;
$L__BB10_177:
	bar.warp.sync 	-1;
	add.s32 	%r1603, %r1, 2304;
	setp.ge.s32 	%p129, %r1603, %r290;
	@%p129 bra 	$L__BB10_179;
	ld.shared.u32 	%r1604, [%r289+9216];
	shr.u32 	%r1605, %r1604, %r293;
	and.b32  	%r1606, %r1605, %r82;
	shl.b32 	%r1607, %r1606, 3;
	add.s32 	%r1609, %r551, %r1607;
	ld.shared.u64 	%rd177, [%r1609+29184];
	xor.b32  	%r1610, %r1604, -2147483648;
	add.s64 	%rd178, %rd177, %rd7;
	shl.b64 	%rd179, %rd178, 2;
	add.s64 	%rd180, %rd1, %rd179;
	st.global.u32 	[%rd180+9216], %r1610;
$L__BB10_179:
	bar.warp.sync 	-1;
	add.s32 	%r1611, %r1, 2688;
	setp.ge.s32 	%p130, %r1611, %r290;
	@%p130 bra 	$L__BB10_181;
	ld.shared.u32 	%r1612, [%r289+10752];
	shr.u32 	%r1613, %r1612, %r293;
	and.b32  	%r1614, %r1613, %r82;
	shl.b32 	%r1615, %r1614, 3;
	add.s32 	%r1617, %r551, %r1615;
	ld.shared.u64 	%rd181, [%r1617+29184];
	xor.b32  	%r1618, %r1612, -2147483648;
	add.s64 	%rd182, %rd181, %rd7;
	shl.b64 	%rd183, %rd182, 2;
	add.s64 	%rd184, %rd1, %rd183;
	st.global.u32 	[%rd184+10752], %r1618;
$L__BB10_181:
	bar.warp.sync 	-1;
	or.b32  	%r1619, %r1, 3072;
	setp.ge.s32 	%p131, %r1619, %r290;
	@%p131 bra 	$L__BB10_183;
	ld.shared.u32 	%r1620, [%r289+12288];
	shr.u32 	%r1621, %r1620, %r293;
	and.b32  	%r1622, %r1621, %r82;
	shl.b32 	%r1623, %r1622, 3;
	add.s32 	%r1625, %r551, %r1623;
	ld.shared.u64 	%rd185, [%r1625+29184];
	xor.b32  	%r1626, %r1620, -2147483648;
	add.s64 	%rd186, %rd185, %rd7;
	shl.b64 	%rd187, %rd186, 2;
	add.s64 	%rd188, %rd1, %rd187;
	st.global.u32 	[%rd188+12288], %r1626;
$L__BB10_183:
	bar.warp.sync 	-1;
	add.s32 	%r1627, %r1, 3456;
	setp.ge.s32 	%p132, %r1627, %r290;
	@%p132 bra 	$L__BB10_185;
	ld.shared.u32 	%r1628, [%r289+13824];
	shr.u32 	%r1629, %r1628, %r293;
	and.b32  	%r1630, %r1629, %r82;
	shl.b32 	%r1631, %r1630, 3;
	add.s32 	%r1633, %r551, %r1631;
	ld.shared.u64 	%rd189, [%r1633+29184];
	xor.b32  	%r1634, %r1628, -2147483648;
	add.s64 	%rd190, %rd189, %rd7;
	shl.b64 	%rd191, %rd190, 2;
	add.s64 	%rd192, %rd1, %rd191;
	st.global.u32 	[%rd192+13824], %r1634;
$L__BB10_185:
	bar.warp.sync 	-1;
	add.s32 	%r1635, %r1, 3840;
	setp.ge.s32 	%p133, %r1635, %r290;
	@%p133 bra 	$L__BB10_187;
	ld.shared.u32 	%r1636, [%r289+15360];
	shr.u32 	%r1637, %r1636, %r293;
	and.b32  	%r1638, %r1637, %r82;
	shl.b32 	%r1639, %r1638, 3;
	add.s32 	%r1641, %r551, %r1639;
	ld.shared.u64 	%rd193, [%r1641+29184];
	xor.b32  	%r1642, %r1636, -2147483648;
	add.s64 	%rd194, %rd193, %rd7;
	shl.b64 	%rd195, %rd194, 2;
	add.s64 	%rd196, %rd1, %rd195;
	st.global.u32 	[%rd196+15360], %r1642;
$L__BB10_187:
	bar.warp.sync 	-1;
	add.s32 	%r1643, %r1, 4224;
	setp.ge.s32 	%p134, %r1643, %r290;
	@%p134 bra 	$L__BB10_189;
	ld.shared.u32 	%r1644, [%r289+16896];
	shr.u32 	%r1645, %r1644, %r293;
	and.b32  	%r1646, %r1645, %r82;
	shl.b32 	%r1647, %r1646, 3;
	add.s32 	%r1649, %r551, %r1647;
	ld.shared.u64 	%rd197, [%r1649+29184];
	xor.b32  	%r1650, %r1644, -2147483648;
	add.s64 	%rd198, %rd197, %rd7;
	shl.b64 	%rd199, %rd198, 2;
	add.s64 	%rd200, %rd1, %rd199;
	st.global.u32 	[%rd200+16896], %r1650;
$L__BB10_189:
	bar.warp.sync 	-1;
	add.s32 	%r1651, %r1, 4608;
	setp.ge.s32 	%p135, %r1651, %r290;
	@%p135 bra 	$L__BB10_191;
	ld.shared.u32 	%r1652, [%r289+18432];
	shr.u32 	%r1653, %r1652, %r293;
	and.b32  	%r1654, %r1653, %r82;
	shl.b32 	%r1655, %r1654, 3;
	add.s32 	%r1657, %r551, %r1655;
	ld.shared.u64 	%rd201, [%r1657+29184];
	xor.b32  	%r1658, %r1652, -2147483648;
	add.s64 	%rd202, %rd201, %rd7;
	shl.b64 	%rd203, %rd202, 2;
	add.s64 	%rd204, %rd1, %rd203;
	st.global.u32 	[%rd204+18432], %r1658;
$L__BB10_191:
	bar.warp.sync 	-1;
	add.s32 	%r1659, %r1, 4992;
	setp.ge.s32 	%p136, %r1659, %r290;
	@%p136 bra 	$L__BB10_193;
	ld.shared.u32 	%r1660, [%r289+19968];
	shr.u32 	%r1661, %r1660, %r293;
	and.b32  	%r1662, %r1661, %r82;
	shl.b32 	%r1663, %r1662, 3;
	add.s32 	%r1665, %r551, %r1663;
	ld.shared.u64 	%rd205, [%r1665+29184];
	xor.b32  	%r1666, %r1660, -2147483648;
	add.s64 	%rd206, %rd205, %rd7;
	shl.b64 	%rd207, %rd206, 2;
	add.s64 	%rd208, %rd1, %rd207;
	st.global.u32 	[%rd208+19968], %r1666;
$L__BB10_193:
	bar.warp.sync 	-1;
	add.s32 	%r1667, %r1, 5376;
	setp.ge.s32 	%p137, %r1667, %r290;
	@%p137 bra 	$L__BB10_195;
	ld.shared.u32 	%r1668, [%r289+21504];
	shr.u32 	%r1669, %r1668, %r293;
	and.b32  	%r1670, %r1669, %r82;
	shl.b32 	%r1671, %r1670, 3;
	add.s32 	%r1673, %r551, %r1671;
	ld.shared.u64 	%rd209, [%r1673+29184];
	xor.b32  	%r1674, %r1668, -2147483648;
	add.s64 	%rd210, %rd209, %rd7;
	shl.b64 	%rd211, %rd210, 2;
	add.s64 	%rd212, %rd1, %rd211;
	st.global.u32 	[%rd212+21504], %r1674;
$L__BB10_195:
	bar.warp.sync 	-1;
	add.s32 	%r1675, %r1, 5760;
	setp.ge.s32 	%p138, %r1675, %r290;
	@%p138 bra 	$L__BB10_197;
	ld.shared.u32 	%r1676, [%r289+23040];
	shr.u32 	%r1677, %r1676, %r293;
	and.b32  	%r1678, %r1677, %r82;
	shl.b32 	%r1679, %r1678, 3;
	add.s32 	%r1681, %r551, %r1679;
	ld.shared.u64 	%rd213, [%r1681+29184];
	xor.b32  	%r1682, %r1676, -2147483648;
	add.s64 	%rd214, %rd213, %rd7;
	shl.b64 	%rd215, %rd214, 2;
	add.s64 	%rd216, %rd1, %rd215;
	st.global.u32 	[%rd216+23040], %r1682;
$L__BB10_197:
	bar.warp.sync 	-1;
	or.b32  	%r1683, %r1, 6144;
	setp.ge.s32 	%p139, %r1683, %r290;
	@%p139 bra 	$L__BB10_199;
	ld.shared.u32 	%r1684, [%r289+24576];
	shr.u32 	%r1685, %r1684, %r293;
	and.b32  	%r1686, %r1685, %r82;
	shl.b32 	%r1687, %r1686, 3;
	add.s32 	%r1689, %r551, %r1687;
	ld.shared.u64 	%rd217, [%r1689+29184];
	xor.b32  	%r1690, %r1684, -2147483648;
	add.s64 	%rd218, %rd217, %rd7;
	shl.b64 	%rd219, %rd218, 2;
	add.s64 	%rd220, %rd1, %rd219;
	st.global.u32 	[%rd220+24576], %r1690;
$L__BB10_199:
	bar.warp.sync 	-1;
	add.s32 	%r1691, %r1, 6528;
	setp.ge.s32 	%p140, %r1691, %r290;
	@%p140 bra 	$L__BB10_201;
	ld.shared.u32 	%r1692, [%r289+26112];
	shr.u32 	%r1693, %r1692, %r293;
	and.b32  	%r1694, %r1693, %r82;
	shl.b32 	%r1695, %r1694, 3;
	add.s32 	%r1697, %r551, %r1695;
	ld.shared.u64 	%rd221, [%r1697+29184];
	xor.b32  	%r1698, %r1692, -2147483648;
	add.s64 	%rd222, %rd221, %rd7;
	shl.b64 	%rd223, %rd222, 2;
	add.s64 	%rd224, %rd1, %rd223;
	st.global.u32 	[%rd224+26112], %r1698;
$L__BB10_201:
	bar.warp.sync 	-1;
	add.s32 	%r1699, %r1, 6912;
	ld.shared.u32 	%r291, [%r289+27648];
	shr.u32 	%r1700, %r291, %r293;
	and.b32  	%r1701, %r1700, %r82;
	shl.b32 	%r1702, %r1701, 3;
	add.s32 	%r1704, %r551, %r1702;
	ld.shared.u64 	%rd225, [%r1704+29184];
	add.s64 	%rd19, %rd225, %rd7;
	setp.ge.s32 	%p141, %r1699, %r290;
	@%p141 bra 	$L__BB10_203;
	xor.b32  	%r1705, %r291, -2147483648;
	shl.b64 	%rd226, %rd19, 2;
	add.s64 	%rd227, %rd1, %rd226;
	st.global.u32 	[%rd227+27648], %r1705;
$L__BB10_203:
	bar.warp.sync 	-1;
$L__BB10_204:
	ret;

}


// ===== COMPILED SASS (sm_100) =====

	.target	sm_100

	.elftype	@"ET_EXEC"


//--------------------- .note.nv.tkinfo           --------------------------
	.section	.note.nv.tkinfo,"",@"SHT_NOTE"
	.sectionflags	@"SHF_NOTE_NV_TKINFO"
	.tkinfo
        /*0018*/ 	.word	0x00000002
        /*0030*/ 	.string	""
        /*0030*/ 	.string	"ptxas"
        /*0030*/ 	.string	"Cuda compilation tools, release 13.0, V13.0.88"
        /*0030*/ 	.string	"Build cuda_13.0.r13.0/compiler.36424714_0"
        /*0030*/ 	.string	"-arch sm_100 -m 64 "



//--------------------- .note.nv.cuinfo           --------------------------
	.section	.note.nv.cuinfo,"",@"SHT_NOTE"
	.sectionflags	@"SHF_NOTE_NV_CUINFO"
        /*0018*/ 	.short	0x0002
        /*001a*/ 	.short	0x0064
        /*001c*/ 	.short	0x0082
	.zero		2


//--------------------- .nv.info                  --------------------------
	.section	.nv.info,"",@"SHT_CUDA_INFO"
	.align	4


	//----- nvinfo : EIATTR_REGCOUNT
	.align		4
        /*0000*/ 	.byte	0x04, 0x2f
        /*0002*/ 	.short	(.L_46 - .L_45)
	.align		4
.L_45:
        /*0004*/ 	.word	index@(_ZN3cub18CUB_300001_SM_10006detail11EmptyKernelIvEEvv)
        /*0008*/ 	.word	0x00000004


	//----- nvinfo : EIATTR_FRAME_SIZE
	.align		4
.L_46:
        /*000c*/ 	.byte	0x04, 0x11
        /*000e*/ 	.short	(.L_48 - .L_47)
	.align		4
.L_47:
        /*0010*/ 	.word	index@(_ZN3cub18CUB_300001_SM_10006detail11EmptyKernelIvEEvv)
        /*0014*/ 	.word	0x00000000


	//----- nvinfo : EIATTR_REGCOUNT
	.align		4
.L_48:
        /*0018*/ 	.byte	0x04, 0x2f
        /*001a*/ 	.short	(.L_50 - .L_49)
	.align		4
.L_49:
        /*001c*/ 	.word	index@(_ZN3cub18CUB_300001_SM_10006detail8for_each13static_kernelINS2_12policy_hub_t12policy_500_tEmN6thrust24THRUST_300001_SM_1000_NS8cuda_cub20__uninitialized_fill7functorINS7_10device_ptrIfEEfEEEEvT0_T1_)
        /*0020*/ 	.word	0x00000008


	//----- nvinfo : EIATTR_FRAME_SIZE
	.align		4
.L_50:
        /*0024*/ 	.byte	0x04, 0x11
        /*0026*/ 	.short	(.L_52 - .L_51)
	.align		4
.L_51:
        /*0028*/ 	.word	index@(_ZN3cub18CUB_300001_SM_10006detail8for_each13static_kernelINS2_12policy_hub_t12policy_500_tEmN6thrust24THRUST_300001_SM_1000_NS8cuda_cub20__uninitialized_fill7functorINS7_10device_ptrIfEEfEEEEvT0_T1_)
        /*002c*/ 	.word	0x00000000


	//----- nvinfo : EIATTR_REGCOUNT
	.align		4
.L_52:
        /*0030*/ 	.byte	0x04, 0x2f
        /*0032*/ 	.short	(.L_54 - .L_53)
	.align		4
.L_53:
        /*0034*/ 	.word	index@(_ZN3cub18CUB_300001_SM_10006detail8for_each13static_kernelINS2_12policy_hub_t12policy_500_tEmN6thrust24THRUST_300001_SM_1000_NS8cuda_cub6__fill7functorINS7_6detail15normal_iteratorINS7_10device_ptrIiEEEEiEEEEvT0_T1_)
        /*0038*/ 	.word	0x00000008


	//----- nvinfo : EIATTR_FRAME_SIZE
	.align		4
.L_54:
        /*003c*/ 	.byte	0x04, 0x11
        /*003e*/ 	.short	(.L_56 - .L_55)
	.align		4
.L_55:
        /*0040*/ 	.word	index@(_ZN3cub18CUB_300001_SM_10006detail8for_each13static_kernelINS2_12policy_hub_t12policy_500_tEmN6thrust24THRUST_300001_SM_1000_NS8cuda_cub6__fill7functorINS7_6detail15normal_iteratorINS7_10device_ptrIiEEEEiEEEEvT0_T1_)
        /*0044*/ 	.word	0x00000000


	//----- nvinfo : EIATTR_REGCOUNT
	.align		4
.L_56:
        /*0048*/ 	.byte	0x04, 0x2f
        /*004a*/ 	.short	(.L_58 - .L_57)
	.align		4
.L_57:
        /*004c*/ 	.word	index@(_ZN3cub18CUB_300001_SM_10006detail8for_each13static_kernelINS2_12policy_hub_t12policy_500_tEmN6thrust24THRUST_300001_SM_1000_NS8cuda_cub20__uninitialized_fill7functorINS7_10device_ptrIiEEiEEEEvT0_T1_)
        /*0050*/ 	.word	0x00000008


	//----- nvinfo : EIATTR_FRAME_SIZE
	.align		4
.L_58:
        /*0054*/ 	.byte	0x04, 0x11
        /*0056*/ 	.short	(.L_60 - .L_59)
	.align		4
.L_59:
        /*0058*/ 	.word	index@(_ZN3cub18CUB_300001_SM_10006detail8for_each13static_kernelINS2_12policy_hub_t12policy_500_tEmN6thrust24THRUST_300001_SM_1000_NS8cuda_cub20__uninitialized_fill7functorINS7_10device_ptrIiEEiEEEEvT0_T1_)
        /*005c*/ 	.word	0x00000000


	//----- nvinfo : EIATTR_REGCOUNT
	.align		4
.L_60:
        /*0060*/ 	.byte	0x04, 0x2f
        /*0062*/ 	.short	(.L_62 - .L_61)
	.align		4
.L_61:
        /*0064*/ 	.word	index@(_ZN3cub18CUB_300001_SM_10006detail8for_each13static_kernelINS2_12policy_hub_t12policy_500_tElN6thrust24THRUST_300001_SM_1000_NS8cuda_cub6__fill7functorINS7_6detail15normal_iteratorINS7_10device_ptrIiEEEEiEEEEvT0_T1_)
        /*0068*/ 	.word	0x00000008


	//----- nvinfo : EIATTR_FRAME_SIZE
	.align		4
.L_62:
        /*006c*/ 	.byte	0x04, 0x11
        /*006e*/ 	.short	(.L_64 - .L_63)
	.align		4
.L_63:
        /*0070*/ 	.word	index@(_ZN3cub18CUB_300001_SM_10006detail8for_each13static_kernelINS2_12policy_hub_t12policy_500_tElN6thrust24THRUST_300001_SM_1000_NS8cuda_cub6__fill7functorINS7_6detail15normal_iteratorINS7_10device_ptrIiEEEEiEEEEvT0_T1_)
        /*0074*/ 	.word	0x00000000


	//----- nvinfo : EIATTR_REGCOUNT
	.align		4
.L_64:
        /*0078*/ 	.byte	0x04, 0x2f
        /*007a*/ 	.short	(.L_66 - .L_65)
	.align		4
.L_65:
        /*007c*/ 	.word	index@(_ZN3cub18CUB_300001_SM_10006detail9transform16transform_kernelINS2_10policy_hubILb1EN4cuda3std3__45tupleIJN6thrust24THRUST_300001_SM_1000_NS6detail15normal_iteratorINSA_10device_ptrIfEEEESF_EEEE10policy1000Ei17deviceSummFunctorSF_JPfSK_EEEvT0_iT1_T2_DpNS2_10kernel_argIT3_EE)
        /*0080*/ 	.word	0x00000020


	//----- nvinfo : EIATTR_FRAME_SIZE
	.align		4
.L_66:
        /*0084*/ 	.byte	0x04, 0x11
        /*0086*/ 	.short	(.L_68 - .L_67)
	.align		4
.L_67:
        /*0088*/ 	.word	index@(_ZN3cub18CUB_300001_SM_10006detail9transform16transform_kernelINS2_10policy_hubILb1EN4cuda3std3__45tupleIJN6thrust24THRUST_300001_SM_1000_NS6detail15normal_iteratorINSA_10device_ptrIfEEEESF_EEEE10policy1000Ei17deviceSummFunctorSF_JPfSK_EEEvT0_iT1_T2_DpNS2_10kernel_argIT3_EE)
        /*008c*/ 	.word	0x00000000


	//----- nvinfo : EIATTR_REGCOUNT
	.align		4
.L_68:
        /*0090*/ 	.byte	0x04, 0x2f
        /*0092*/ 	.short	(.L_70 - .L_69)
	.align		4
.L_69:
        /*0094*/ 	.word	index@(_ZN3cub18CUB_300001_SM_10006detail9transform16transform_kernelINS2_10policy_hubILb1EN4cuda3std3__45tupleIJN6thrust24THRUST_300001_SM_1000_NS6detail15normal_iteratorINSA_10device_ptrIfEEEESF_EEEE10policy1000El17deviceSummFunctorSF_JPfSK_EEEvT0_iT1_T2_DpNS2_10kernel_argIT3_EE)
        /*0098*/ 	.word	0x00000020


	//----- nvinfo : EIATTR_FRAME_SIZE
	.align		4
.L_70:
        /*009c*/ 	.byte	0x04, 0x11
        /*009e*/ 	.short	(.L_72 - .L_71)
	.align		4
.L_71:
        /*00a0*/ 	.word	index@(_ZN3cub18CUB_300001_SM_10006detail9transform16transform_kernelINS2_10policy_hubILb1EN4cuda3std3__45tupleIJN6thrust24THRUST_300001_SM_1000_NS6detail15normal_iteratorINSA_10device_ptrIfEEEESF_EEEE10policy1000El17deviceSummFunctorSF_JPfSK_EEEvT0_iT1_T2_DpNS2_10kernel_argIT3_EE)
        /*00a4*/ 	.word	0x00000000


	//----- nvinfo : EIATTR_REGCOUNT
	.align		4
.L_72:
        /*00a8*/ 	.byte	0x04, 0x2f
        /*00aa*/ 	.short	(.L_74 - .L_73)
	.align		4
.L_73:
        /*00ac*/ 	.word	index@(_ZN3cub18CUB_300001_SM_10006detail10radix_sort31DeviceRadixSortSingleTileKernelINS1_5radix10policy_hubIiNS0_8NullTypeEyE10Policy1000ELNS0_9SortOrderE0EiS6_yNS1_21identity_decomposer_tEEEvPKT1_PSB_PKT2_PSF_T3_iiT4_)
        /*00b0*/ 	.word	0x0000007f


	//----- nvinfo : EIATTR_FRAME_SIZE
	.align		4
.L_74:
        /*00b4*/ 	.byte	0x04, 0x11
        /*00b6*/ 	.short	(.L_76 - .L_75)
	.align		4
.L_75:
        /*00b8*/ 	.word	index@(_ZN3cub18CUB_300001_SM_10006detail10radix_sort31DeviceRadixSortSingleTileKernelINS1_5radix10policy_hubIiNS0_8NullTypeEyE10Policy1000ELNS0_9SortOrderE0EiS6_yNS1_21identity_decomposer_tEEEvPKT1_PSB_PKT2_PSF_T3_iiT4_)
        /*00bc*/ 	.word	0x00000000


	//----- nvinfo : EIATTR_REGCOUNT
	.align		4
.L_76:
        /*00c0*/ 	.byte	0x04, 0x2f
        /*00c2*/ 	.short	(.L_78 - .L_77)
	.align		4
.L_77:
        /*00c4*/ 	.word	index@(_ZN3cub18CUB_300001_SM_10006detail10radix_sort30DeviceRadixSortHistogramKernelINS1_5radix10policy_hubIiNS0_8NullTypeEyE10Policy1000ELNS0_9SortOrderE0EiyNS1_21identity_decomposer_tEEEvPT2_PKT1_SB_iiT3_)
        /*00c8*/ 	.word	0x00000020


	//----- nvinfo : EIATTR_FRAME_SIZE
	.align		4
.L_78:
        /*00cc*/ 	.byte	0x04, 0x11
        /*00ce*/ 	.short	(.L_80 - .L_79)
	.align		4
.L_79:
        /*00d0*/ 	.word	index@(_ZN3cub18CUB_300001_SM_10006detail10radix_sort30DeviceRadixSortHistogramKernelINS1_5radix10policy_hubIiNS0_8NullTypeEyE10Policy1000ELNS0_9SortOrderE0EiyNS1_21identity_decomposer_tEEEvPT2_PKT1_SB_iiT3_)
        /*00d4*/ 	.word	0x00000000


	//----- nvinfo : EIATTR_REGCOUNT
	.align		4
.L_80:
        /*00d8*/ 	.byte	0x04, 0x2f
        /*00da*/ 	.short	(.L_82 - .L_81)
	.align		4
.L_81:
        /*00dc*/ 	.word	index@(_ZN3cub18CUB_300001_SM_10006detail10radix_sort33DeviceRadixSortExclusiveSumKernelINS1_5radix10policy_hubIiNS0_8NullTypeEyE10Policy1000EyEEvPT0_)
        /*00e0*/ 	.word	0x00000020


	//----- nvinfo : EIATTR_FRAME_SIZE
	.align		4
.L_82:
        /*00e4*/ 	.byte	0x04, 0x11
        /*00e6*/ 	.short	(.L_84 - .L_83)
	.align		4
.L_83:
        /*00e8*/ 	.word	index@(_ZN3cub18CUB_300001_SM_10006detail10radix_sort33DeviceRadixSortExclusiveSumKernelINS1_5radix10policy_hubIiNS0_8NullTypeEyE10Policy1000EyEEvPT0_)
        /*00ec*/ 	.word	0x00000000


	//----- nvinfo : EIATTR_REGCOUNT
	.align		4
.L_84:
        /*00f0*/ 	.byte	0x04, 0x2f
        /*00f2*/ 	.short	(.L_86 - .L_85)
	.align		4
.L_85:
        /*00f4*/ 	.word	index@(_ZN3cub18CUB_300001_SM_10006detail10radix_sort29DeviceRadixSortOnesweepKernelINS1_5radix10policy_hubIiNS0_8NullTypeEyE10Policy1000ELNS0_9SortOrderE0EiS6_yiiNS1_21identity_decomposer_tEEEvPT5_SC_PT3_PKSD_PT1_PKSH_PT2_PKSL_T4_iiT6_)
        /*00f8*/ 	.word	0x00000038


	//----- nvinfo : EIATTR_FRAME_SIZE
	.align		4
.L_86:
        /*00fc*/ 	.byte	0x04, 0x11
        /*00fe*/ 	.short	(.L_88 - .L_87)
	.align		4
.L_87:
        /*0100*/ 	.word	index@(_ZN3cub18CUB_300001_SM_10006detail10radix_sort29DeviceRadixSortOnesweepKernelINS1_5radix10policy_hubIiNS0_8NullTypeEyE10Policy1000ELNS0_9SortOrderE0EiS6_yiiNS1_21identity_decomposer_tEEEvPT5_SC_PT3_PKSD_PT1_PKSH_PT2_PKSL_T4_iiT6_)
        /*0104*/ 	.word	0x00000000


	//----- nvinfo : EIATTR_MIN_STACK_SIZE
	.align		4
.L_88:
        /*0108*/ 	.byte	0x04, 0x12
        /*010a*/ 	.short	(.L_90 - .L_89)
	.align		4
.L_89:
        /*010c*/ 	.word	index@(_ZN3cub18CUB_300001_SM_10006detail10radix_sort29DeviceRadixSortOnesweepKernelINS1_5radix10policy_hubIiNS0_8NullTypeEyE10Policy1000ELNS0_9SortOrderE0EiS6_yiiNS1_21identity_decomposer_tEEEvPT5_SC_PT3_PKSD_PT1_PKSH_PT2_PKSL_T4_iiT6_)
        /*0110*/ 	.word	0x00000000


	//----- nvinfo : EIATTR_MIN_STACK_SIZE
	.align		4
.L_90:
        /*0114*/ 	.byte	0x04, 0x12
        /*0116*/ 	.short	(.L_92 - .L_91)
	.align		4
.L_91:
        /*0118*/ 	.word	index@(_ZN3cub18CUB_300001_SM_10006detail10radix_sort33DeviceRadixSortExclusiveSumKernelINS1_5radix10policy_hubIiNS0_8NullTypeEyE10Policy1000EyEEvPT0_)
        /*011c*/ 	.word	0x00000000


	//----- nvinfo : EIATTR_MIN_STACK_SIZE
	.align		4
.L_92:
        /*0120*/ 	.byte	0x04, 0x12
        /*0122*/ 	.short	(.L_94 - .L_93)
	.align		4
.L_93:
        /*0124*/ 	.word	index@(_ZN3cub18CUB_300001_SM_10006detail10radix_sort30DeviceRadixSortHistogramKernelINS1_5radix10policy_hubIiNS0_8NullTypeEyE10Policy1000ELNS0_9SortOrderE0EiyNS1_21identity_decomposer_tEEEvPT2_PKT1_SB_iiT3_)
        /*0128*/ 	.word	0x00000000


	//----- nvinfo : EIATTR_MIN_STACK_SIZE
	.align		4
.L_94:
        /*012c*/ 	.byte	0x04, 0x12
        /*012e*/ 	.short	(.L_96 - .L_95)
	.align		4
.L_95:
        /*0130*/ 	.word	index@(_ZN3cub18CUB_300001_SM_10006detail10radix_sort31DeviceRadixSortSingleTileKernelINS1_5radix10policy_hubIiNS0_8NullTypeEyE10Policy1000ELNS0_9SortOrderE0EiS6_yNS1_21identity_decomposer_tEEEvPKT1_PSB_PKT2_PSF_T3_iiT4_)
        /*0134*/ 	.word	0x00000000


	//----- nvinfo : EIATTR_MIN_STACK_SIZE
	.align		4
.L_96:
        /*0138*/ 	.byte	0x04, 0x12
        /*013a*/ 	.short	(.L_98 - .L_97)
	.align		4
.L_97:
        /*013c*/ 	.word	index@(_ZN3cub18CUB_300001_SM_10006detail9transform16transform_kernelINS2_10policy_hubILb1EN4cuda3std3__45tupleIJN6thrust24THRUST_300001_SM_1000_NS6detail15normal_iteratorINSA_10device_ptrIfEEEESF_EEEE10policy1000El17deviceSummFunctorSF_JPfSK_EEEvT0_iT1_T2_DpNS2_10kernel_argIT3_EE)
        /*0140*/ 	.word	0x00000000


	//----- nvinfo : EIATTR_MIN_STACK_SIZE
	.align		4
.L_98:
        /*0144*/ 	.byte	0x04, 0x12
        /*0146*/ 	.short	(.L_100 - .L_99)
	.align		4
.L_99:
        /*0148*/ 	.word	index@(_ZN3cub18CUB_300001_SM_10006detail9transform16transform_kernelINS2_10policy_hubILb1EN4cuda3std3__45tupleIJN6thrust24THRUST_300001_SM_1000_NS6detail15normal_iteratorINSA_10device_ptrIfEEEESF_EEEE10policy1000Ei17deviceSummFunctorSF_JPfSK_EEEvT0_iT1_T2_DpNS2_10kernel_argIT3_EE)
        /*014c*/ 	.word	0x00000000


	//----- nvinfo : EIATTR_MIN_STACK_SIZE
	.align		4
.L_100:
        /*0150*/ 	.byte	0x04, 0x12
        /*0152*/ 	.short	(.L_102 - .L_101)
	.align		4
.L_101:
        /*0154*/ 	.word	index@(_ZN3cub18CUB_300001_SM_10006detail8for_each13static_kernelINS2_12policy_hub_t12policy_500_tElN6thrust24THRUST_300001_SM_1000_NS8cuda_cub6__fill7functorINS7_6detail15normal_iteratorINS7_10device_ptrIiEEEEiEEEEvT0_T1_)
        /*0158*/ 	.word	0x00000000


	//----- nvinfo : EIATTR_MIN_STACK_SIZE
	.align		4
.L_102:
        /*015c*/ 	.byte	0x04, 0x12
        /*015e*/ 	.short	(.L_104 - .L_103)
	.align		4
.L_103:
        /*0160*/ 	.word	index@(_ZN3cub18CUB_300001_SM_10006detail8for_each13static_kernelINS2_12policy_hub_t12policy_500_tEmN6thrust24THRUST_300001_SM_1000_NS8cuda_cub20__uninitialized_fill7functorINS7_10device_ptrIiEEiEEEEvT0_T1_)
        /*0164*/ 	.word	0x00000000


	//----- nvinfo : EIATTR_MIN_STACK_SIZE
	.align		4
.L_104:
        /*0168*/ 	.byte	0x04, 0x12
        /*016a*/ 	.short	(.L_106 - .L_105)
	.align		4
.L_105:
        /*016c*/ 	.word	index@(_ZN3cub18CUB_300001_SM_10006detail8for_each13static_kernelINS2_12policy_hub_t12policy_500_tEmN6thrust24THRUST_300001_SM_1000_NS8cuda_cub6__fill7functorINS7_6detail15normal_iteratorINS7_10device_ptrIiEEEEiEEEEvT0_T1_)
        /*0170*/ 	.word	0x00000000


	//----- nvinfo : EIATTR_MIN_STACK_SIZE
	.align		4
.L_106:
        /*0174*/ 	.byte	0x04, 0x12
        /*0176*/ 	.short	(.L_108 - .L_107)
	.align		4
.L_107:
        /*0178*/ 	.word	index@(_ZN3cub18CUB_300001_SM_10006detail8for_each13static_kernelINS2_12policy_hub_t12policy_500_tEmN6thrust24THRUST_300001_SM_1000_NS8cuda_cub20__uninitialized_fill7functorINS7_10device_ptrIfEEfEEEEvT0_T1_)
        /*017c*/ 	.word	0x00000000


	//----- nvinfo : EIATTR_MIN_STACK_SIZE
	.align		4
.L_108:
        /*0180*/ 	.byte	0x04, 0x12
        /*0182*/ 	.short	(.L_110 - .L_109)
	.align		4
.L_109:
        /*0184*/ 	.word	index@(_ZN3cub18CUB_300001_SM_10006detail11EmptyKernelIvEEvv)
        /*0188*/ 	.word	0x00000000
.L_110:


//--------------------- .nv.compat                --------------------------
	.section	.nv.compat,"",@"SHT_CUDA_COMPAT_INFO"
	.align	4
        /*0000*/ 	.byte	0x02, 0x09, 0x00, 0x00, 0x02, 0x02, 0x01, 0x00, 0x02, 0x05, 0x05, 0x00, 0x03, 0x07, 0x01, 0x01
        /*0010*/ 	.byte	0x02, 0x03, 0x00, 0x00, 0x02, 0x06, 0x01, 0x00, 0x04, 0x0b, 0x08, 0x00, 0x09, 0x00, 0x00, 0x00
        /*0020*/ 	.byte	0x00, 0x00, 0x00, 0x00


//--------------------- .nv.info._ZN3cub18CUB_300001_SM_10006detail10radix_sort29DeviceRadixSortOnesweepKernelINS1_5radix10policy_hubIiNS0_8NullTypeEyE10Policy1000ELNS0_9SortOrderE0EiS6_yiiNS1_21identity_decomposer_tEEEvPT5_SC_PT3_PKSD_PT1_PKSH_PT2_PKSL_T4_iiT6_ --------------------------
	.section	.nv.info._ZN3cub18CUB_300001_SM_10006detail10radix_sort29DeviceRadixSortOnesweepKernelINS1_5radix10policy_hubIiNS0_8NullTypeEyE10Policy1000ELNS0_9SortOrderE0EiS6_yiiNS1_21identity_decomposer_tEEEvPT5_SC_PT3_PKSD_PT1_PKSH_PT2_PKSL_T4_iiT6_,"",@"SHT_CUDA_INFO"
	.sectionflags	@""
	.align	4


	//----- nvinfo : EIATTR_CUDA_API_VERSION
	.align		4
        /*0000*/ 	.byte	0x04, 0x37
        /*0002*/ 	.short	(.L_112 - .L_111)
.L_111:
        /*0004*/ 	.word	0x00000082


	//----- nvinfo : EIATTR_KPARAM_INFO
	.align		4
.L_112:
        /*0008*/ 	.byte	0x04, 0x17
        /*000a*/ 	.short	(.L_114 - .L_113)
.L_113:
        /*000c*/ 	.word	0x00000000
        /*0010*/ 	.short	0x000b
        /*0012*/ 	.short	0x004c
        /*0014*/ 	.byte	0x00, 0xf0, 0x05, 0x00


	//----- nvinfo : EIATTR_KPARAM_INFO
	.align		4
.L_114:
        /*0018*/ 	.byte	0x04, 0x17
        /*001a*/ 	.short	(.L_116 - .L_115)
.L_115:
        /*001c*/ 	.word	0x00000000
        /*0020*/ 	.short	0x000a
        /*0022*/ 	.short	0x0048
        /*0024*/ 	.byte	0x00, 0xf0, 0x11, 0x00


	//----- nvinfo : EIATTR_KPARAM_INFO
	.align		4
.L_116:
        /*0028*/ 	.byte	0x04, 0x17
        /*002a*/ 	.short	(.L_118 - .L_117)
.L_117:
        /*002c*/ 	.word	0x00000000
        /*0030*/ 	.short	0x0009
        /*0032*/ 	.short	0x0044
        /*0034*/ 	.byte	0x00, 0xf0, 0x11, 0x00


	//----- nvinfo : EIATTR_KPARAM_INFO
	.align		4
.L_118:
        /*0038*/ 	.byte	0x04, 0x17
        /*003a*/ 	.short	(.L_120 - .L_119)
.L_119:
        /*003c*/ 	.word	0x00000000
        /*0040*/ 	.short	0x0008
        /*0042*/ 	.short	0x0040
        /*0044*/ 	.byte	0x00, 0xf0, 0x11, 0x00


	//----- nvinfo : EIATTR_KPARAM_INFO
	.align		4
.L_120:
        /*0048*/ 	.byte	0x04, 0x17
        /*004a*/ 	.short	(.L_122 - .L_121)
.L_121:
        /*004c*/ 	.word	0x00000000
        /*0050*/ 	.short	0x0007
        /*0052*/ 	.short	0x0038
        /*0054*/ 	.byte	0x00, 0xf5, 0x21, 0x00


	//----- nvinfo : EIATTR_KPARAM_INFO
	.align		4
.L_122:
        /*0058*/ 	.byte	0x04, 0x17
        /*005a*/ 	.short	(.L_124 - .L_123)
.L_123:
        /*005c*/ 	.word	0x00000000
        /*0060*/ 	.short	0x0006
        /*0062*/ 	.short	0x0030
        /*0064*/ 	.byte	0x00, 0xf5, 0x21, 0x00


	//----- nvinfo : EIATTR_KPARAM_INFO
	.align		4
.L_124:
        /*0068*/ 	.byte	0x04, 0x17
        /*006a*/ 	.short	(.L_126 - .L_125)
.L_125:
        /*006c*/ 	.word	0x00000000
        /*0070*/ 	.short	0x0005
        /*0072*/ 	.short	0x0028
        /*0074*/ 	.byte	0x00, 0xf5, 0x21, 0x00


	//----- nvinfo : EIATTR_KPARAM_INFO
	.align		4
.L_126:
        /*0078*/ 	.byte	0x04, 0x17
        /*007a*/ 	.short	(.L_128 - .L_127)
.L_127:
        /*007c*/ 	.word	0x00000000
        /*0080*/ 	.short	0x0004
        /*0082*/ 	.short	0x0020
        /*0084*/ 	.byte	0x00, 0xf5, 0x21, 0x00


	//----- nvinfo : EIATTR_KPARAM_INFO
	.align		4
.L_128:
        /*0088*/ 	.byte	0x04, 0x17
        /*008a*/ 	.short	(.L_130 - .L_129)
.L_129:
        /*008c*/ 	.word	0x00000000
        /*0090*/ 	.short	0x0003
        /*0092*/ 	.short	0x0018
        /*0094*/ 	.byte	0x00, 0xf5, 0x21, 0x00


	//----- nvinfo : EIATTR_KPARAM_INFO
	.align		4
.L_130:
        /*0098*/ 	.byte	0x04, 0x17
        /*009a*/ 	.short	(.L_132 - .L_131)
.L_131:
        /*009c*/ 	.word	0x00000000
        /*00a0*/ 	.short	0x0002
        /*00a2*/ 	.short	0x0010
        /*00a4*/ 	.byte	0x00, 0xf5, 0x21, 0x00


	//----- nvinfo : EIATTR_KPARAM_INFO
	.align		4
.L_132:
        /*00a8*/ 	.byte	0x04, 0x17
        /*00aa*/ 	.short	(.L_134 - .L_133)
.L_133:
        /*00ac*/ 	.word	0x00000000
        /*00b0*/ 	.short	0x0001
        /*00b2*/ 	.short	0x0008
        /*00b4*/ 	.byte	0x00, 0xf5, 0x21, 0x00


	//----- nvinfo : EIATTR_KPARAM_INFO
	.align		4
.L_134:
        /*00b8*/ 	.byte	0x04, 0x17
        /*00ba*/ 	.short	(.L_136 - .L_135)
.L_135:
        /*00bc*/ 	.word	0x00000000
        /*00c0*/ 	.short	0x0000
        /*00c2*/ 	.short	0x0000
        /*00c4*/ 	.byte	0x00, 0xf5, 0x21, 0x00


	//----- nvinfo : EIATTR_SPARSE_MMA_MASK
	.align		4
.L_136:
        /*00c8*/ 	.byte	0x03, 0x50
        /*00ca*/ 	.short	0x0000


	//----- nvinfo : EIATTR_MAXREG_COUNT
	.align		4
        /*00cc*/ 	.byte	0x03, 0x1b
        /*00ce*/ 	.short	0x00a8


	//----- nvinfo : EIATTR_NUM_BARRIERS
	.align		4
        /*00d0*/ 	.byte	0x02, 0x4c
        /*00d2*/ 	.byte	0x01
	.zero		1


	//----- nvinfo : EIATTR_MERCURY_ISA_VERSION
	.align		4
        /*00d4*/ 	.byte	0x03, 0x5f
        /*00d6*/ 	.short	0x0101


	//----- nvinfo : EIATTR_COOP_GROUP_MASK_REGIDS
	.align		4
        /*00d8*/ 	.byte	0x04, 0x29
        /*00da*/ 	.short	(.L_138 - .L_137)


	//   ....[0]....
.L_137:
        /*00dc*/ 	.word	0xffffffff


	//   ....[1]....
        /*00e0*/ 	.word	0x05000019


	//   ....[2]....
        /*00e4*/ 	.word	0xffffffff


	//   ....[3]....
        /*00e8*/ 	.word	0xffffffff


	//   ....[4]....
        /*00ec*/ 	.word	0xffffffff


	//   ....[5]....
        /*00f0*/ 	.word	0xffffffff


	//   ....[6]....
        /*00f4*/ 	.word	0xffffffff


	//   ....[7]....
        /*00f8*/ 	.word	0xffffffff


	//   ....[8]....
        /*00fc*/ 	.word	0xffffffff


	//   ....[9]....
        /*0100*/ 	.word	0xffffffff


	//   ....[10]....
        /*0104*/ 	.word	0xffffffff


	//   ....[11]....
        /*0108*/ 	.word	0xffffffff


	//   ....[12]....
        /*010c*/ 	.word	0xffffffff


	//   ....[13]....
        /*0110*/ 	.word	0xffffffff


	//   ....[14]....
        /*0114*/ 	.word	0xffffffff


	//   ....[15]....
        /*0118*/ 	.word	0xffffffff


	//   ....[16]....
        /*011c*/ 	.word	0xffffffff


	//   ....[17]....
        /*0120*/ 	.word	0xffffffff


	//   ....[18]....
        /*0124*/ 	.word	0xffffffff


	//   ....[19]....
        /*0128*/ 	.word	0xffffffff


	//   ....[20]....
        /*012c*/ 	.word	0xffffffff


	//   ....[21]....
        /*0130*/ 	.word	0xffffffff


	//   ....[22]....
        /*0134*/ 	.word	0xffffffff


	//   ....[23]....
        /*0138*/ 	.word	0xffffffff


	//   ....[24]....
        /*013c*/ 	.word	0xffffffff


	//   ....[25]....
        /*0140*/ 	.word	0xffffffff


	//   ....[26]....
        /*0144*/ 	.word	0xffffffff


	//   ....[27]....
        /*0148*/ 	.word	0xffffffff


	//   ....[28]....
        /*014c*/ 	.word	0xffffffff


	//   ....[29]....
        /*0150*/ 	.word	0xffffffff


	//   ....[30]....
        /*0154*/ 	.word	0xffffffff


	//   ....[31]....
        /*0158*/ 	.word	0xffffffff


	//   ....[32]....
        /*015c*/ 	.word	0xffffffff


	//   ....[33]....
        /*0160*/ 	.word	0xffffffff


	//   ....[34]....
        /*0164*/ 	.word	0xffffffff


	//   ....[35]....
        /*0168*/ 	.word	0xffffffff


	//   ....[36]....
        /*016c*/ 	.word	0xffffffff


	//   ....[37]....
        /*0170*/ 	.word	0xffffffff


	//   ....[38]....
        /*0174*/ 	.word	0xffffffff


	//   ....[39]....
        /*0178*/ 	.word	0xffffffff


	//   ....[40]....
        /*017c*/ 	.word	0xffffffff


	//   ....[41]....
        /*0180*/ 	.word	0xffffffff


	//   ....[42]....
        /*0184*/ 	.word	0xffffffff


	//   ....[43]....
        /*0188*/ 	.word	0xffffffff


	//   ....[44]....
        /*018c*/ 	.word	0xffffffff


	//   ....[45]....
        /*0190*/ 	.word	0xffffffff


	//   ....[46]....
        /*0194*/ 	.word	0xffffffff


	//   ....[47]....
        /*0198*/ 	.word	0xffffffff


	//   ....[48]....
        /*019c*/ 	.word	0xffffffff


	//   ....[49]....
        /*01a0*/ 	.word	0xffffffff


	//   ....[50]....
        /*01a4*/ 	.word	0xffffffff


	//   ....[51]....
        /*01a8*/ 	.word	0xffffffff


	//   ....[52]....
        /*01ac*/ 	.word	0xffffffff


	//   ....[53]....
        /*01b0*/ 	.word	0xffffffff


	//   ....[54]....
        /*01b4*/ 	.word	0xffffffff


	//   ....[55]....
        /*01b8*/ 	.word	0xffffffff


	//   ....[56]....
        /*01bc*/ 	.word	0xffffffff


	//   ....[57]....
        /*01c0*/ 	.word	0xffffffff


	//   ....[58]....
        /*01c4*/ 	.word	0xffffffff


	//   ....[59]....
        /*01c8*/ 	.word	0xffffffff


	//   ....[60]....
        /*01cc*/ 	.word	0xffffffff


	//   ....[61]....
        /*01d0*/ 	.word	0xffffffff


	//   ....[62]....
        /*01d4*/ 	.word	0xffffffff


	//   ....[63]....
        /*01d8*/ 	.word	0xffffffff


	//   ....[64]....
        /*01dc*/ 	.word	0xffffffff


	//   ....[65]....
        /*01e0*/ 	.word	0xffffffff


	//   ....[66]....
        /*01e4*/ 	.word	0xffffffff


	//   ....[67]....
        /*01e8*/ 	.word	0xffffffff


	//   ....[68]....
        /*01ec*/ 	.word	0xffffffff


	//   ....[69]....
        /*01f0*/ 	.word	0xffffffff


	//   ....[70]....
        /*01f4*/ 	.word	0xffffffff


	//   ....[71]....
        /*01f8*/ 	.word	0xffffffff


	//   ....[72]....
        /*01fc*/ 	.word	0xffffffff


	//   ....[73]....
        /*0200*/ 	.word	0xffffffff


	//   ....[74]....
        /*0204*/ 	.word	0xffffffff


	//   ....[75]....
        /*0208*/ 	.word	0xffffffff


	//   ....[76]....
        /*020c*/ 	.word	0xffffffff


	//   ....[77]....
        /*0210*/ 	.word	0xffffffff


	//   ....[78]....
        /*0214*/ 	.word	0xffffffff


	//   ....[79]....
        /*0218*/ 	.word	0xffffffff


	//   ....[80]....
        /*021c*/ 	.word	0xffffffff


	//   ....[81]....
        /*0220*/ 	.word	0xffffffff


	//   ....[82]....
        /*0224*/ 	.word	0xffffffff


	//   ....[83]....
        /*0228*/ 	.word	0xffffffff


	//   ....[84]....
        /*022c*/ 	.word	0xffffffff


	//   ....[85]....
        /*0230*/ 	.word	0xffffffff


	//   ....[86]....
        /*0234*/ 	.word	0xffffffff


	//   ....[87]....
        /*0238*/ 	.word	0xffffffff


	//   ....[88]....
        /*023c*/ 	.word	0xffffffff


	//   ....[89]....
        /*0240*/ 	.word	0xffffffff


	//   ....[90]....
        /*0244*/ 	.word	0xffffffff


	//   ....[91]....
        /*0248*/ 	.word	0xffffffff


	//   ....[92]....
        /*024c*/ 	.word	0xffffffff


	//   ....[93]....
        /*0250*/ 	.word	0xffffffff


	//   ....[94]....
        /*0254*/ 	.word	0xffffffff


	//   ....[95]....
        /*0258*/ 	.word	0xffffffff


	//   ....[96]....
        /*025c*/ 	.word	0xffffffff


	//   ....[97]....
        /*0260*/ 	.word	0xffffffff


	//   ....[98]....
        /*0264*/ 	.word	0xffffffff


	//   ....[99]....
        /*0268*/ 	.word	0xffffffff


	//   ....[100]....
        /*026c*/ 	.word	0xffffffff


	//   ....[101]....
        /*0270*/ 	.word	0xffffffff


	//   ....[102]....
        /*0274*/ 	.word	0xffffffff


	//   ....[103]....
        /*0278*/ 	.word	0xffffffff


	//   ....[104]....
        /*027c*/ 	.word	0xffffffff


	//   ....[105]....
        /*0280*/ 	.word	0xffffffff


	//   ....[106]....
        /*0284*/ 	.word	0xffffffff


	//   ....[107]....
        /*0288*/ 	.word	0xffffffff


	//   ....[108]....
        /*028c*/ 	.word	0xffffffff


	//   ....[109]....
        /*0290*/ 	.word	0xffffffff


	//   ....[110]....
        /*0294*/ 	.word	0xffffffff


	//   ....[111]....
        /*0298*/ 	.word	0xffffffff


	//   ....[112]....
        /*029c*/ 	.word	0xffffffff


	//   ....[113]....
        /*02a0*/ 	.word	0xffffffff


	//   ....[114]....
        /*02a4*/ 	.word	0xffffffff


	//   ....[115]....
        /*02a8*/ 	.word	0xffffffff


	//   ....[116]....
        /*02ac*/ 	.word	0xffffffff


	//   ....[117]....
        /*02b0*/ 	.word	0xffffffff


	//   ....[118]....
        /*02b4*/ 	.word	0xffffffff


	//   ....[119]....
        /*02b8*/ 	.word	0xffffffff


	//   ....[120]....
        /*02bc*/ 	.word	0xffffffff


	//   ....[121]....
        /*02c0*/ 	.word	0xffffffff


	//   ....[122]....
        /*02c4*/ 	.word	0xffffffff


	//   ....[123]....
        /*02c8*/ 	.word	0xffffffff


	//   ....[124]....
        /*02cc*/ 	.word	0xffffffff


	//   ....[125]....
        /*02d0*/ 	.word	0xffffffff


	//   ....[126]....
        /*02d4*/ 	.word	0xffffffff


	//   ....[127]....
        /*02d8*/ 	.word	0xffffffff


	//   ....[128]....
        /*02dc*/ 	.word	0xffffffff


	//   ....[129]....
        /*02e0*/ 	.word	0xffffffff


	//   ....[130]....
        /*02e4*/ 	.word	0xffffffff


	//   ....[131]....
        /*02e8*/ 	.word	0xffffffff


	//   ....[132]....
        /*02ec*/ 	.word	0xffffffff


	//   ....[133]....
        /*02f0*/ 	.word	0xffffffff


	//   ....[134]....
        /*02f4*/ 	.word	0xffffffff


	//   ....[135]....
        /*02f8*/ 	.word	0xffffffff


	//   ....[136]....
        /*02fc*/ 	.word	0xffffffff


	//   ....[137]....
        /*0300*/ 	.word	0xffffffff


	//   ....[138]....
        /*0304*/ 	.word	0xffffffff


	//   ....[139]....
        /*0308*/ 	.word	0xffffffff


	//   ....[140]....
        /*030c*/ 	.word	0xffffffff


	//   ....[141]....
        /*0310*/ 	.word	0xffffffff


	//   ....[142]....
        /*0314*/ 	.word	0xffffffff


	//   ....[143]....
        /*0318*/ 	.word	0xffffffff


	//   ....[144]....
        /*031c*/ 	.word	0xffffffff


	//   ....[145]....
        /*0320*/ 	.word	0xffffffff


	//   ....[146]....
        /*0324*/ 	.word	0xffffffff


	//   ....[147]....
        /*0328*/ 	.word	0xffffffff


	//   ....[148]....
        /*032c*/ 	.word	0xffffffff


	//   ....[149]....
        /*0330*/ 	.word	0xffffffff


	//   ....[150]....
        /*0334*/ 	.word	0xffffffff


	//   ....[151]....
        /*0338*/ 	.word	0xffffffff


	//   ....[152]....
        /*033c*/ 	.word	0xffffffff


	//   ....[153]....
        /*0340*/ 	.word	0xffffffff


	//   ....[154]....
        /*0344*/ 	.word	0xffffffff


	//   ....[155]....
        /*0348*/ 	.word	0xffffffff


	//   ....[156]....
        /*034c*/ 	.word	0xffffffff


	//   ....[157]....
        /*0350*/ 	.word	0xffffffff


	//   ....[158]....
        /*0354*/ 	.word	0xffffffff


	//   ....[159]....
        /*0358*/ 	.word	0xffffffff


	//   ....[160]....
        /*035c*/ 	.word	0xffffffff


	//   ....[161]....
        /*0360*/ 	.word	0xffffffff


	//   ....[162]....
        /*0364*/ 	.word	0xffffffff


	//   ....[163]....
        /*0368*/ 	.word	0xffffffff


	//   ....[164]....
        /*036c*/ 	.word	0xffffffff


	//   ....[165]....
        /*0370*/ 	.word	0xffffffff


	//   ....[166]....
        /*0374*/ 	.word	0xffffffff


	//   ....[167]....
        /*0378*/ 	.word	0xffffffff


	//   ....[168]....
        /*037c*/ 	.word	0xffffffff


	//   ....[169]....
        /*0380*/ 	.word	0xffffffff


	//   ....[170]....
        /*0384*/ 	.word	0xffffffff


	//   ....[171]....
        /*0388*/ 	.word	0xffffffff


	//   ....[172]....
        /*038c*/ 	.word	0xffffffff


	//   ....[173]....
        /*0390*/ 	.word	0xffffffff


	//   ....[174]....
        /*0394*/ 	.word	0xffffffff


	//   ....[175]....
        /*0398*/ 	.word	0xffffffff


	//   ....[176]....
        /*039c*/ 	.word	0xffffffff


	//   ....[177]....
        /*03a0*/ 	.word	0xffffffff


	//   ....[178]....
        /*03a4*/ 	.word	0x05000006


	//   ....[179]....
        /*03a8*/ 	.word	0xffffffff


	//   ....[180]....
        /*03ac*/ 	.word	0xffffffff


	//   ....[181]....
        /*03b0*/ 	.word	0xffffffff


	//   ....[182]....
        /*03b4*/ 	.word	0xffffffff


	//   ....[183]....
        /*03b8*/ 	.word	0xffffffff


	//   ....[184]....
        /*03bc*/ 	.word	0xffffffff


	//   ....[185]....
        /*03c0*/ 	.word	0xffffffff


	//   ....[186]....
        /*03c4*/ 	.word	0xffffffff


	//   ....[187]....
        /*03c8*/ 	.word	0xffffffff


	//   ....[188]....
        /*03cc*/ 	.word	0xffffffff


	//   ....[189]....
        /*03d0*/ 	.word	0xffffffff


	//   ....[190]....
        /*03d4*/ 	.word	0xffffffff


	//   ....[191]....
        /*03d8*/ 	.word	0xffffffff


	//   ....[192]....
        /*03dc*/ 	.word	0xffffffff


	//   ....[193]....
        /*03e0*/ 	.word	0xffffffff


	//   ....[194]....
        /*03e4*/ 	.word	0xffffffff


	//   ....[195]....
        /*03e8*/ 	.word	0xffffffff


	//   ....[196]....
        /*03ec*/ 	.word	0xffffffff


	//   ....[197]....
        /*03f0*/ 	.word	0xffffffff


	//   ....[198]....
        /*03f4*/ 	.word	0xffffffff


	//   ....[199]....
        /*03f8*/ 	.word	0xffffffff


	//   ....[200]....
        /*03fc*/ 	.word	0xffffffff


	//   ....[201]....
        /*0400*/ 	.word	0xffffffff


	//   ....[202]....
        /*0404*/ 	.word	0xffffffff


	//   ....[203]....
        /*0408*/ 	.word	0xffffffff


	//   ....[204]....
        /*040c*/ 	.word	0xffffffff


	//   ....[205]....
        /*0410*/ 	.word	0xffffffff


	//   ....[206]....
        /*0414*/ 	.word	0xffffffff


	//   ....[207]....
        /*0418*/ 	.word	0xffffffff


	//   ....[208]....
        /*041c*/ 	.word	0xffffffff


	//   ....[209]....
        /*0420*/ 	.word	0xffffffff


	//   ....[210]....
        /*0424*/ 	.word	0xffffffff


	//   ....[211]....
        /*0428*/ 	.word	0xffffffff


	//   ....[212]....
        /*042c*/ 	.word	0xffffffff


	//   ....[213]....
        /*0430*/ 	.word	0xffffffff


	//   ....[214]....
        /*0434*/ 	.word	0xffffffff


	//   ....[215]....
        /*0438*/ 	.word	0xffffffff


	//   ....[216]....
        /*043c*/ 	.word	0xffffffff


	//   ....[217]....
        /*0440*/ 	.word	0x0500002f


	//   ....[218]....
        /*0444*/ 	.word	0x0500002f


	//   ....[219]....
        /*0448*/ 	.word	0x0500002f


	//   ....[220]....
        /*044c*/ 	.word	0x0500002f


	//   ....[221]....
        /*0450*/ 	.word	0x0500002f


	//----- nvinfo : EIATTR_COOP_GROUP_INSTR_OFFSETS
	.align		4
.L_138:
        /*0454*/ 	.byte	0x04, 0x28
        /*0456*/ 	.short	(.L_140 - .L_139)


	//   ....[0]....
.L_139:
        /*0458*/ 	.word	0x00000ee0


	//   ....[1]....
        /*045c*/ 	.word	0x00001970


	//   ....[2]....
        /*0460*/ 	.word	0x00002370


	//   ....[3]....
        /*0464*/ 	.word	0x00002390


	//   ....[4]....
        /*0468*/ 	.word	0x000023b0


	//   ....[5]....
        /*046c*/ 	.word	0x000023d0


	//   ....[6]....
        /*0470*/ 	.word	0x000023f0


	//   ....[7]....
        /*0474*/ 	.word	0x000028c0


	//   ....[8]....
        /*0478*/ 	.word	0x000028d0


	//   ....[9]....
        /*047c*/ 	.word	0x000028f0


	//   ....[10]....
        /*0480*/ 	.word	0x00002910


	//   ....[11]....
        /*0484*/ 	.word	0x00002960


	//   ....[12]....
        /*0488*/ 	.word	0x00002990


	//   ....[13]....
        /*048c*/ 	.word	0x000029d0


	//   ....[14]....
        /*0490*/ 	.word	0x000029f0


	//   ....[15]....
        /*0494*/ 	.word	0x00002b20


	//   ....[16]....
        /*0498*/ 	.word	0x00002b50


	//   ....[17]....
        /*049c*/ 	.word	0x00002b60


	//   ....[18]....
        /*04a0*/ 	.word	0x00002b80


	//   ....[19]....
        /*04a4*/ 	.word	0x00002bc0


	//   ....[20]....
        /*04a8*/ 	.word	0x00002bf0


	//   ....[21]....
        /*04ac*/ 	.word	0x00002c30


	//   ....[22]....
        /*04b0*/ 	.word	0x00002c50


	//   ....[23]....
        /*04b4*/ 	.word	0x00002c70


	//   ....[24]....
        /*04b8*/ 	.word	0x00002d80


	//   ....[25]....
        /*04bc*/ 	.word	0x00002da0


	//   ....[26]....
        /*04c0*/ 	.word	0x00002db0


	//   ....[27]....
        /*04c4*/ 	.word	0x00002dd0


	//   ....[28]....
        /*04c8*/ 	.word	0x00002e10


	//   ....[29]....
        /*04cc*/ 	.word	0x00002e40


	//   ....[30]....
        /*04d0*/ 	.word	0x00002e80


	//   ....[31]....
        /*04d4*/ 	.word	0x00002ea0


	//   ....[32]....
        /*04d8*/ 	.word	0x00002ec0


	//   ....[33]....
        /*04dc*/ 	.word	0x00002fe0


	//   ....[34]....
        /*04e0*/ 	.word	0x00003000


	//   ....[35]....
        /*04e4*/ 	.word	0x00003010


	//   ....[36]....
        /*04e8*/ 	.word	0x00003030


	//   ....[37]....
        /*04ec*/ 	.word	0x00003070


	//   ....[38]....
        /*04f0*/ 	.word	0x000030a0


	//   ....[39]....
        /*04f4*/ 	.word	0x000030e0


	//   ....[40]....
        /*04f8*/ 	.word	0x00003100


	//   ....[41]....
        /*04fc*/ 	.word	0x00003120


	//   ....[42]....
        /*0500*/ 	.word	0x00003240


	//   ....[43]....
        /*0504*/ 	.word	0x00003270


	//   ....[44]....
        /*0508*/ 	.word	0x00003280


	//   ....[45]....
        /*050c*/ 	.word	0x000032a0


	//   ....[46]....
        /*0510*/ 	.word	0x000032e0


	//   ....[47]....
        /*0514*/ 	.word	0x00003310


	//   ....[48]....
        /*0518*/ 	.word	0x00003350


	//   ....[49]....
        /*051c*/ 	.word	0x00003370


	//   ....[50]....
        /*0520*/ 	.word	0x00003390


	//   ....[51]....
        /*0524*/ 	.word	0x000034a0


	//   ....[52]....
        /*0528*/ 	.word	0x000034c0


	//   ....[53]....
        /*052c*/ 	.word	0x000034d0


	//   ....[54]....
        /*0530*/ 	.word	0x000034f0


	//   ....[55]....
        /*0534*/ 	.word	0x00003530


	//   ....[56]....
        /*0538*/ 	.word	0x00003560


	//   ....[57]....
        /*053c*/ 	.word	0x000035a0


	//   ....[58]....
        /*0540*/ 	.word	0x000035c0


	//   ....[59]....
        /*0544*/ 	.word	0x000035e0


	//   ....[60]....
        /*0548*/ 	.word	0x00003700


	//   ....[61]....
        /*054c*/ 	.word	0x00003720


	//   ....[62]....
        /*0550*/ 	.word	0x00003730


	//   ....[63]....
        /*0554*/ 	.word	0x00003750


	//   ....[64]....
        /*0558*/ 	.word	0x00003790


	//   ....[65]....
        /*055c*/ 	.word	0x000037c0


	//   ....[66]....
        /*0560*/ 	.word	0x00003800


	//   ....[67]....
        /*0564*/ 	.word	0x00003820


	//   ....[68]....
        /*0568*/ 	.word	0x00003840


	//   ....[69]....
        /*056c*/ 	.word	0x00003940


	//   ....[70]....
        /*0570*/ 	.word	0x00003970


	//   ....[71]....
        /*0574*/ 	.word	0x00003980


	//   ....[72]....
        /*0578*/ 	.word	0x000039a0


	//   ....[73]....
        /*057c*/ 	.word	0x000039e0


	//   ....[74]....
        /*0580*/ 	.word	0x00003a10


	//   ....[75]....
        /*0584*/ 	.word	0x00003a50


	//   ....[76]....
        /*0588*/ 	.word	0x00003a70


	//   ....[77]....
        /*058c*/ 	.word	0x00003a90


	//   ....[78]....
        /*0590*/ 	.word	0x00003b80


	//   ....[79]....
        /*0594*/ 	.word	0x00003bb0


	//   ....[80]....
        /*0598*/ 	.word	0x00003bc0


	//   ....[81]....
        /*059c*/ 	.word	0x00003bf0


	//   ....[82]....
        /*05a0*/ 	.word	0x00003c10


	//   ....[83]....
        /*05a4*/ 	.word	0x00003c60


	//   ....[84]....
        /*05a8*/ 	.word	0x00003c80


	//   ....[85]....
        /*05ac*/ 	.word	0x00003cc0


	//   ....[86]....
        /*05b0*/ 	.word	0x00003ce0


	//   ....[87]....
        /*05b4*/ 	.word	0x00003de0


	//   ....[88]....
        /*05b8*/ 	.word	0x00003e30


	//   ....[89]....
        /*05bc*/ 	.word	0x00003e40


	//   ....[90]....
        /*05c0*/ 	.word	0x00003e90


	//   ....[91]....
        /*05c4*/ 	.word	0x00003ec0


	//   ....[92]....
        /*05c8*/ 	.word	0x00003ef0


	//   ....[93]....
        /*05cc*/ 	.word	0x00003f20


	//   ....[94]....
        /*05d0*/ 	.word	0x00003f50


	//   ....[95]....
        /*05d4*/ 	.word	0x00003f80


	//   ....[96]....
        /*05d8*/ 	.word	0x00004040


	//   ....[97]....
        /*05dc*/ 	.word	0x00004060


	//   ....[98]....
        /*05e0*/ 	.word	0x00004070


	//   ....[99]....
        /*05e4*/ 	.word	0x000040c0


	//   ....[100]....
        /*05e8*/ 	.word	0x000040f0


	//   ....[101]....
        /*05ec*/ 	.word	0x00004120


	//   ....[102]....
        /*05f0*/ 	.word	0x00004150


	//   ....[103]....
        /*05f4*/ 	.word	0x00004180


	//   ....[104]....
        /*05f8*/ 	.word	0x000041b0


	//   ....[105]....
        /*05fc*/ 	.word	0x000042d0


	//   ....[106]....
        /*0600*/ 	.word	0x000042e0


	//   ....[107]....
        /*0604*/ 	.word	0x000042f0


	//   ....[108]....
        /*0608*/ 	.word	0x00004350


	//   ....[109]....
        /*060c*/ 	.word	0x00004380


	//   ....[110]....
        /*0610*/ 	.word	0x000043b0


	//   ....[111]....
        /*0614*/ 	.word	0x000043e0


	//   ....[112]....
        /*0618*/ 	.word	0x00004410


	//   ....[113]....
        /*061c*/ 	.word	0x00004440


	//   ....[114]....
        /*0620*/ 	.word	0x00004530


	//   ....[115]....
        /*0624*/ 	.word	0x00004570


	//   ....[116]....
        /*0628*/ 	.word	0x00004580


	//   ....[117]....
        /*062c*/ 	.word	0x000045d0


	//   ....[118]....
        /*0630*/ 	.word	0x00004600


	//   ....[119]....
        /*0634*/ 	.word	0x00004630


	//   ....[120]....
        /*0638*/ 	.word	0x00004660


	//   ....[121]....
        /*063c*/ 	.word	0x00004690


	//   ....[122]....
        /*0640*/ 	.word	0x000046c0


	//   ....[123]....
        /*0644*/ 	.word	0x000047b0


	//   ....[124]....
        /*0648*/ 	.word	0x00004800


	//   ....[125]....
        /*064c*/ 	.word	0x00004810


	//   ....[126]....
        /*0650*/ 	.word	0x00004860


	//   ....[127]....
        /*0654*/ 	.word	0x00004890


	//   ....[128]....
        /*0658*/ 	.word	0x000048a0


	//   ....[129]....
        /*065c*/ 	.word	0x000048e0


	//   ....[130]....
        /*0660*/ 	.word	0x00004910


	//   ....[131]....
        /*0664*/ 	.word	0x00004940


	//   ....[132]....
        /*0668*/ 	.word	0x00004a30


	//   ....[133]....
        /*066c*/ 	.word	0x00004a90


	//   ....[134]....
        /*0670*/ 	.word	0x00004aa0


	//   ....[135]....
        /*0674*/ 	.word	0x00004af0


	//   ....[136]....
        /*0678*/ 	.word	0x00004b20


	//   ....[137]....
        /*067c*/ 	.word	0x00004b30


	//   ....[138]....
        /*0680*/ 	.word	0x00004b70


	//   ....[139]....
        /*0684*/ 	.word	0x00004ba0


	//   ....[140]....
        /*0688*/ 	.word	0x00004bd0


	//   ....[141]....
        /*068c*/ 	.word	0x00004cb0


	//   ....[142]....
        /*0690*/ 	.word	0x00004d10


	//   ....[143]....
        /*0694*/ 	.word	0x00004d20


	//   ....[144]....
        /*0698*/ 	.word	0x00004d70


	//   ....[145]....
        /*069c*/ 	.word	0x00004da0


	//   ....[146]....
        /*06a0*/ 	.word	0x00004db0


	//   ....[147]....
        /*06a4*/ 	.word	0x00004df0


	//   ....[148]....
        /*06a8*/ 	.word	0x00004e20


	//   ....[149]....
        /*06ac*/ 	.word	0x00004e50


	//   ....[150]....
        /*06b0*/ 	.word	0x00004f30


	//   ....[151]....
        /*06b4*/ 	.word	0x00004f90


	//   ....[152]....
        /*06b8*/ 	.word	0x00004fa0


	//   ....[153]....
        /*06bc*/ 	.word	0x00004ff0


	//   ....[154]....
        /*06c0*/ 	.word	0x00005020


	//   ....[155]....
        /*06c4*/ 	.word	0x00005050


	//   ....[156]....
        /*06c8*/ 	.word	0x00005080


	//   ....[157]....
        /*06cc*/ 	.word	0x000050b0


	//   ....[158]....
        /*06d0*/ 	.word	0x000050e0


	//   ....[159]....
        /*06d4*/ 	.word	0x000051b0


	//   ....[160]....
        /*06d8*/ 	.word	0x00005200


	//   ....[161]....
        /*06dc*/ 	.word	0x00005210


	//   ....[162]....
        /*06e0*/ 	.word	0x00005260


	//   ....[163]....
        /*06e4*/ 	.word	0x00005290


	//   ....[164]....
        /*06e8*/ 	.word	0x000052a0


	//   ....[165]....
        /*06ec*/ 	.word	0x000052e0


	//   ....[166]....
        /*06f0*/ 	.word	0x00005310


	//   ....[167]....
        /*06f4*/ 	.word	0x00005340


	//   ....[168]....
        /*06f8*/ 	.word	0x00005420


	//   ....[169]....
        /*06fc*/ 	.word	0x00005440


	//   ....[170]....
        /*0700*/ 	.word	0x00005450


	//   ....[171]....
        /*0704*/ 	.word	0x00005480


	//   ....[172]....
        /*0708*/ 	.word	0x000054a0


	//   ....[173]....
        /*070c*/ 	.word	0x000054f0


	//   ....[174]....
        /*0710*/ 	.word	0x00005520


	//   ....[175]....
        /*0714*/ 	.word	0x00005560


	//   ....[176]....
        /*0718*/ 	.word	0x00005590


	//   ....[177]....
        /*071c*/ 	.word	0x00005650


	//   ....[178]....
        /*0720*/ 	.word	0x00005b80


	//   ....[179]....
        /*0724*/ 	.word	0x00005ee0


	//   ....[180]....
        /*0728*/ 	.word	0x00005fa0


	//   ....[181]....
        /*072c*/ 	.word	0x00006060


	//   ....[182]....
        /*0730*/ 	.word	0x00006120


	//   ....[183]....
        /*0734*/ 	.word	0x000061e0


	//   ....[184]....
        /*0738*/ 	.word	0x000062a0


	//   ....[185]....
        /*073c*/ 	.word	0x00006360


	//   ....[186]....
        /*0740*/ 	.word	0x00006420


	//   ....[187]....
        /*0744*/ 	.word	0x000064e0


	//   ....[188]....
        /*0748*/ 	.word	0x000065a0


	//   ....[189]....
        /*074c*/ 	.word	0x00006660


	//   ....[190]....
        /*0750*/ 	.word	0x00006720


	//   ....[191]....
        /*0754*/ 	.word	0x000067e0


	//   ....[192]....
        /*0758*/ 	.word	0x000068a0


	//   ....[193]....
        /*075c*/ 	.word	0x00006960


	//   ....[194]....
        /*0760*/ 	.word	0x00006a20


	//   ....[195]....
        /*0764*/ 	.word	0x00006ae0


	//   ....[196]....
        /*0768*/ 	.word	0x00006ba0


	//   ....[197]....
        /*076c*/ 	.word	0x00006c60


	//   ....[198]....
        /*0770*/ 	.word	0x00006e80


	//   ....[199]....
        /*0774*/ 	.word	0x00006fb0


	//   ....[200]....
        /*0778*/ 	.word	0x000070e0


	//   ....[201]....
        /*077c*/ 	.word	0x00007210


	//   ....[202]....
        /*0780*/ 	.word	0x00007340


	//   ....[203]....
        /*0784*/ 	.word	0x00007470


	//   ....[204]....
        /*0788*/ 	.word	0x000075a0


	//   ....[205]....
        /*078c*/ 	.word	0x000076d0


	//   ....[206]....
        /*0790*/ 	.word	0x00007800


	//   ....[207]....
        /*0794*/ 	.word	0x00007930


	//   ....[208]....
        /*0798*/ 	.word	0x00007a60


	//   ....[209]....
        /*079c*/ 	.word	0x00007b80


	//   ....[210]....
        /*07a0*/ 	.word	0x00007c90


	//   ....[211]....
        /*07a4*/ 	.word	0x00007da0


	//   ....[212]....
        /*07a8*/ 	.word	0x00007eb0


	//   ....[213]....
        /*07ac*/ 	.word	0x00007fc0


	//   ....[214]....
        /*07b0*/ 	.word	0x000080d0


	//   ....[215]....
        /*07b4*/ 	.word	0x000081e0


	//   ....[216]....
        /*07b8*/ 	.word	0x000082e0


	//   ....[217]....
        /*07bc*/ 	.word	0x00008350


	//   ....[218]....
        /*07c0*/ 	.word	0x000083c0


	//   ....[219]....
        /*07c4*/ 	.word	0x00008430


	//   ....[220]....
        /*07c8*/ 	.word	0x000084a0


	//   ....[221]....
        /*07cc*/ 	.word	0x00008510


	//----- nvinfo : EIATTR_VRC_CTA_INIT_COUNT
	.align		4
.L_140:
        /*07d0*/ 	.byte	0x02, 0x4a
	.zero		1
	.zero		1


	//----- nvinfo : EIATTR_EXIT_INSTR_OFFSETS
	.align		4
        /*07d4*/ 	.byte	0x04, 0x1c
        /*07d6*/ 	.short	(.L_142 - .L_141)


	//   ....[0]....
.L_141:
        /*07d8*/ 	.word	0x00001d40


	//   ....[1]....
        /*07dc*/ 	.word	0x00002160


	//   ....[2]....
        /*07e0*/ 	.word	0x00002180


	//   ....[3]....
        /*07e4*/ 	.word	0x00006c70


	//   ....[4]....
        /*07e8*/ 	.word	0x000082f0


	//----- nvinfo : EIATTR_MAX_THREADS
	.align		4
.L_142:
        /*07ec*/ 	.byte	0x04, 0x05
        /*07ee*/ 	.short	(.L_144 - .L_143)
.L_143:
        /*07f0*/ 	.word	0x00000180
        /*07f4*/ 	.word	0x00000001
        /*07f8*/ 	.word	0x00000001


	//----- nvinfo : EIATTR_CRS_STACK_SIZE
	.align		4
.L_144:
        /*07fc*/ 	.byte	0x04, 0x1e
        /*07fe*/ 	.short	(.L_146 - .L_145)
.L_145:
        /*0800*/ 	.word	0x00000000


	//----- nvinfo : EIATTR_CBANK_PARAM_SIZE
	.align		4
.L_146:
        /*0804*/ 	.byte	0x03, 0x19
        /*0806*/ 	.short	0x004d


	//----- nvinfo : EIATTR_PARAM_CBANK
	.align		4
        /*0808*/ 	.byte	0x04, 0x0a
        /*080a*/ 	.short	(.L_148 - .L_147)
	.align		4
.L_147:
        /*080c*/ 	.word	index@(.nv.constant0._ZN3cub18CUB_300001_SM_10006detail10radix_sort29DeviceRadixSortOnesweepKernelINS1_5radix10policy_hubIiNS0_8NullTypeEyE10Policy1000ELNS0_9SortOrderE0EiS6_yiiNS1_21identity_decomposer_tEEEvPT5_SC_PT3_PKSD_PT1_PKSH_PT2_PKSL_T4_iiT6_)
        /*0810*/ 	.short	0x0380
        /*0812*/ 	.short	0x004d


	//----- nvinfo : EIATTR_SW_WAR
	.align		4
.L_148:
        /*0814*/ 	.byte	0x04, 0x36
        /*0816*/ 	.short	(.L_150 - .L_149)
.L_149:
        /*0818*/ 	.word	0x00000008
.L_150:


//--------------------- .nv.info._ZN3cub18CUB_300001_SM_10006detail10radix_sort33DeviceRadixSortExclusiveSumKernelINS1_5radix10policy_hubIiNS0_8NullTypeEyE10Policy1000EyEEvPT0_ --------------------------
	.section	.nv.info._ZN3cub18CUB_300001_SM_10006detail10radix_sort33DeviceRadixSortExclusiveSumKernelINS1_5radix10policy_hubIiNS0_8NullTypeEyE10Policy1000EyEEvPT0_,"",@"SHT_CUDA_INFO"
	.sectionflags	@""
	.align	4


	//----- nvinfo : EIATTR_CUDA_API_VERSION
	.align		4
        /*0000*/ 	.byte	0x04, 0x37
        /*0002*/ 	.short	(.L_152 - .L_151)
.L_151:
        /*0004*/ 	.word	0x00000082


	//----- nvinfo : EIATTR_KPARAM_INFO
	.align		4
.L_152:
        /*0008*/ 	.byte	0x04, 0x17
        /*000a*/ 	.short	(.L_154 - .L_153)
.L_153:
        /*000c*/ 	.word	0x00000000
        /*0010*/ 	.short	0x0000
        /*0012*/ 	.short	0x0000
        /*0014*/ 	.byte	0x00, 0xf5, 0x21, 0x00


	//----- nvinfo : EIATTR_SPARSE_MMA_MASK
	.align		4
.L_154:
        /*0018*/ 	.byte	0x03, 0x50
        /*001a*/ 	.short	0x0000


	//----- nvinfo : EIATTR_MAXREG_COUNT
	.align		4
        /*001c*/ 	.byte	0x03, 0x1b
        /*001e*/ 	.short	0x00ff


	//----- nvinfo : EIATTR_NUM_BARRIERS
	.align		4
        /*0020*/ 	.byte	0x02, 0x4c
        /*0022*/ 	.byte	0x01
	.zero		1


	//----- nvinfo : EIATTR_MERCURY_ISA_VERSION
	.align		4
        /*0024*/ 	.byte	0x03, 0x5f
        /*0026*/ 	.short	0x0101


	//----- nvinfo : EIATTR_COOP_GROUP_MASK_REGIDS
	.align		4
        /*0028*/ 	.byte	0x04, 0x29
        /*002a*/ 	.short	(.L_156 - .L_155)


	//   ....[0]....
.L_155:
        /*002c*/ 	.word	0xffffffff


	//   ....[1]....
        /*0030*/ 	.word	0xffffffff


	//   ....[2]....
        /*0034*/ 	.word	0xffffffff


	//   ....[3]....
        /*0038*/ 	.word	0xffffffff


	//   ....[4]....
        /*003c*/ 	.word	0xffffffff


	//   ....[5]....
        /*0040*/ 	.word	0xffffffff


	//   ....[6]....
        /*0044*/ 	.word	0xffffffff


	//   ....[7]....
        /*0048*/ 	.word	0xffffffff


	//   ....[8]....
        /*004c*/ 	.word	0xffffffff


	//   ....[9]....
        /*0050*/ 	.word	0xffffffff


	//   ....[10]....
        /*0054*/ 	.word	0x05000015


	//   ....[11]....
        /*0058*/ 	.word	0x05000015


	//   ....[12]....
        /*005c*/ 	.word	0x05000015


	//   ....[13]....
        /*0060*/ 	.word	0x05000015


	//   ....[14]....
        /*0064*/ 	.word	0x05000015


	//   ....[15]....
        /*0068*/ 	.word	0x05000015


	//   ....[16]....
        /*006c*/ 	.word	0x05000015


	//   ....[17]....
        /*0070*/ 	.word	0x05000015


	//   ....[18]....
        /*0074*/ 	.word	0x05000015


	//   ....[19]....
        /*0078*/ 	.word	0x05000015


	//----- nvinfo : EIATTR_COOP_GROUP_INSTR_OFFSETS
	.align		4
.L_156:
        /*007c*/ 	.byte	0x04, 0x28
        /*007e*/ 	.short	(.L_158 - .L_157)


	//   ....[0]....
.L_157:
        /*0080*/ 	.word	0x00000250


	//   ....[1]....
        /*0084*/ 	.word	0x00000260


	//   ....[2]....
        /*0088*/ 	.word	0x000002a0


	//   ....[3]....
        /*008c*/ 	.word	0x000002c0


	//   ....[4]....
        /*0090*/ 	.word	0x00000310


	//   ....[5]....
        /*0094*/ 	.word	0x00000320


	//   ....[6]....
        /*0098*/ 	.word	0x00000360


	//   ....[7]....
        /*009c*/ 	.word	0x00000380


	//   ....[8]....
        /*00a0*/ 	.word	0x000003d0


	//   ....[9]....
        /*00a4*/ 	.word	0x000003e0


	//   ....[10]....
        /*00a8*/ 	.word	0x00000660


	//   ....[11]....
        /*00ac*/ 	.word	0x000006b0


	//   ....[12]....
        /*00b0*/ 	.word	0x00000740


	//   ....[13]....
        /*00b4*/ 	.word	0x00000790


	//   ....[14]....
        /*00b8*/ 	.word	0x00000820


	//   ....[15]....
        /*00bc*/ 	.word	0x00000870


	//   ....[16]....
        /*00c0*/ 	.word	0x00000900


	//   ....[17]....
        /*00c4*/ 	.word	0x00000950


	//   ....[18]....
        /*00c8*/ 	.word	0x000009e0


	//   ....[19]....
        /*00cc*/ 	.word	0x00000a30


	//----- nvinfo : EIATTR_VRC_CTA_INIT_COUNT
	.align		4
.L_158:
        /*00d0*/ 	.byte	0x02, 0x4a
	.zero		1
	.zero		1


	//----- nvinfo : EIATTR_EXIT_INSTR_OFFSETS
	.align		4
        /*00d4*/ 	.byte	0x04, 0x1c
        /*00d6*/ 	.short	(.L_160 - .L_159)


	//   ....[0]....
.L_159:
        /*00d8*/ 	.word	0x000005d0


	//   ....[1]....
        /*00dc*/ 	.word	0x00000600


	//----- nvinfo : EIATTR_CRS_STACK_SIZE
	.align		4
.L_160:
        /*00e0*/ 	.byte	0x04, 0x1e
        /*00e2*/ 	.short	(.L_162 - .L_161)
.L_161:
        /*00e4*/ 	.word	0x00000000


	//----- nvinfo : EIATTR_CBANK_PARAM_SIZE
	.align		4
.L_162:
        /*00e8*/ 	.byte	0x03, 0x19
        /*00ea*/ 	.short	0x0008


	//----- nvinfo : EIATTR_PARAM_CBANK
	.align		4
        /*00ec*/ 	.byte	0x04, 0x0a
        /*00ee*/ 	.short	(.L_164 - .L_163)
	.align		4
.L_163:
        /*00f0*/ 	.word	index@(.nv.constant0._ZN3cub18CUB_300001_SM_10006detail10radix_sort33DeviceRadixSortExclusiveSumKernelINS1_5radix10policy_hubIiNS0_8NullTypeEyE10Policy1000EyEEvPT0_)
        /*00f4*/ 	.short	0x0380
        /*00f6*/ 	.short	0x0008


	//----- nvinfo : EIATTR_SW_WAR
	.align		4
.L_164:
        /*00f8*/ 	.byte	0x04, 0x36
        /*00fa*/ 	.short	(.L_166 - .L_165)
.L_165:
        /*00fc*/ 	.word	0x00000008
.L_166:


//--------------------- .nv.info._ZN3cub18CUB_300001_SM_10006detail10radix_sort30DeviceRadixSortHistogramKernelINS1_5radix10policy_hubIiNS0_8NullTypeEyE10Policy1000ELNS0_9SortOrderE0EiyNS1_21identity_decomposer_tEEEvPT2_PKT1_SB_iiT3_ --------------------------
	.section	.nv.info._ZN3cub18CUB_300001_SM_10006detail10radix_sort30DeviceRadixSortHistogramKernelINS1_5radix10policy_hubIiNS0_8NullTypeEyE10Policy1000ELNS0_9SortOrderE0EiyNS1_21identity_decomposer_tEEEvPT2_PKT1_SB_iiT3_,"",@"SHT_CUDA_INFO"
	.sectionflags	@""
	.align	4


	//----- nvinfo : EIATTR_CUDA_API_VERSION
	.align		4
        /*0000*/ 	.byte	0x04, 0x37
        /*0002*/ 	.short	(.L_168 - .L_167)
.L_167:
        /*0004*/ 	.word	0x00000082


	//----- nvinfo : EIATTR_KPARAM_INFO
	.align		4
.L_168:
        /*0008*/ 	.byte	0x04, 0x17
        /*000a*/ 	.short	(.L_170 - .L_169)
.L_169:
        /*000c*/ 	.word	0x00000000
        /*0010*/ 	.short	0x0005
        /*0012*/ 	.short	0x0020
        /*0014*/ 	.byte	0x00, 0xf0, 0x05, 0x00


	//----- nvinfo : EIATTR_KPARAM_INFO
	.align		4
.L_170:
        /*0018*/ 	.byte	0x04, 0x17
        /*001a*/ 	.short	(.L_172 - .L_171)
.L_171:
        /*001c*/ 	.word	0x00000000
        /*0020*/ 	.short	0x0004
        /*0022*/ 	.short	0x001c
        /*0024*/ 	.byte	0x00, 0xf0, 0x11, 0x00


	//----- nvinfo : EIATTR_KPARAM_INFO
	.align		4
.L_172:
        /*0028*/ 	.byte	0x04, 0x17
        /*002a*/ 	.short	(.L_174 - .L_173)
.L_173:
        /*002c*/ 	.word	0x00000000
        /*0030*/ 	.short	0x0003
        /*0032*/ 	.short	0x0018
        /*0034*/ 	.byte	0x00, 0xf0, 0x11, 0x00


	//----- nvinfo : EIATTR_KPARAM_INFO
	.align		4
.L_174:
        /*0038*/ 	.byte	0x04, 0x17
        /*003a*/ 	.short	(.L_176 - .L_175)
.L_175:
        /*003c*/ 	.word	0x00000000
        /*0040*/ 	.short	0x0002
        /*0042*/ 	.short	0x0010
        /*0044*/ 	.byte	0x00, 0xf0, 0x21, 0x00


	//----- nvinfo : EIATTR_KPARAM_INFO
	.align		4
.L_176:
        /*0048*/ 	.byte	0x04, 0x17
        /*004a*/ 	.short	(.L_178 - .L_177)
.L_177:
        /*004c*/ 	.word	0x00000000
        /*0050*/ 	.short	0x0001
        /*0052*/ 	.short	0x0008
        /*0054*/ 	.byte	0x00, 0xf5, 0x21, 0x00


	//----- nvinfo : EIATTR_KPARAM_INFO
	.align		4
.L_178:
        /*0058*/ 	.byte	0x04, 0x17
        /*005a*/ 	.short	(.L_180 - .L_179)
.L_179:
        /*005c*/ 	.word	0x00000000
        /*0060*/ 	.short	0x0000
        /*0062*/ 	.short	0x0000
        /*0064*/ 	.byte	0x00, 0xf5, 0x21, 0x00


	//----- nvinfo : EIATTR_SPARSE_MMA_MASK
	.align		4
.L_180:
        /*0068*/ 	.byte	0x03, 0x50
        /*006a*/ 	.short	0x0000


	//----- nvinfo : EIATTR_MAXREG_COUNT
	.align		4
        /*006c*/ 	.byte	0x03, 0x1b
        /*006e*/ 	.short	0x00ff


	//----- nvinfo : EIATTR_NUM_BARRIERS
	.align		4
        /*0070*/ 	.byte	0x02, 0x4c
        /*0072*/ 	.byte	0x01
	.zero		1


	//----- nvinfo : EIATTR_MERCURY_ISA_VERSION
	.align		4
        /*0074*/ 	.byte	0x03, 0x5f
        /*0076*/ 	.short	0x0101


	//----- nvinfo : EIATTR_VRC_CTA_INIT_COUNT
	.align		4
        /*0078*/ 	.byte	0x02, 0x4a
	.zero		1
	.zero		1


	//----- nvinfo : EIATTR_EXIT_INSTR_OFFSETS
	.align		4
        /*007c*/ 	.byte	0x04, 0x1c
        /*007e*/ 	.short	(.L_182 - .L_181)


	//   ....[0]....
.L_181:
        /*0080*/ 	.word	0x00000040


	//   ....[1]....
        /*0084*/ 	.word	0x00002ee0


	//----- nvinfo : EIATTR_MAX_THREADS
	.align		4
.L_182:
        /*0088*/ 	.byte	0x04, 0x05
        /*008a*/ 	.short	(.L_184 - .L_183)
.L_183:
        /*008c*/ 	.word	0x00000080
        /*0090*/ 	.word	0x00000001
        /*0094*/ 	.word	0x00000001


	//----- nvinfo : EIATTR_CRS_STACK_SIZE
	.align		4
.L_184:
        /*0098*/ 	.byte	0x04, 0x1e
        /*009a*/ 	.short	(.L_186 - .L_185)
.L_185:
        /*009c*/ 	.word	0x00000000


	//----- nvinfo : EIATTR_CBANK_PARAM_SIZE
	.align		4
.L_186:
        /*00a0*/ 	.byte	0x03, 0x19
        /*00a2*/ 	.short	0x0021


	//----- nvinfo : EIATTR_PARAM_CBANK
	.align		4
        /*00a4*/ 	.byte	0x04, 0x0a
        /*00a6*/ 	.short	(.L_188 - .L_187)
	.align		4
.L_187:
        /*00a8*/ 	.word	index@(.nv.constant0._ZN3cub18CUB_300001_SM_10006detail10radix_sort30DeviceRadixSortHistogramKernelINS1_5radix10policy_hubIiNS0_8NullTypeEyE10Policy1000ELNS0_9SortOrderE0EiyNS1_21identity_decomposer_tEEEvPT2_PKT1_SB_iiT3_)
        /*00ac*/ 	.short	0x0380
        /*00ae*/ 	.short	0x0021


	//----- nvinfo : EIATTR_SW_WAR
	.align		4
.L_188:
        /*00b0*/ 	.byte	0x04, 0x36
        /*00b2*/ 	.short	(.L_190 - .L_189)
.L_189:
        /*00b4*/ 	.word	0x00000008
.L_190:


//--------------------- .nv.info._ZN3cub18CUB_300001_SM_10006detail10radix_sort31DeviceRadixSortSingleTileKernelINS1_5radix10policy_hubIiNS0_8NullTypeEyE10Policy1000ELNS0_9SortOrderE0EiS6_yNS1_21identity_decomposer_tEEEvPKT1_PSB_PKT2_PSF_T3_iiT4_ --------------------------
	.section	.nv.info._ZN3cub18CUB_300001_SM_10006detail10radix_sort31DeviceRadixSortSingleTileKernelINS1_5radix10policy_hubIiNS0_8NullTypeEyE10Policy1000ELNS0_9SortOrderE0EiS6_yNS1_21identity_decomposer_tEEEvPKT1_PSB_PKT2_PSF_T3_iiT4_,"",@"SHT_CUDA_INFO"
	.sectionflags	@""
	.align	4


	//----- nvinfo : EIATTR_CUDA_API_VERSION
	.align		4
        /*0000*/ 	.byte	0x04, 0x37
        /*0002*/ 	.short	(.L_192 - .L_191)
.L_191:
        /*0004*/ 	.word	0x00000082


	//----- nvinfo : EIATTR_KPARAM_INFO
	.align		4
.L_192:
        /*0008*/ 	.byte	0x04, 0x17
        /*000a*/ 	.short	(.L_194 - .L_193)
.L_193:
        /*000c*/ 	.word	0x00000000
        /*0010*/ 	.short	0x0007
        /*0012*/ 	.short	0x0030
        /*0014*/ 	.byte	0x00, 0xf0, 0x05, 0x00


	//----- nvinfo : EIATTR_KPARAM_INFO
	.align		4
.L_194:
        /*0018*/ 	.byte	0x04, 0x17
        /*001a*/ 	.short	(.L_196 - .L_195)
.L_195:
        /*001c*/ 	.word	0x00000000
        /*0020*/ 	.short	0x0006
        /*0022*/ 	.short	0x002c
        /*0024*/ 	.byte	0x00, 0xf0, 0x11, 0x00


	//----- nvinfo : EIATTR_KPARAM_INFO
	.align		4
.L_196:
        /*0028*/ 	.byte	0x04, 0x17
        /*002a*/ 	.short	(.L_198 - .L_197)
.L_197:
        /*002c*/ 	.word	0x00000000
        /*0030*/ 	.short	0x0005
        /*0032*/ 	.short	0x0028
        /*0034*/ 	.byte	0x00, 0xf0, 0x11, 0x00


	//----- nvinfo : EIATTR_KPARAM_INFO
	.align		4
.L_198:
        /*0038*/ 	.byte	0x04, 0x17
        /*003a*/ 	.short	(.L_200 - .L_199)
.L_199:
        /*003c*/ 	.word	0x00000000
        /*0040*/ 	.short	0x0004
        /*0042*/ 	.short	0x0020
        /*0044*/ 	.byte	0x00, 0xf0, 0x21, 0x00


	//----- nvinfo : EIATTR_KPARAM_INFO
	.align		4
.L_200:
        /*0048*/ 	.byte	0x04, 0x17
        /*004a*/ 	.short	(.L_202 - .L_201)
.L_201:
        /*004c*/ 	.word	0x00000000
        /*0050*/ 	.short	0x0003
        /*0052*/ 	.short	0x0018
        /*0054*/ 	.byte	0x00, 0xf5, 0x21, 0x00


	//----- nvinfo : EIATTR_KPARAM_INFO
	.align		4
.L_202:
        /*0058*/ 	.byte	0x04, 0x17
        /*005a*/ 	.short	(.L_204 - .L_203)
.L_203:
        /*005c*/ 	.word	0x00000000
        /*0060*/ 	.short	0x0002
        /*0062*/ 	.short	0x0010
        /*0064*/ 	.byte	0x00, 0xf5, 0x21, 0x00


	//----- nvinfo : EIATTR_KPARAM_INFO
	.align		4
.L_204:
        /*0068*/ 	.byte	0x04, 0x17
        /*006a*/ 	.short	(.L_206 - .L_205)
.L_205:
        /*006c*/ 	.word	0x00000000
        /*0070*/ 	.short	0x0001
        /*0072*/ 	.short	0x0008
        /*0074*/ 	.byte	0x00, 0xf5, 0x21, 0x00


	//----- nvinfo : EIATTR_KPARAM_INFO
	.align		4
.L_206:
        /*0078*/ 	.byte	0x04, 0x17
        /*007a*/ 	.short	(.L_208 - .L_207)
.L_207:
        /*007c*/ 	.word	0x00000000
        /*0080*/ 	.short	0x0000
        /*0082*/ 	.short	0x0000
        /*0084*/ 	.byte	0x00, 0xf5, 0x21, 0x00


	//----- nvinfo : EIATTR_SPARSE_MMA_MASK
	.align		4
.L_208:
        /*0088*/ 	.byte	0x03, 0x50
        /*008a*/ 	.short	0x0000


	//----- nvinfo : EIATTR_MAXREG_COUNT
	.align		4
        /*008c*/ 	.byte	0x03, 0x1b
        /*008e*/ 	.short	0x00ff


	//----- nvinfo : EIATTR_NUM_BARRIERS
	.align		4
        /*0090*/ 	.byte	0x02, 0x4c
        /*0092*/ 	.byte	0x01
	.zero		1


	//----- nvinfo : EIATTR_MERCURY_ISA_VERSION
	.align		4
        /*0094*/ 	.byte	0x03, 0x5f
        /*0096*/ 	.short	0x0101


	//----- nvinfo : EIATTR_COOP_GROUP_MASK_REGIDS
	.align		4
        /*0098*/ 	.byte	0x04, 0x29
        /*009a*/ 	.short	(.L_210 - .L_209)


	//   ....[0]....
.L_209:
        /*009c*/ 	.word	0xffffffff


	//   ....[1]....
        /*00a0*/ 	.word	0xffffffff


	//   ....[2]....
        /*00a4*/ 	.word	0xffffffff


	//   ....[3]....
        /*00a8*/ 	.word	0xffffffff


	//   ....[4]....
        /*00ac*/ 	.word	0xffffffff


	//----- nvinfo : EIATTR_COOP_GROUP_INSTR_OFFSETS
	.align		4
.L_210:
        /*00b0*/ 	.byte	0x04, 0x28
        /*00b2*/ 	.short	(.L_212 - .L_211)


	//   ....[0]....
.L_211:
        /*00b4*/ 	.word	0x000019f0


	//   ....[1]....
        /*00b8*/ 	.word	0x00001a10


	//   ....[2]....
        /*00bc*/ 	.word	0x00001a30


	//   ....[3]....
        /*00c0*/ 	.word	0x00001a50


	//   ....[4]....
        /*00c4*/ 	.word	0x00001a70


	//----- nvinfo : EIATTR_VRC_CTA_INIT_COUNT
	.align		4
.L_212:
        /*00c8*/ 	.byte	0x02, 0x4a
	.zero		1
	.zero		1


	//----- nvinfo : EIATTR_EXIT_INSTR_OFFSETS
	.align		4
        /*00cc*/ 	.byte	0x04, 0x1c
        /*00ce*/ 	.short	(.L_214 - .L_213)


	//   ....[0]....
.L_213:
        /*00d0*/ 	.word	0x000030e0


	//   ....[1]....
        /*00d4*/ 	.word	0x00003120


	//----- nvinfo : EIATTR_MAX_THREADS
	.align		4
.L_214:
        /*00d8*/ 	.byte	0x04, 0x05
        /*00da*/ 	.short	(.L_216 - .L_215)
.L_215:
        /*00dc*/ 	.word	0x00000100
        /*00e0*/ 	.word	0x00000001
        /*00e4*/ 	.word	0x00000001


	//----- nvinfo : EIATTR_CBANK_PARAM_SIZE
	.align		4
.L_216:
        /*00e8*/ 	.byte	0x03, 0x19
        /*00ea*/ 	.short	0x0031


	//----- nvinfo : EIATTR_PARAM_CBANK
	.align		4
        /*00ec*/ 	.byte	0x04, 0x0a
        /*00ee*/ 	.short	(.L_218 - .L_217)
	.align		4
.L_217:
        /*00f0*/ 	.word	index@(.nv.constant0._ZN3cub18CUB_300001_SM_10006detail10radix_sort31DeviceRadixSortSingleTileKernelINS1_5radix10policy_hubIiNS0_8NullTypeEyE10Policy1000ELNS0_9SortOrderE0EiS6_yNS1_21identity_decomposer_tEEEvPKT1_PSB_PKT2_PSF_T3_iiT4_)
        /*00f4*/ 	.short	0x0380
        /*00f6*/ 	.short	0x0031


	//----- nvinfo : EIATTR_SW_WAR
	.align		4
.L_218:
        /*00f8*/ 	.byte	0x04, 0x36
        /*00fa*/ 	.short	(.L_220 - .L_219)
.L_219:
        /*00fc*/ 	.word	0x00000008
.L_220:


//--------------------- .nv.info._ZN3cub18CUB_300001_SM_10006detail9transform16transform_kernelINS2_10policy_hubILb1EN4cuda3std3__45tupleIJN6thrust24THRUST_300001_SM_1000_NS6detail15normal_iteratorINSA_10device_ptrIfEEEESF_EEEE10policy1000El17deviceSummFunctorSF_JPfSK_EEEvT0_iT1_T2_DpNS2_10kernel_argIT3_EE --------------------------
	.section	.nv.info._ZN3cub18CUB_300001_SM_10006detail9transform16transform_kernelINS2_10policy_hubILb1EN4cuda3std3__45tupleIJN6thrust24THRUST_300001_SM_1000_NS6detail15normal_iteratorINSA_10device_ptrIfEEEESF_EEEE10policy1000El17deviceSummFunctorSF_JPfSK_EEEvT0_iT1_T2_DpNS2_10kernel_argIT3_EE,"",@"SHT_CUDA_INFO"
	.sectionflags	@""
	.align	4


	//----- nvinfo : EIATTR_CUDA_API_VERSION
	.align		4
        /*0000*/ 	.byte	0x04, 0x37
        /*0002*/ 	.short	(.L_222 - .L_221)
.L_221:
        /*0004*/ 	.word	0x00000082


	//----- nvinfo : EIATTR_KPARAM_INFO
	.align		4
.L_222:
        /*0008*/ 	.byte	0x04, 0x17
        /*000a*/ 	.short	(.L_224 - .L_223)
.L_223:
        /*000c*/ 	.word	0x00000000
        /*0010*/ 	.short	0x0005
        /*0012*/ 	.short	0x0028
        /*0014*/ 	.byte	0x00, 0xf0, 0x41, 0x00


	//----- nvinfo : EIATTR_KPARAM_INFO
	.align		4
.L_224:
        /*0018*/ 	.byte	0x04, 0x17
        /*001a*/ 	.short	(.L_226 - .L_225)
.L_225:
        /*001c*/ 	.word	0x00000000
        /*0020*/ 	.short	0x0004
        /*0022*/ 	.short	0x0018
        /*0024*/ 	.byte	0x00, 0xf0, 0x41, 0x00


	//----- nvinfo : EIATTR_KPARAM_INFO
	.align		4
.L_226:
        /*0028*/ 	.byte	0x04, 0x17
        /*002a*/ 	.short	(.L_228 - .L_227)
.L_227:
        /*002c*/ 	.word	0x00000000
        /*0030*/ 	.short	0x0003
        /*0032*/ 	.short	0x0010
        /*0034*/ 	.byte	0x00, 0xf0, 0x21, 0x00


	//----- nvinfo : EIATTR_KPARAM_INFO
	.align		4
.L_228:
        /*0038*/ 	.byte	0x04, 0x17
        /*003a*/ 	.short	(.L_230 - .L_229)
.L_229:
        /*003c*/ 	.word	0x00000000
        /*0040*/ 	.short	0x0002
        /*0042*/ 	.short	0x000c
        /*0044*/ 	.byte	0x00, 0xf0, 0x05, 0x00


	//----- nvinfo : EIATTR_KPARAM_INFO
	.align		4
.L_230:
        /*0048*/ 	.byte	0x04, 0x17
        /*004a*/ 	.short	(.L_232 - .L_231)
.L_231:
        /*004c*/ 	.word	0x00000000
        /*0050*/ 	.short	0x0001
        /*0052*/ 	.short	0x0008
        /*0054*/ 	.byte	0x00, 0xf0, 0x11, 0x00


	//----- nvinfo : EIATTR_KPARAM_INFO
	.align		4
.L_232:
        /*0058*/ 	.byte	0x04, 0x17
        /*005a*/ 	.short	(.L_234 - .L_233)
.L_233:
        /*005c*/ 	.word	0x00000000
        /*0060*/ 	.short	0x0000
        /*0062*/ 	.short	0x0000
        /*0064*/ 	.byte	0x00, 0xf0, 0x21, 0x00


	//----- nvinfo : EIATTR_SPARSE_MMA_MASK
	.align		4
.L_234:
        /*0068*/ 	.byte	0x03, 0x50
        /*006a*/ 	.short	0x0000


	//----- nvinfo : EIATTR_MAXREG_COUNT
	.align		4
        /*006c*/ 	.byte	0x03, 0x1b
        /*006e*/ 	.short	0x00ff


	//----- nvinfo : EIATTR_MERCURY_ISA_VERSION
	.align		4
        /*0070*/ 	.byte	0x03, 0x5f
        /*0072*/ 	.short	0x0101


	//----- nvinfo : EIATTR_VRC_CTA_INIT_COUNT
	.align		4
        /*0074*/ 	.byte	0x02, 0x4a
	.zero		1
	.zero		1


	//----- nvinfo : EIATTR_EXIT_INSTR_OFFSETS
	.align		4
        /*0078*/ 	.byte	0x04, 0x1c
        /*007a*/ 	.short	(.L_236 - .L_235)


	//   ....[0]....
.L_235:
        /*007c*/ 	.word	0x00000460


	//   ....[1]....
        /*0080*/ 	.word	0x00000d40


	//   ....[2]....
        /*0084*/ 	.word	0x00000ff0


	//   ....[3]....
        /*0088*/ 	.word	0x00001170


	//   ....[4]....
        /*008c*/ 	.word	0x000011a0


	//   ....[5]....
        /*0090*/ 	.word	0x00001220


	//   ....[6]....
        /*0094*/ 	.word	0x00001250


	//   ....[7]....
        /*0098*/ 	.word	0x00001950


	//   ....[8]....
        /*009c*/ 	.word	0x00001c10


	//   ....[9]....
        /*00a0*/ 	.word	0x00001dc0


	//   ....[10]....
        /*00a4*/ 	.word	0x00001ef0


	//----- nvinfo : EIATTR_MAX_THREADS
	.align		4
.L_236:
        /*00a8*/ 	.byte	0x04, 0x05
        /*00aa*/ 	.short	(.L_238 - .L_237)
.L_237:
        /*00ac*/ 	.word	0x00000080
        /*00b0*/ 	.word	0x00000001
        /*00b4*/ 	.word	0x00000001


	//----- nvinfo : EIATTR_CRS_STACK_SIZE
	.align		4
.L_238:
        /*00b8*/ 	.byte	0x04, 0x1e
        /*00ba*/ 	.short	(.L_240 - .L_239)
.L_239:
        /*00bc*/ 	.word	0x00000000


	//----- nvinfo : EIATTR_CBANK_PARAM_SIZE
	.align		4
.L_240:
        /*00c0*/ 	.byte	0x03, 0x19
        /*00c2*/ 	.short	0x0038


	//----- nvinfo : EIATTR_PARAM_CBANK
	.align		4
        /*00c4*/ 	.byte	0x04, 0x0a
        /*00c6*/ 	.short	(.L_242 - .L_241)
	.align		4
.L_241:
        /*00c8*/ 	.word	index@(.nv.constant0._ZN3cub18CUB_300001_SM_10006detail9transform16transform_kernelINS2_10policy_hubILb1EN4cuda3std3__45tupleIJN6thrust24THRUST_300001_SM_1000_NS6detail15normal_iteratorINSA_10device_ptrIfEEEESF_EEEE10policy1000El17deviceSummFunctorSF_JPfSK_EEEvT0_iT1_T2_DpNS2_10kernel_argIT3_EE)
        /*00cc*/ 	.short	0x0380
        /*00ce*/ 	.short	0x0038


	//----- nvinfo : EIATTR_SW_WAR
	.align		4
.L_242:
        /*00d0*/ 	.byte	0x04, 0x36
        /*00d2*/ 	.short	(.L_244 - .L_243)
.L_243:
        /*00d4*/ 	.word	0x00000008
.L_244:


//--------------------- .nv.info._ZN3cub18CUB_300001_SM_10006detail9transform16transform_kernelINS2_10policy_hubILb1EN4cuda3std3__45tupleIJN6thrust24THRUST_300001_SM_1000_NS6detail15normal_iteratorINSA_10device_ptrIfEEEESF_EEEE10policy1000Ei17deviceSummFunctorSF_JPfSK_EEEvT0_iT1_T2_DpNS2_10kernel_argIT3_EE --------------------------
	.section	.nv.info._ZN3cub18CUB_300001_SM_10006detail9transform16transform_kernelINS2_10policy_hubILb1EN4cuda3std3__45tupleIJN6thrust24THRUST_300001_SM_1000_NS6detail15normal_iteratorINSA_10device_ptrIfEEEESF_EEEE10policy1000Ei17deviceSummFunctorSF_JPfSK_EEEvT0_iT1_T2_DpNS2_10kernel_argIT3_EE,"",@"SHT_CUDA_INFO"
	.sectionflags	@""
	.align	4


	//----- nvinfo : EIATTR_CUDA_API_VERSION
	.align		4
        /*0000*/ 	.byte	0x04, 0x37
        /*0002*/ 	.short	(.L_246 - .L_245)
.L_245:
        /*0004*/ 	.word	0x00000082


	//----- nvinfo : EIATTR_KPARAM_INFO
	.align		4
.L_246:
        /*0008*/ 	.byte	0x04, 0x17
        /*000a*/ 	.short	(.L_248 - .L_247)
.L_247:
        /*000c*/ 	.word	0x00000000
        /*0010*/ 	.short	0x0005
        /*0012*/ 	.short	0x0028
        /*0014*/ 	.byte	0x00, 0xf0, 0x41, 0x00


	//----- nvinfo : EIATTR_KPARAM_INFO
	.align		4
.L_248:
        /*0018*/ 	.byte	0x04, 0x17
        /*001a*/ 	.short	(.L_250 - .L_249)
.L_249:
        /*001c*/ 	.word	0x00000000
        /*0020*/ 	.short	0x0004
        /*0022*/ 	.short	0x0018
        /*0024*/ 	.byte	0x00, 0xf0, 0x41, 0x00


	//----- nvinfo : EIATTR_KPARAM_INFO
	.align		4
.L_250:
        /*0028*/ 	.byte	0x04, 0x17
        /*002a*/ 	.short	(.L_252 - .L_251)
.L_251:
        /*002c*/ 	.word	0x00000000
        /*0030*/ 	.short	0x0003
        /*0032*/ 	.short	0x0010
        /*0034*/ 	.byte	0x00, 0xf0, 0x21, 0x00


	//----- nvinfo : EIATTR_KPARAM_INFO
	.align		4
.L_252:
        /*0038*/ 	.byte	0x04, 0x17
        /*003a*/ 	.short	(.L_254 - .L_253)
.L_253:
        /*003c*/ 	.word	0x00000000
        /*0040*/ 	.short	0x0002
        /*0042*/ 	.short	0x0008
        /*0044*/ 	.byte	0x00, 0xf0, 0x05, 0x00


	//----- nvinfo : EIATTR_KPARAM_INFO
	.align		4
.L_254:
        /*0048*/ 	.byte	0x04, 0x17
        /*004a*/ 	.short	(.L_256 - .L_255)
.L_255:
        /*004c*/ 	.word	0x00000000
        /*0050*/ 	.short	0x0001
        /*0052*/ 	.short	0x0004
        /*0054*/ 	.byte	0x00, 0xf0, 0x11, 0x00


	//----- nvinfo : EIATTR_KPARAM_INFO
	.align		4
.L_256:
        /*0058*/ 	.byte	0x04, 0x17
        /*005a*/ 	.short	(.L_258 - .L_257)
.L_257:
        /*005c*/ 	.word	0x00000000
        /*0060*/ 	.short	0x0000
        /*0062*/ 	.short	0x0000
        /*0064*/ 	.byte	0x00, 0xf0, 0x11, 0x00


	//----- nvinfo : EIATTR_SPARSE_MMA_MASK
	.align		4
.L_258:
        /*0068*/ 	.byte	0x03, 0x50
        /*006a*/ 	.short	0x0000


	//----- nvinfo : EIATTR_MAXREG_COUNT
	.align		4
        /*006c*/ 	.byte	0x03, 0x1b
        /*006e*/ 	.short	0x00ff


	//----- nvinfo : EIATTR_MERCURY_ISA_VERSION
	.align		4
        /*0070*/ 	.byte	0x03, 0x5f
        /*0072*/ 	.short	0x0101


	//----- nvinfo : EIATTR_VRC_CTA_INIT_COUNT
	.align		4
        /*0074*/ 	.byte	0x02, 0x4a
	.zero		1
	.zero		1


	//----- nvinfo : EIATTR_EXIT_INSTR_OFFSETS
	.align		4
        /*0078*/ 	.byte	0x04, 0x1c
        /*007a*/ 	.short	(.L_260 - .L_259)


	//   ....[0]....
.L_259:
        /*007c*/ 	.word	0x000002e0


	//   ....[1]....
        /*0080*/ 	.word	0x00000a00


	//   ....[2]....
        /*0084*/ 	.word	0x00000de0


	//   ....[3]....
        /*0088*/ 	.word	0x00000f90


	//   ....[4]....
        /*008c*/ 	.word	0x00001130


	//   ....[5]....
        /*0090*/ 	.word	0x00001160


	//   ....[6]....
        /*0094*/ 	.word	0x000016e0


	//   ....[7]....
        /*0098*/ 	.word	0x00001990


	//   ....[8]....
        /*009c*/ 	.word	0x00001b10


	//   ....[9]....
        /*00a0*/ 	.word	0x00001b40


	//   ....[10]....
        /*00a4*/ 	.word	0x00001bc0


	//----- nvinfo : EIATTR_MAX_THREADS
	.align		4
.L_260:
        /*00a8*/ 	.byte	0x04, 0x05
        /*00aa*/ 	.short	(.L_262 - .L_261)
.L_261:
        /*00ac*/ 	.word	0x00000080
        /*00b0*/ 	.word	0x00000001
        /*00b4*/ 	.word	0x00000001


	//----- nvinfo : EIATTR_CRS_STACK_SIZE
	.align		4
.L_262:
        /*00b8*/ 	.byte	0x04, 0x1e
        /*00ba*/ 	.short	(.L_264 - .L_263)
.L_263:
        /*00bc*/ 	.word	0x00000000


	//----- nvinfo : EIATTR_CBANK_PARAM_SIZE
	.align		4
.L_264:
        /*00c0*/ 	.byte	0x03, 0x19
        /*00c2*/ 	.short	0x0038


	//----- nvinfo : EIATTR_PARAM_CBANK
	.align		4
        /*00c4*/ 	.byte	0x04, 0x0a
        /*00c6*/ 	.short	(.L_266 - .L_265)
	.align		4
.L_265:
        /*00c8*/ 	.word	index@(.nv.constant0._ZN3cub18CUB_300001_SM_10006detail9transform16transform_kernelINS2_10policy_hubILb1EN4cuda3std3__45tupleIJN6thrust24THRUST_300001_SM_1000_NS6detail15normal_iteratorINSA_10device_ptrIfEEEESF_EEEE10policy1000Ei17deviceSummFunctorSF_JPfSK_EEEvT0_iT1_T2_DpNS2_10kernel_argIT3_EE)
        /*00cc*/ 	.short	0x0380
        /*00ce*/ 	.short	0x0038


	//----- nvinfo : EIATTR_SW_WAR
	.align		4
.L_266:
        /*00d0*/ 	.byte	0x04, 0x36
        /*00d2*/ 	.short	(.L_268 - .L_267)
.L_267:
        /*00d4*/ 	.word	0x00000008
.L_268:


//--------------------- .nv.info._ZN3cub18CUB_300001_SM_10006detail8for_each13static_kernelINS2_12policy_hub_t12policy_500_tElN6thrust24THRUST_300001_SM_1000_NS8cuda_cub6__fill7functorINS7_6detail15normal_iteratorINS7_10device_ptrIiEEEEiEEEEvT0_T1_ --------------------------
	.section	.nv.info._ZN3cub18CUB_300001_SM_10006detail8for_each13static_kernelINS2_12policy_hub_t12policy_500_tElN6thrust24THRUST_300001_SM_1000_NS8cuda_cub6__fill7functorINS7_6detail15normal_iteratorINS7_10device_ptrIiEEEEiEEEEvT0_T1_,"",@"SHT_CUDA_INFO"
	.sectionflags	@""
	.align	4


	//----- nvinfo : EIATTR_CUDA_API_VERSION
	.align		4
        /*0000*/ 	.byte	0x04, 0x37
        /*0002*/ 	.short	(.L_270 - .L_269)
.L_269:
        /*0004*/ 	.word	0x00000082


	//----- nvinfo : EIATTR_KPARAM_INFO
	.align		4
.L_270:
        /*0008*/ 	.byte	0x04, 0x17
        /*000a*/ 	.short	(.L_272 - .L_271)
.L_271:
        /*000c*/ 	.word	0x00000000
        /*0010*/ 	.short	0x0001
        /*0012*/ 	.short	0x0008
        /*0014*/ 	.byte	0x00, 0xf0, 0x41, 0x00


	//----- nvinfo : EIATTR_KPARAM_INFO
	.align		4
.L_272:
        /*0018*/ 	.byte	0x04, 0x17
        /*001a*/ 	.short	(.L_274 - .L_273)
.L_273:
        /*001c*/ 	.word	0x00000000
        /*0020*/ 	.short	0x0000
        /*0022*/ 	.short	0x0000
        /*0024*/ 	.byte	0x00, 0xf0, 0x21, 0x00


	//----- nvinfo : EIATTR_SPARSE_MMA_MASK
	.align		4
.L_274:
        /*0028*/ 	.byte	0x03, 0x50
        /*002a*/ 	.short	0x0000


	//----- nvinfo : EIATTR_MAXREG_COUNT
	.align		4
        /*002c*/ 	.byte	0x03, 0x1b
        /*002e*/ 	.short	0x00ff


	//----- nvinfo : EIATTR_MERCURY_ISA_VERSION
	.align		4
        /*0030*/ 	.byte	0x03, 0x5f
        /*0032*/ 	.short	0x0101


	//----- nvinfo : EIATTR_VRC_CTA_INIT_COUNT
	.align		4
        /*0034*/ 	.byte	0x02, 0x4a
	.zero		1
	.zero		1


	//----- nvinfo : EIATTR_EXIT_INSTR_OFFSETS
	.align		4
        /*0038*/ 	.byte	0x04, 0x1c
        /*003a*/ 	.short	(.L_276 - .L_275)


	//   ....[0]....
.L_275:
        /*003c*/ 	.word	0x00000130


	//   ....[1]....
        /*0040*/ 	.word	0x00000240


	//   ....[2]....
        /*0044*/ 	.word	0x00000270


	//----- nvinfo : EIATTR_MAX_THREADS
	.align		4
.L_276:
        /*0048*/ 	.byte	0x04, 0x05
        /*004a*/ 	.short	(.L_278 - .L_277)
.L_277:
        /*004c*/ 	.word	0x00000100
        /*0050*/ 	.word	0x00000001
        /*0054*/ 	.word	0x00000001


	//----- nvinfo : EIATTR_CBANK_PARAM_SIZE
	.align		4
.L_278:
        /*0058*/ 	.byte	0x03, 0x19
        /*005a*/ 	.short	0x0018


	//----- nvinfo : EIATTR_PARAM_CBANK
	.align		4
        /*005c*/ 	.byte	0x04, 0x0a
        /*005e*/ 	.short	(.L_280 - .L_279)
	.align		4
.L_279:
        /*0060*/ 	.word	index@(.nv.constant0._ZN3cub18CUB_300001_SM_10006detail8for_each13static_kernelINS2_12policy_hub_t12policy_500_tElN6thrust24THRUST_300001_SM_1000_NS8cuda_cub6__fill7functorINS7_6detail15normal_iteratorINS7_10device_ptrIiEEEEiEEEEvT0_T1_)
        /*0064*/ 	.short	0x0380
        /*0066*/ 	.short	0x0018


	//----- nvinfo : EIATTR_SW_WAR
	.align		4
.L_280:
        /*0068*/ 	.byte	0x04, 0x36
        /*006a*/ 	.short	(.L_282 - .L_281)
.L_281:
        /*006c*/ 	.word	0x00000008
.L_282:


//--------------------- .nv.info._ZN3cub18CUB_300001_SM_10006detail8for_each13static_kernelINS2_12policy_hub_t12policy_500_tEmN6thrust24THRUST_300001_SM_1000_NS8cuda_cub20__uninitialized_fill7functorINS7_10device_ptrIiEEiEEEEvT0_T1_ --------------------------
	.section	.nv.info._ZN3cub18CUB_300001_SM_10006detail8for_each13static_kernelINS2_12policy_hub_t12policy_500_tEmN6thrust24THRUST_300001_SM_1000_NS8cuda_cub20__uninitialized_fill7functorINS7_10device_ptrIiEEiEEEEvT0_T1_,"",@"SHT_CUDA_INFO"
	.sectionflags	@""
	.align	4


	//----- nvinfo : EIATTR_CUDA_API_VERSION
	.align		4
        /*0000*/ 	.byte	0x04, 0x37
        /*0002*/ 	.short	(.L_284 - .L_283)
.L_283:
        /*0004*/ 	.word	0x00000082


	//----- nvinfo : EIATTR_KPARAM_INFO
	.align		4
.L_284:
        /*0008*/ 	.byte	0x04, 0x17
        /*000a*/ 	.short	(.L_286 - .L_285)
.L_285:
        /*000c*/ 	.word	0x00000000
        /*0010*/ 	.short	0x0001
        /*0012*/ 	.short	0x0008
        /*0014*/ 	.byte	0x00, 0xf0, 0x41, 0x00


	//----- nvinfo : EIATTR_KPARAM_INFO
	.align		4
.L_286:
        /*0018*/ 	.byte	0x04, 0x17
        /*001a*/ 	.short	(.L_288 - .L_287)
.L_287:
        /*001c*/ 	.word	0x00000000
        /*0020*/ 	.short	0x0000
        /*0022*/ 	.short	0x0000
        /*0024*/ 	.byte	0x00, 0xf0, 0x21, 0x00


	//----- nvinfo : EIATTR_SPARSE_MMA_MASK
	.align		4
.L_288:
        /*0028*/ 	.byte	0x03, 0x50
        /*002a*/ 	.short	0x0000


	//----- nvinfo : EIATTR_MAXREG_COUNT
	.align		4
        /*002c*/ 	.byte	0x03, 0x1b
        /*002e*/ 	.short	0x00ff


	//----- nvinfo : EIATTR_MERCURY_ISA_VERSION
	.align		4
        /*0030*/ 	.byte	0x03, 0x5f
        /*0032*/ 	.short	0x0101


	//----- nvinfo : EIATTR_VRC_CTA_INIT_COUNT
	.align		4
        /*0034*/ 	.byte	0x02, 0x4a
	.zero		1
	.zero		1


	//----- nvinfo : EIATTR_EXIT_INSTR_OFFSETS
	.align		4
        /*0038*/ 	.byte	0x04, 0x1c
        /*003a*/ 	.short	(.L_290 - .L_289)


	//   ....[0]....
.L_289:
        /*003c*/ 	.word	0x00000130


	//   ....[1]....
        /*0040*/ 	.word	0x00000230


	//   ....[2]....
        /*0044*/ 	.word	0x00000260


	//----- nvinfo : EIATTR_MAX_THREADS
	.align		4
.L_290:
        /*0048*/ 	.byte	0x04, 0x05
        /*004a*/ 	.short	(.L_292 - .L_291)
.L_291:
        /*004c*/ 	.word	0x00000100
        /*0050*/ 	.word	0x00000001
        /*0054*/ 	.word	0x00000001


	//----- nvinfo : EIATTR_CBANK_PARAM_SIZE
	.align		4
.L_292:
        /*0058*/ 	.byte	0x03, 0x19
        /*005a*/ 	.short	0x0018


	//----- nvinfo : EIATTR_PARAM_CBANK
	.align		4
        /*005c*/ 	.byte	0x04, 0x0a
        /*005e*/ 	.short	(.L_294 - .L_293)
	.align		4
.L_293:
        /*0060*/ 	.word	index@(.nv.constant0._ZN3cub18CUB_300001_SM_10006detail8for_each13static_kernelINS2_12policy_hub_t12policy_500_tEmN6thrust24THRUST_300001_SM_1000_NS8cuda_cub20__uninitialized_fill7functorINS7_10device_ptrIiEEiEEEEvT0_T1_)
        /*0064*/ 	.short	0x0380
        /*0066*/ 	.short	0x0018


	//----- nvinfo : EIATTR_SW_WAR
	.align		4
.L_294:
        /*0068*/ 	.byte	0x04, 0x36
        /*006a*/ 	.short	(.L_296 - .L_295)
.L_295:
        /*006c*/ 	.word	0x00000008
.L_296:


//--------------------- .nv.info._ZN3cub18CUB_300001_SM_10006detail8for_each13static_kernelINS2_12policy_hub_t12policy_500_tEmN6thrust24THRUST_300001_SM_1000_NS8cuda_cub6__fill7functorINS7_6detail15normal_iteratorINS7_10device_ptrIiEEEEiEEEEvT0_T1_ --------------------------
	.section	.nv.info._ZN3cub18CUB_300001_SM_10006detail8for_each13static_kernelINS2_12policy_hub_t12policy_500_tEmN6thrust24THRUST_300001_SM_1000_NS8cuda_cub6__fill7functorINS7_6detail15normal_iteratorINS7_10device_ptrIiEEEEiEEEEvT0_T1_,"",@"SHT_CUDA_INFO"
	.sectionflags	@""
	.align	4


	//----- nvinfo : EIATTR_CUDA_API_VERSION
	.align		4
        /*0000*/ 	.byte	0x04, 0x37
        /*0002*/ 	.short	(.L_298 - .L_297)
.L_297:
        /*0004*/ 	.word	0x00000082


	//----- nvinfo : EIATTR_KPARAM_INFO
	.align		4
.L_298:
        /*0008*/ 	.byte	0x04, 0x17
        /*000a*/ 	.short	(.L_300 - .L_299)
.L_299:
        /*000c*/ 	.word	0x00000000
        /*0010*/ 	.short	0x0001
        /*0012*/ 	.short	0x0008
        /*0014*/ 	.byte	0x00, 0xf0, 0x41, 0x00


	//----- nvinfo : EIATTR_KPARAM_INFO
	.align		4
.L_300:
        /*0018*/ 	.byte	0x04, 0x17
        /*001a*/ 	.short	(.L_302 - .L_301)
.L_301:
        /*001c*/ 	.word	0x00000000
        /*0020*/ 	.short	0x0000
        /*0022*/ 	.short	0x0000
        /*0024*/ 	.byte	0x00, 0xf0, 0x21, 0x00


	//----- nvinfo : EIATTR_SPARSE_MMA_MASK
	.align		4
.L_302:
        /*0028*/ 	.byte	0x03, 0x50
        /*002a*/ 	.short	0x0000


	//----- nvinfo : EIATTR_MAXREG_COUNT
	.align		4
        /*002c*/ 	.byte	0x03, 0x1b
        /*002e*/ 	.short	0x00ff


	//----- nvinfo : EIATTR_MERCURY_ISA_VERSION
	.align		4
        /*0030*/ 	.byte	0x03, 0x5f
        /*0032*/ 	.short	0x0101


	//----- nvinfo : EIATTR_VRC_CTA_INIT_COUNT
	.align		4
        /*0034*/ 	.byte	0x02, 0x4a
	.zero		1
	.zero		1


	//----- nvinfo : EIATTR_EXIT_INSTR_OFFSETS
	.align		4
        /*0038*/ 	.byte	0x04, 0x1c
        /*003a*/ 	.short	(.L_304 - .L_303)


	//   ....[0]....
.L_303:
        /*003c*/ 	.word	0x00000130


	//   ....[1]....
        /*0040*/ 	.word	0x00000230


	//   ....[2]....
        /*0044*/ 	.word	0x00000260


	//----- nvinfo : EIATTR_MAX_THREADS
	.align		4
.L_304:
        /*0048*/ 	.byte	0x04, 0x05
        /*004a*/ 	.short	(.L_306 - .L_305)
.L_305:
        /*004c*/ 	.word	0x00000100
        /*0050*/ 	.word	0x00000001
        /*0054*/ 	.word	0x00000001


	//----- nvinfo : EIATTR_CBANK_PARAM_SIZE
	.align		4
.L_306:
        /*0058*/ 	.byte	0x03, 0x19
        /*005a*/ 	.short	0x0018


	//----- nvinfo : EIATTR_PARAM_CBANK
	.align		4
        /*005c*/ 	.byte	0x04, 0x0a
        /*005e*/ 	.short	(.L_308 - .L_307)
	.align		4
.L_307:
        /*0060*/ 	.word	index@(.nv.constant0._ZN3cub18CUB_300001_SM_10006detail8for_each13static_kernelINS2_12policy_hub_t12policy_500_tEmN6thrust24THRUST_300001_SM_1000_NS8cuda_cub6__fill7functorINS7_6detail15normal_iteratorINS7_10device_ptrIiEEEEiEEEEvT0_T1_)
        /*0064*/ 	.short	0x0380
        /*0066*/ 	.short	0x0018


	//----- nvinfo : EIATTR_SW_WAR
	.align		4
.L_308:
        /*0068*/ 	.byte	0x04, 0x36
        /*006a*/ 	.short	(.L_310 - .L_309)
.L_309:
        /*006c*/ 	.word	0x00000008
.L_310:


//--------------------- .nv.info._ZN3cub18CUB_300001_SM_10006detail8for_each13static_kernelINS2_12policy_hub_t12policy_500_tEmN6thrust24THRUST_300001_SM_1000_NS8cuda_cub20__uninitialized_fill7functorINS7_10device_ptrIfEEfEEEEvT0_T1_ --------------------------
	.section	.nv.info._ZN3cub18CUB_300001_SM_10006detail8for_each13static_kernelINS2_12policy_hub_t12policy_500_tEmN6thrust24THRUST_300001_SM_1000_NS8cuda_cub20__uninitialized_fill7functorINS7_10device_ptrIfEEfEEEEvT0_T1_,"",@"SHT_CUDA_INFO"
	.sectionflags	@""
	.align	4


	//----- nvinfo : EIATTR_CUDA_API_VERSION
	.align		4
        /*0000*/ 	.byte	0x04, 0x37
        /*0002*/ 	.short	(.L_312 - .L_311)
.L_311:
        /*0004*/ 	.word	0x00000082


	//----- nvinfo : EIATTR_KPARAM_INFO
	.align		4
.L_312:
        /*0008*/ 	.byte	0x04, 0x17
        /*000a*/ 	.short	(.L_314 - .L_313)
.L_313:
        /*000c*/ 	.word	0x00000000
        /*0010*/ 	.short	0x0001
        /*0012*/ 	.short	0x0008
        /*0014*/ 	.byte	0x00, 0xf0, 0x41, 0x00


	//----- nvinfo : EIATTR_KPARAM_INFO
	.align		4
.L_314:
        /*0018*/ 	.byte	0x04, 0x17
        /*001a*/ 	.short	(.L_316 - .L_315)
.L_315:
        /*001c*/ 	.word	0x00000000
        /*0020*/ 	.short	0x0000
        /*0022*/ 	.short	0x0000
        /*0024*/ 	.byte	0x00, 0xf0, 0x21, 0x00


	//----- nvinfo : EIATTR_SPARSE_MMA_MASK
	.align		4
.L_316:
        /*0028*/ 	.byte	0x03, 0x50
        /*002a*/ 	.short	0x0000


	//----- nvinfo : EIATTR_MAXREG_COUNT
	.align		4
        /*002c*/ 	.byte	0x03, 0x1b
        /*002e*/ 	.short	0x00ff


	//----- nvinfo : EIATTR_MERCURY_ISA_VERSION
	.align		4
        /*0030*/ 	.byte	0x03, 0x5f
        /*0032*/ 	.short	0x0101


	//----- nvinfo : EIATTR_VRC_CTA_INIT_COUNT
	.align		4
        /*0034*/ 	.byte	0x02, 0x4a
	.zero		1
	.zero		1


	//----- nvinfo : EIATTR_EXIT_INSTR_OFFSETS
	.align		4
        /*0038*/ 	.byte	0x04, 0x1c
        /*003a*/ 	.short	(.L_318 - .L_317)


	//   ....[0]....
.L_317:
        /*003c*/ 	.word	0x00000130


	//   ....[1]....
        /*0040*/ 	.word	0x00000230


	//   ....[2]....
        /*0044*/ 	.word	0x00000260


	//----- nvinfo : EIATTR_MAX_THREADS
	.align		4
.L_318:
        /*0048*/ 	.byte	0x04, 0x05
        /*004a*/ 	.short	(.L_320 - .L_319)
.L_319:
        /*004c*/ 	.word	0x00000100
        /*0050*/ 	.word	0x00000001
        /*0054*/ 	.word	0x00000001


	//----- nvinfo : EIATTR_CBANK_PARAM_SIZE
	.align		4
.L_320:
        /*0058*/ 	.byte	0x03, 0x19
        /*005a*/ 	.short	0x0018


	//----- nvinfo : EIATTR_PARAM_CBANK
	.align		4
        /*005c*/ 	.byte	0x04, 0x0a
        /*005e*/ 	.short	(.L_322 - .L_321)
	.align		4
.L_321:
        /*0060*/ 	.word	index@(.nv.constant0._ZN3cub18CUB_300001_SM_10006detail8for_each13static_kernelINS2_12policy_hub_t12policy_500_tEmN6thrust24THRUST_300001_SM_1000_NS8cuda_cub20__uninitialized_fill7functorINS7_10device_ptrIfEEfEEEEvT0_T1_)
        /*0064*/ 	.short	0x0380
        /*0066*/ 	.short	0x0018


	//----- nvinfo : EIATTR_SW_WAR
	.align		4
.L_322:
        /*0068*/ 	.byte	0x04, 0x36
        /*006a*/ 	.short	(.L_324 - .L_323)
.L_323:
        /*006c*/ 	.word	0x00000008
.L_324:


//--------------------- .nv.info._ZN3cub18CUB_300001_SM_10006detail11EmptyKernelIvEEvv --------------------------
	.section	.nv.info._ZN3cub18CUB_300001_SM_10006detail11EmptyKernelIvEEvv,"",@"SHT_CUDA_INFO"
	.sectionflags	@""
	.align	4


	//----- nvinfo : EIATTR_CUDA_API_VERSION
	.align		4
        /*0000*/ 	.byte	0x04, 0x37
        /*0002*/ 	.short	(.L_326 - .L_325)
.L_325:
        /*0004*/ 	.word	0x00000082


	//----- nvinfo : EIATTR_SPARSE_MMA_MASK
	.align		4
.L_326:
        /*0008*/ 	.byte	0x03, 0x50
        /*000a*/ 	.short	0x0000


	//----- nvinfo : EIATTR_MAXREG_COUNT
	.align		4
        /*000c*/ 	.byte	0x03, 0x1b
        /*000e*/ 	.short	0x00ff


	//----- nvinfo : EIATTR_MERCURY_ISA_VERSION
	.align		4
        /*0010*/ 	.byte	0x03, 0x5f
        /*0012*/ 	.short	0x0101


	//----- nvinfo : EIATTR_VRC_CTA_INIT_COUNT
	.align		4
        /*0014*/ 	.byte	0x02, 0x4a
	.zero		1
	.zero		1


	//----- nvinfo : EIATTR_EXIT_INSTR_OFFSETS
	.align		4
        /*0018*/ 	.byte	0x04, 0x1c
        /*001a*/ 	.short	(.L_328 - .L_327)


	//   ....[0]....
.L_327:
        /*001c*/ 	.word	0x00000010


	//----- nvinfo : EIATTR_SW_WAR
	.align		4
.L_328:
        /*0020*/ 	.byte	0x04, 0x36
        /*0022*/ 	.short	(.L_330 - .L_329)
.L_329:
        /*0024*/ 	.word	0x00000008
.L_330:


//--------------------- .nv.callgraph             --------------------------
	.section	.nv.callgraph,"",@"SHT_CUDA_CALLGRAPH"
	.align	4
	.sectionentsize	8
	.align		4
        /*0000*/ 	.word	0x00000000
	.align		4
        /*0004*/ 	.word	0xffffffff
	.align		4
        /*0008*/ 	.word	0x00000000
	.align		4
        /*000c*/ 	.word	0xfffffffe
	.align		4
        /*0010*/ 	.word	0x00000000
	.align		4
        /*0014*/ 	.word	0xfffffffd
	.align		4
        /*0018*/ 	.word	0x00000000
	.align		4
        /*001c*/ 	.word	0xfffffffc


//--------------------- .nv.constant4             --------------------------
	.section	.nv.constant4,"a",@progbits
	.align	8
	.align		8
.nv.constant4:
        /*0000*/ 	.dword	_ZN34_INTERNAL_9a5d0e3e_4_k_cu_2a500e374cuda3std3__45__cpo5beginE
	.align		8
        /*0008*/ 	.dword	_ZN34_INTERNAL_9a5d0e3e_4_k_cu_2a500e374cuda3std3__45__cpo3endE
	.align		8
        /*0010*/ 	.dword	_ZN34_INTERNAL_9a5d0e3e_4_k_cu_2a500e374cuda3std3__45__cpo6cbeginE
	.align		8
        /*0018*/ 	.dword	_ZN34_INTERNAL_9a5d0e3e_4_k_cu_2a500e374cuda3std3__45__cpo4cendE
	.align		8
        /*0020*/ 	.dword	_ZN34_INTERNAL_9a5d0e3e_4_k_cu_2a500e374cuda3std3__45__cpo6rbeginE
	.align		8
        /*0028*/ 	.dword	_ZN34_INTERNAL_9a5d0e3e_4_k_cu_2a500e374cuda3std3__45__cpo4rendE
	.align		8
        /*0030*/ 	.dword	_ZN34_INTERNAL_9a5d0e3e_4_k_cu_2a500e374cuda3std3__45__cpo7crbeginE
	.align		8
        /*0038*/ 	.dword	_ZN34_INTERNAL_9a5d0e3e_4_k_cu_2a500e374cuda3std3__45__cpo5crendE
	.align		8
        /*0040*/ 	.dword	_ZN34_INTERNAL_9a5d0e3e_4_k_cu_2a500e374cuda3std3__436_GLOBAL__N__9a5d0e3e_4_k_cu_2a500e376ignoreE
	.align		8
        /*0048*/ 	.dword	_ZN34_INTERNAL_9a5d0e3e_4_k_cu_2a500e374cuda3std3__419piecewise_constructE
	.align		8
        /*0050*/ 	.dword	_ZN34_INTERNAL_9a5d0e3e_4_k_cu_2a500e374cuda3std3__48in_placeE
	.align		8
        /*0058*/ 	.dword	_ZN34_INTERNAL_9a5d0e3e_4_k_cu_2a500e374cuda3std3__420unreachable_sentinelE
	.align		8
        /*0060*/ 	.dword	_ZN34_INTERNAL_9a5d0e3e_4_k_cu_2a500e374cuda3std3__47nulloptE
	.align		8
        /*0068*/ 	.dword	_ZN34_INTERNAL_9a5d0e3e_4_k_cu_2a500e374cuda3std3__48unexpectE
	.align		8
        /*0070*/ 	.dword	_ZN34_INTERNAL_9a5d0e3e_4_k_cu_2a500e374cuda3std6ranges3__45__cpo4swapE
	.align		8
        /*0078*/ 	.dword	_ZN34_INTERNAL_9a5d0e3e_4_k_cu_2a500e374cuda3std6ranges3__45__cpo9iter_moveE
	.align		8
        /*0080*/ 	.dword	_ZN34_INTERNAL_9a5d0e3e_4_k_cu_2a500e374cuda3std6ranges3__45__cpo5beginE
	.align		8
        /*0088*/ 	.dword	_ZN34_INTERNAL_9a5d0e3e_4_k_cu_2a500e374cuda3std6ranges3__45__cpo3endE
	.align		8
        /*0090*/ 	.dword	_ZN34_INTERNAL_9a5d0e3e_4_k_cu_2a500e374cuda3std6ranges3__45__cpo6cbeginE
	.align		8
        /*0098*/ 	.dword	_ZN34_INTERNAL_9a5d0e3e_4_k_cu_2a500e374cuda3std6ranges3__45__cpo4cendE
	.align		8
        /*00a0*/ 	.dword	_ZN34_INTERNAL_9a5d0e3e_4_k_cu_2a500e374cuda3std6ranges3__45__cpo7advanceE
	.align		8
        /*00a8*/ 	.dword	_ZN34_INTERNAL_9a5d0e3e_4_k_cu_2a500e374cuda3std6ranges3__45__cpo9iter_swapE
	.align		8
        /*00b0*/ 	.dword	_ZN34_INTERNAL_9a5d0e3e_4_k_cu_2a500e374cuda3std6ranges3__45__cpo4nextE
	.align		8
        /*00b8*/ 	.dword	_ZN34_INTERNAL_9a5d0e3e_4_k_cu_2a500e374cuda3std6ranges3__45__cpo4prevE
	.align		8
        /*00c0*/ 	.dword	_ZN34_INTERNAL_9a5d0e3e_4_k_cu_2a500e374cuda3std6ranges3__45__cpo4dataE
	.align		8
        /*00c8*/ 	.dword	_ZN34_INTERNAL_9a5d0e3e_4_k_cu_2a500e374cuda3std6ranges3__45__cpo5cdataE
	.align		8
        /*00d0*/ 	.dword	_ZN34_INTERNAL_9a5d0e3e_4_k_cu_2a500e374cuda3std6ranges3__45__cpo4sizeE
	.align		8
        /*00d8*/ 	.dword	_ZN34_INTERNAL_9a5d0e3e_4_k_cu_2a500e374cuda3std6ranges3__45__cpo5ssizeE
	.align		8
        /*00e0*/ 	.dword	_ZN34_INTERNAL_9a5d0e3e_4_k_cu_2a500e374cuda3std6ranges3__45__cpo8distanceE
	.align		8
        /*00e8*/ 	.dword	_ZN34_INTERNAL_9a5d0e3e_4_k_cu_2a500e376thrust24THRUST_300001_SM_1000_NS8cuda_cub3parE
	.align		8
        /*00f0*/ 	.dword	_ZN34_INTERNAL_9a5d0e3e_4_k_cu_2a500e376thrust24THRUST_300001_SM_1000_NS8cuda_cub10par_nosyncE
	.align		8
        /*00f8*/ 	.dword	_ZN34_INTERNAL_9a5d0e3e_4_k_cu_2a500e376thrust24THRUST_300001_SM_1000_NS6system6detail10sequential3seqE
	.align		8
        /*0100*/ 	.dword	_ZN34_INTERNAL_9a5d0e3e_4_k_cu_2a500e376thrust24THRUST_300001_SM_1000_NS6system3cpp3parE
	.align		8
        /*0108*/ 	.dword	_ZN34_INTERNAL_9a5d0e3e_4_k_cu_2a500e376thrust24THRUST_300001_SM_1000_NS12placeholders2_1E
	.align		8
        /*0110*/ 	.dword	_ZN34_INTERNAL_9a5d0e3e_4_k_cu_2a500e376thrust24THRUST_300001_SM_1000_NS12placeholders2_2E
	.align		8
        /*0118*/ 	.dword	_ZN34_INTERNAL_9a5d0e3e_4_k_cu_2a500e376thrust24THRUST_300001_SM_1000_NS12placeholders2_3E
	.align		8
        /*0120*/ 	.dword	_ZN34_INTERNAL_9a5d0e3e_4_k_cu_2a500e376thrust24THRUST_300001_SM_1000_NS12placeholders2_4E
	.align		8
        /*0128*/ 	.dword	_ZN34_INTERNAL_9a5d0e3e_4_k_cu_2a500e376thrust24THRUST_300001_SM_1000_NS12placeholders2_5E
	.align		8
        /*0130*/ 	.dword	_ZN34_INTERNAL_9a5d0e3e_4_k_cu_2a500e376thrust24THRUST_300001_SM_1000_NS12placeholders2_6E
	.align		8
        /*0138*/ 	.dword	_ZN34_INTERNAL_9a5d0e3e_4_k_cu_2a500e376thrust24THRUST_300001_SM_1000_NS12placeholders2_7E
	.align		8
        /*0140*/ 	.dword	_ZN34_INTERNAL_9a5d0e3e_4_k_cu_2a500e376thrust24THRUST_300001_SM_1000_NS12placeholders2_8E
	.align		8
        /*0148*/ 	.dword	_ZN34_INTERNAL_9a5d0e3e_4_k_cu_2a500e376thrust24THRUST_300001_SM_1000_NS12placeholders2_9E
	.align		8
        /*0150*/ 	.dword	_ZN34_INTERNAL_9a5d0e3e_4_k_cu_2a500e376thrust24THRUST_300001_SM_1000_NS12placeholders3_10E
	.align		8
        /*0158*/ 	.dword	_ZN34_INTERNAL_9a5d0e3e_4_k_cu_2a500e376thrust24THRUST_300001_SM_1000_NS3seqE
	.align		8
        /*0160*/ 	.dword	_ZN34_INTERNAL_9a5d0e3e_4_k_cu_2a500e376thrust24THRUST_300001_SM_1000_NS6deviceE


//--------------------- .text._ZN3cub18CUB_300001_SM_10006detail10radix_sort29DeviceRadixSortOnesweepKernelINS1_5radix10policy_hubIiNS0_8NullTypeEyE10Policy1000ELNS0_9SortOrderE0EiS6_yiiNS1_21identity_decomposer_tEEEvPT5_SC_PT3_PKSD_PT1_PKSH_PT2_PKSL_T4_iiT6_ --------------------------
	.section	.text._ZN3cub18CUB_300001_SM_10006detail10radix_sort29DeviceRadixSortOnesweepKernelINS1_5radix10policy_hubIiNS0_8NullTypeEyE10Policy1000ELNS0_9SortOrderE0EiS6_yiiNS1_21identity_decomposer_tEEEvPT5_SC_PT3_PKSD_PT1_PKSH_PT2_PKSL_T4_iiT6_,"ax",@progbits
	.align	128
        .global         _ZN3cub18CUB_300001_SM_10006detail10radix_sort29DeviceRadixSortOnesweepKernelINS1_5radix10policy_hubIiNS0_8NullTypeEyE10Policy1000ELNS0_9SortOrderE0EiS6_yiiNS1_21identity_decomposer_tEEEvPT5_SC_PT3_PKSD_PT1_PKSH_PT2_PKSL_T4_iiT6_
        .type           _ZN3cub18CUB_300001_SM_10006detail10radix_sort29DeviceRadixSortOnesweepKernelINS1_5radix10policy_hubIiNS0_8NullTypeEyE10Policy1000ELNS0_9SortOrderE0EiS6_yiiNS1_21identity_decomposer_tEEEvPT5_SC_PT3_PKSD_PT1_PKSH_PT2_PKSL_T4_iiT6_,@function
        .size           _ZN3cub18CUB_300001_SM_10006detail10radix_sort29DeviceRadixSortOnesweepKernelINS1_5radix10policy_hubIiNS0_8NullTypeEyE10Policy1000ELNS0_9SortOrderE0EiS6_yiiNS1_21identity_decomposer_tEEEvPT5_SC_PT3_PKSD_PT1_PKSH_PT2_PKSL_T4_iiT6_,(.L_x_279 - _ZN3cub18CUB_300001_SM_10006detail10radix_sort29DeviceRadixSortOnesweepKernelINS1_5radix10policy_hubIiNS0_8NullTypeEyE10Policy1000ELNS0_9SortOrderE0EiS6_yiiNS1_21identity_decomposer_tEEEvPT5_SC_PT3_PKSD_PT1_PKSH_PT2_PKSL_T4_iiT6_)
        .other          _ZN3cub18CUB_300001_SM_10006detail10radix_sort29DeviceRadixSortOnesweepKernelINS1_5radix10policy_hubIiNS0_8NullTypeEyE10Policy1000ELNS0_9SortOrderE0EiS6_yiiNS1_21identity_decomposer_tEEEvPT5_SC_PT3_PKSD_PT1_PKSH_PT2_PKSL_T4_iiT6_,@"STO_CUDA_ENTRY STV_DEFAULT"
_ZN3cub18CUB_300001_SM_10006detail10radix_sort29DeviceRadixSortOnesweepKernelINS1_5radix10policy_hubIiNS0_8NullTypeEyE10Policy1000ELNS0_9SortOrderE0EiS6_yiiNS1_21identity_decomposer_tEEEvPT5_SC_PT3_PKSD_PT1_PKSH_PT2_PKSL_T4_iiT6_:
.text._ZN3cub18CUB_300001_SM_10006detail10radix_sort29DeviceRadixSortOnesweepKernelINS1_5radix10policy_hubIiNS0_8NullTypeEyE10Policy1000ELNS0_9SortOrderE0EiS6_yiiNS1_21identity_decomposer_tEEEvPT5_SC_PT3_PKSD_PT1_PKSH_PT2_PKSL_T4_iiT6_:
[----:B------:R-:W-:Y:S01]  /*0000*/  LDC R1, c[0x0][0x37c] ;  /* 0x0000df00ff017b82 */ /* 0x000fe20000000800 */
[----:B------:R-:W0:Y:S01]  /*0010*/  S2R R3, SR_TID.X ;  /* 0x0000000000037919 */ /* 0x000e220000002100 */
[----:B------:R-:W1:Y:S01]  /*0020*/  LDCU.64 UR8, c[0x0][0x358] ;  /* 0x00006b00ff0877ac */ /* 0x000e620008000a00 */
[----:B------:R-:W-:Y:S01]  /*0030*/  BSSY.RECONVERGENT B0, `(.L_x_0) ;  /* 0x000000a000007945 */ /* 0x000fe20003800200 */
[----:B0-----:R-:W-:-:S13]  /*0040*/  ISETP.NE.AND P0, PT, R3, RZ, PT ;  /* 0x000000ff0300720c */ /* 0x001fda0003f05270 */
[----:B-1----:R-:W-:Y:S05]  /*0050*/  @P0 BRA `(.L_x_1) ;  /* 0x00000000001c0947 */ /* 0x002fea0003800000 */
[----:B------:R-:W0:Y:S01]  /*0060*/  LDC.64 R4, c[0x0][0x388] ;  /* 0x0000e200ff047b82 */ /* 0x000e220000000a00 */
[----:B------:R-:W-:-:S05]  /*0070*/  IMAD.MOV.U32 R7, RZ, RZ, 0x1 ;  /* 0x00000001ff077424 */ /* 0x000fca00078e00ff */
[----:B0-----:R-:W2:Y:S02]  /*0080*/  ATOMG.E.ADD.STRONG.GPU PT, R4, desc[UR8][R4.64], R7 ;  /* 0x80000007040479a8 */ /* 0x001ea400081ef108 */
[----:B------:R-:W0:Y:S01]  /*0090*/  S2UR UR5, SR_CgaCtaId ;  /* 0x00000000000579c3 */ /* 0x000e220000008800 */
[----:B------:R-:W-:Y:S02]  /*00a0*/  UMOV UR4, 0x400 ;  /* 0x0000040000047882 */ /* 0x000fe40000000000 */
[----:B0-----:R-:W-:-:S09]  /*00b0*/  ULEA UR4, UR5, UR4, 0x18 ;  /* 0x0000000405047291 */ /* 0x001fd2000f8ec0ff */
[----:B--2---:R0:W-:Y:S03]  /*00c0*/  STS [UR4+0x7200], R4 ;  /* 0x00720004ff007988 */ /* 0x0041e60008000804 */
.L_x_1:
[----:B------:R-:W-:Y:S05]  /*00d0*/  BSYNC.RECONVERGENT B0 ;  /* 0x0000000000007941 */ /* 0x000fea0003800200 */
.L_x_0:
[----:B------:R-:W1:Y:S08]  /*00e0*/  S2UR UR5, SR_CgaCtaId ;  /* 0x00000000000579c3 */ /* 0x000e700000008800 */
[----:B------:R-:W-:Y:S06]  /*00f0*/  BAR.SYNC.DEFER_BLOCKING 0x0 ;  /* 0x0000000000007b1d */ /* 0x000fec0000010000 */
[----:B------:R-:W-:Y:S01]  /*0100*/  UMOV UR4, 0x400 ;  /* 0x0000040000047882 */ /* 0x000fe20000000000 */
[----:B------:R-:W2:Y:S01]  /*0110*/  S2R R46, SR_LANEID ;  /* 0x00000000002e7919 */ /* 0x000ea20000000000 */
[----:B-1----:R-:W-:Y:S01]  /*0120*/  ULEA UR4, UR5, UR4, 0x18 ;  /* 0x0000000405047291 */ /* 0x002fe2000f8ec0ff */
[----:B------:R-:W1:Y:S08]  /*0130*/  LDCU UR5, c[0x0][0x3c0] ;  /* 0x00007800ff0577ac */ /* 0x000e700008000800 */
[----:B------:R-:W3:Y:S02]  /*0140*/  LDS R0, [UR4+0x7200] ;  /* 0x00720004ff007984 */ /* 0x000ee40008000800 */
[----:B---3--:R-:W-:-:S13]  /*0150*/  R2UR UR7, R0 ;  /* 0x00000000000772ca */ /* 0x008fda00000e0000 */
[----:B------:R-:W-:-:S04]  /*0160*/  UIMAD UR6, UR7, 0x1c80, URZ ;  /* 0x00001c80070678a4 */ /* 0x000fc8000f8e02ff */
[----:B------:R-:W-:Y:S02]  /*0170*/  UIADD3 UR10, UPT, UPT, UR6, 0x1c80, URZ ;  /* 0x00001c80060a7890 */ /* 0x000fe4000fffe0ff */
[----:B------:R-:W-:Y:S02]  /*0180*/  USHF.R.S32.HI UR11, URZ, 0x1f, UR6 ;  /* 0x0000001fff0b7899 */ /* 0x000fe40008011406 */
[----:B-1----:R-:W-:-:S09]  /*0190*/  UISETP.GT.AND UP0, UPT, UR10, UR5, UPT ;  /* 0x000000050a00728c */ /* 0x002fd2000bf04270 */
[----:B--2---:R-:W-:Y:S05]  /*01a0*/  BRA.U UP0, `(.L_x_2) ;  /* 0x0000000100707547 */ /* 0x004fea000b800000 */
[----:B------:R-:W0:Y:S01]  /*01b0*/  LDCU.64 UR12, c[0x0][0x3a8] ;  /* 0x00007500ff0c77ac */ /* 0x000e220008000a00 */
[C---:B------:R-:W-:Y:S02]  /*01c0*/  LOP3.LUT R0, R3.reuse, 0x1f, RZ, 0xc0, !PT ;  /* 0x0000001f03007812 */ /* 0x040fe400078ec0ff */
[----:B------:R-:W-:-:S05]  /*01d0*/  LOP3.LUT R5, R3, 0x3e0, RZ, 0xc0, !PT ;  /* 0x000003e003057812 */ /* 0x000fca00078ec0ff */
[----:B------:R-:W-:-:S05]  /*01e0*/  IMAD R0, R5, 0x13, R0 ;  /* 0x0000001305007824 */ /* 0x000fca00078e0200 */
[----:B------:R-:W-:-:S05]  /*01f0*/  IADD3 R0, P0, PT, R0, UR6, RZ ;  /* 0x0000000600007c10 */ /* 0x000fca000ff1e0ff */
[----:B------:R-:W-:Y:S01]  /*0200*/  IMAD.X R5, RZ, RZ, UR11, P0 ;  /* 0x0000000bff057e24 */ /* 0x000fe200080e06ff */
[----:B0-----:R-:W-:-:S04]  /*0210*/  LEA R4, P0, R0, UR12, 0x2 ;  /* 0x0000000c00047c11 */ /* 0x001fc8000f8010ff */
[----:B------:R-:W-:-:S05]  /*0220*/  LEA.HI.X R5, R0, UR13, R5, 0x2, P0 ;  /* 0x0000000d00057c11 */ /* 0x000fca00080f1405 */
[----:B------:R0:W5:Y:S04]  /*0230*/  LDG.E R44, desc[UR8][R4.64] ;  /* 0x00000008042c7981 */ /* 0x000168000c1e1900 */
        /* <DEDUP_REMOVED lines=17> */
[----:B------:R0:W5:Y:S01]  /*0350*/  LDG.E R24, desc[UR8][R4.64+0x900] ;  /* 0x0009000804187981 */ /* 0x000162000c1e1900 */
[----:B------:R-:W-:Y:S05]  /*0360*/  BRA `(.L_x_3) ;  /* 0x0000000400507947 */ /* 0x000fea0003800000 */
.L_x_2:
[C---:B------:R-:W-:Y:S01]  /*0370*/  LOP3.LUT R0, R3.reuse, 0x1f, RZ, 0xc0, !PT ;  /* 0x0000001f03007812 */ /* 0x040fe200078ec0ff */
[----:B------:R-:W1:Y:S01]  /*0380*/  LDCU.64 UR12, c[0x0][0x3a8] ;  /* 0x00007500ff0c77ac */ /* 0x000e620008000a00 */
[----:B------:R-:W-:Y:S01]  /*0390*/  LOP3.LUT R5, R3, 0x3e0, RZ, 0xc0, !PT ;  /* 0x000003e003057812 */ /* 0x000fe200078ec0ff */
[----:B------:R-:W-:Y:S01]  /*03a0*/  IMAD.MOV.U32 R44, RZ, RZ, 0x7fffffff ;  /* 0x7fffffffff2c7424 */ /* 0x000fe200078e00ff */
[----:B------:R-:W-:Y:S01]  /*03b0*/  UIADD3 UR5, UPT, UPT, -UR6, UR5, URZ ;  /* 0x0000000506057290 */ /* 0x000fe2000fffe1ff */
[----:B------:R-:W-:Y:S02]  /*03c0*/  IMAD.MOV.U32 R42, RZ, RZ, 0x7fffffff ;  /* 0x7fffffffff2a7424 */ /* 0x000fe400078e00ff */
[----:B------:R-:W-:Y:S02]  /*03d0*/  IMAD R7, R5, 0x13, R0 ;  /* 0x0000001305077824 */ /* 0x000fe400078e0200 */
[----:B------:R-:W-:Y:S02]  /*03e0*/  IMAD.MOV.U32 R43, RZ, RZ, 0x7fffffff ;  /* 0x7fffffffff2b7424 */ /* 0x000fe400078e00ff */
[C---:B------:R-:W-:Y:S01]  /*03f0*/  VIADD R0, R7.reuse, 0x20 ;  /* 0x0000002007007836 */ /* 0x040fe20000000000 */
[C---:B------:R-:W-:Y:S01]  /*0400*/  ISETP.GE.AND P1, PT, R7.reuse, UR5, PT ;  /* 0x0000000507007c0c */ /* 0x040fe2000bf26270 */
[----:B------:R-:W-:-:S02]  /*0410*/  VIADD R5, R7, 0x60 ;  /* 0x0000006007057836 */ /* 0x000fc40000000000 */
[C---:B0-----:R-:W-:Y:S01]  /*0420*/  VIADD R4, R7.reuse, 0x40 ;  /* 0x0000004007047836 */ /* 0x041fe20000000000 */
[----:B------:R-:W-:Y:S01]  /*0430*/  ISETP.GE.AND P2, PT, R0, UR5, PT ;  /* 0x0000000500007c0c */ /* 0x000fe2000bf46270 */
[C---:B------:R-:W-:Y:S01]  /*0440*/  VIADD R8, R7.reuse, 0xa0 ;  /* 0x000000a007087836 */ /* 0x040fe20000000000 */
[C---:B------:R-:W-:Y:S01]  /*0450*/  IADD3 R0, P0, PT, R7.reuse, UR6, RZ ;  /* 0x0000000607007c10 */ /* 0x040fe2000ff1e0ff */
[----:B------:R-:W-:Y:S01]  /*0460*/  VIADD R6, R7, 0x80 ;  /* 0x0000008007067836 */ /* 0x000fe20000000000 */
[----:B------:R-:W-:Y:S01]  /*0470*/  ISETP.GE.AND P4, PT, R5, UR5, PT ;  /* 0x0000000505007c0c */ /* 0x000fe2000bf86270 */
[----:B------:R-:W-:Y:S01]  /*0480*/  VIADD R9, R7, 0xc0 ;  /* 0x000000c007097836 */ /* 0x000fe20000000000 */
[----:B------:R-:W-:Y:S01]  /*0490*/  ISETP.GE.AND P3, PT, R4, UR5, PT ;  /* 0x0000000504007c0c */ /* 0x000fe2000bf66270 */
[----:B------:R-:W-:Y:S01]  /*04a0*/  IMAD.X R5, RZ, RZ, UR11, P0 ;  /* 0x0000000bff057e24 */ /* 0x000fe200080e06ff */
[----:B-1----:R-:W-:Y:S02]  /*04b0*/  LEA R4, P0, R0, UR12, 0x2 ;  /* 0x0000000c00047c11 */ /* 0x002fe4000f8010ff */
[----:B------:R-:W-:-:S02]  /*04c0*/  ISETP.GE.AND P6, PT, R8, UR5, PT ;  /* 0x0000000508007c0c */ /* 0x000fc4000bfc6270 */
[----:B------:R-:W-:Y:S01]  /*04d0*/  LEA.HI.X R5, R0, UR13, R5, 0x2, P0 ;  /* 0x0000000d00057c11 */ /* 0x000fe200080f1405 */
[----:B------:R-:W-:Y:S01]  /*04e0*/  VIADD R0, R7, 0xe0 ;  /* 0x000000e007007836 */ /* 0x000fe20000000000 */
[----:B------:R-:W-:Y:S01]  /*04f0*/  ISETP.GE.AND P5, PT, R6, UR5, PT ;  /* 0x0000000506007c0c */ /* 0x000fe2000bfa6270 */
[----:B------:R-:W-:Y:S01]  /*0500*/  IMAD.MOV.U32 R8, RZ, RZ, 0x7fffffff ;  /* 0x7fffffffff087424 */ /* 0x000fe200078e00ff */
[----:B------:R-:W-:Y:S01]  /*0510*/  ISETP.GE.AND P0, PT, R9, UR5, PT ;  /* 0x0000000509007c0c */ /* 0x000fe2000bf06270 */
[----:B------:R1:W5:Y:S01]  /*0520*/  @!P1 LDG.E R44, desc[UR8][R4.64] ;  /* 0x00000008042c9981 */ /* 0x000362000c1e1900 */
[----:B------:R-:W-:Y:S01]  /*0530*/  ISETP.GE.AND P1, PT, R0, UR5, PT ;  /* 0x0000000500007c0c */ /* 0x000fe2000bf26270 */
[C---:B------:R-:W-:Y:S02]  /*0540*/  VIADD R0, R7.reuse, 0x120 ;  /* 0x0000012007007836 */ /* 0x040fe40000000000 */
[----:B------:R1:W5:Y:S01]  /*0550*/  @!P3 LDG.E R42, desc[UR8][R4.64+0x100] ;  /* 0x00010008042ab981 */ /* 0x000362000c1e1900 */
[----:B------:R-:W-:-:S02]  /*0560*/  VIADD R6, R7, 0x100 ;  /* 0x0000010007067836 */ /* 0x000fc40000000000 */
[----:B------:R-:W-:Y:S01]  /*0570*/  ISETP.GE.AND P3, PT, R0, UR5, PT ;  /* 0x0000000500007c0c */ /* 0x000fe2000bf66270 */
[----:B------:R-:W-:Y:S01]  /*0580*/  VIADD R0, R7, 0x140 ;  /* 0x0000014007007836 */ /* 0x000fe20000000000 */
[----:B------:R1:W5:Y:S01]  /*0590*/  @!P4 LDG.E R8, desc[UR8][R4.64+0x180] ;  /* 0x000180080408c981 */ /* 0x000362000c1e1900 */
[----:B------:R-:W-:-:S03]  /*05a0*/  IMAD.MOV.U32 R10, RZ, RZ, 0x7fffffff ;  /* 0x7fffffffff0a7424 */ /* 0x000fc600078e00ff */
[----:B------:R-:W-:Y:S01]  /*05b0*/  ISETP.GE.AND P4, PT, R0, UR5, PT ;  /* 0x0000000500007c0c */ /* 0x000fe2000bf86270 */
[C---:B------:R-:W-:Y:S01]  /*05c0*/  VIADD R0, R7.reuse, 0x180 ;  /* 0x0000018007007836 */ /* 0x040fe20000000000 */
[----:B------:R1:W5:Y:S01]  /*05d0*/  @!P2 LDG.E R43, desc[UR8][R4.64+0x80] ;  /* 0x00008008042ba981 */ /* 0x000362000c1e1900 */
[----:B------:R-:W-:Y:S01]  /*05e0*/  ISETP.GE.AND P2, PT, R6, UR5, PT ;  /* 0x0000000506007c0c */ /* 0x000fe2000bf46270 */
[----:B------:R-:W-:Y:S02]  /*05f0*/  IMAD.MOV.U32 R12, RZ, RZ, 0x7fffffff ;  /* 0x7fffffffff0c7424 */ /* 0x000fe400078e00ff */
[----:B------:R1:W5:Y:S01]  /*0600*/  @!P6 LDG.E R10, desc[UR8][R4.64+0x280] ;  /* 0x00028008040ae981 */ /* 0x000362000c1e1900 */
[----:B------:R-:W-:Y:S01]  /*0610*/  ISETP.GE.AND P6, PT, R0, UR5, PT ;  /* 0x0000000500007c0c */ /* 0x000fe2000bfc6270 */
[C---:B------:R-:W-:Y:S02]  /*0620*/  VIADD R0, R7.reuse, 0x1a0 ;  /* 0x000001a007007836 */ /* 0x040fe40000000000 */
[----:B------:R-:W-:Y:S01]  /*0630*/  IMAD.MOV.U32 R9, RZ, RZ, 0x7fffffff ;  /* 0x7fffffffff097424 */ /* 0x000fe200078e00ff */
[----:B------:R1:W5:Y:S01]  /*0640*/  @!P0 LDG.E R12, desc[UR8][R4.64+0x300] ;  /* 0x00030008040c8981 */ /* 0x000362000c1e1900 */
[----:B------:R-:W-:Y:S01]  /*0650*/  VIADD R6, R7, 0x160 ;  /* 0x0000016007067836 */ /* 0x000fe20000000000 */
[----:B------:R-:W-:Y:S01]  /*0660*/  ISETP.GE.AND P0, PT, R0, UR5, PT ;  /* 0x0000000500007c0c */ /* 0x000fe2000bf06270 */
[----:B------:R-:W-:-:S02]  /*0670*/  IMAD.MOV.U32 R14, RZ, RZ, 0x7fffffff ;  /* 0x7fffffffff0e7424 */ /* 0x000fc400078e00ff */
[C---:B------:R-:W-:Y:S01]  /*0680*/  VIADD R0, R7.reuse, 0x1e0 ;  /* 0x000001e007007836 */ /* 0x040fe20000000000 */
[----:B------:R1:W5:Y:S01]  /*0690*/  @!P5 LDG.E R9, desc[UR8][R4.64+0x200] ;  /* 0x000200080409d981 */ /* 0x000362000c1e1900 */
[----:B------:R-:W-:Y:S01]  /*06a0*/  ISETP.GE.AND P5, PT, R6, UR5, PT ;  /* 0x0000000506007c0c */ /* 0x000fe2000bfa6270 */
[----:B------:R-:W-:Y:S02]  /*06b0*/  IMAD.MOV.U32 R13, RZ, RZ, 0x7fffffff ;  /* 0x7fffffffff0d7424 */ /* 0x000fe400078e00ff */
[----:B------:R1:W5:Y:S01]  /*06c0*/  @!P2 LDG.E R14, desc[UR8][R4.64+0x400] ;  /* 0x00040008040ea981 */ /* 0x000362000c1e1900 */
[----:B------:R-:W-:Y:S01]  /*06d0*/  IMAD.MOV.U32 R15, RZ, RZ, 0x7fffffff ;  /* 0x7fffffffff0f7424 */ /* 0x000fe200078e00ff */
[----:B------:R-:W-:Y:S01]  /*06e0*/  ISETP.GE.AND P2, PT, R0, UR5, PT ;  /* 0x0000000500007c0c */ /* 0x000fe2000bf46270 */
[C---:B------:R-:W-:Y:S01]  /*06f0*/  VIADD R6, R7.reuse, 0x1c0 ;  /* 0x000001c007067836 */ /* 0x040fe20000000000 */
[----:B------:R1:W5:Y:S01]  /*0700*/  @!P1 LDG.E R13, desc[UR8][R4.64+0x380] ;  /* 0x00038008040d9981 */ /* 0x000362000c1e1900 */
[----:B------:R-:W-:-:S02]  /*0710*/  VIADD R0, R7, 0x200 ;  /* 0x0000020007007836 */ /* 0x000fc40000000000 */
[----:B------:R-:W-:Y:S01]  /*0720*/  IMAD.MOV.U32 R16, RZ, RZ, 0x7fffffff ;  /* 0x7fffffffff107424 */ /* 0x000fe200078e00ff */
[----:B------:R1:W5:Y:S01]  /*0730*/  @!P3 LDG.E R15, desc[UR8][R4.64+0x480] ;  /* 0x00048008040fb981 */ /* 0x000362000c1e1900 */
[----:B------:R-:W-:Y:S01]  /*0740*/  IMAD.MOV.U32 R17, RZ, RZ, 0x7fffffff ;  /* 0x7fffffffff117424 */ /* 0x000fe200078e00ff */
[----:B------:R-:W-:Y:S01]  /*0750*/  ISETP.GE.AND P1, PT, R6, UR5, PT ;  /* 0x0000000506007c0c */ /* 0x000fe2000bf26270 */
[C---:B------:R-:W-:Y:S01]  /*0760*/  VIADD R6, R7.reuse, 0x220 ;  /* 0x0000022007067836 */ /* 0x040fe20000000000 */
[----:B------:R-:W-:Y:S01]  /*0770*/  ISETP.GE.AND P3, PT, R0, UR5, PT ;  /* 0x0000000500007c0c */ /* 0x000fe2000bf66270 */
[----:B------:R-:W-:Y:S01]  /*0780*/  VIADD R0, R7, 0x240 ;  /* 0x0000024007007836 */ /* 0x000fe20000000000 */
[----:B------:R1:W5:Y:S02]  /*0790*/  @!P4 LDG.E R16, desc[UR8][R4.64+0x500] ;  /* 0x000500080410c981 */ /* 0x000364000c1e1900 */
[----:B------:R-:W-:Y:S02]  /*07a0*/  ISETP.GE.AND P4, PT, R6, UR5, PT ;  /* 0x0000000506007c0c */ /* 0x000fe4000bf86270 */
[----:B------:R1:W5:Y:S01]  /*07b0*/  @!P5 LDG.E R17, desc[UR8][R4.64+0x580] ;  /* 0x000580080411d981 */ /* 0x000362000c1e1900 */
[----:B------:R-:W-:Y:S01]  /*07c0*/  ISETP.GE.AND P5, PT, R0, UR5, PT ;  /* 0x0000000500007c0c */ /* 0x000fe2000bfa6270 */
[----:B------:R-:W-:-:S02]  /*07d0*/  IMAD.MOV.U32 R18, RZ, RZ, 0x7fffffff ;  /* 0x7fffffffff127424 */ /* 0x000fc400078e00ff */
[----:B------:R-:W-:Y:S02]  /*07e0*/  IMAD.MOV.U32 R19, RZ, RZ, 0x7fffffff ;  /* 0x7fffffffff137424 */ /* 0x000fe400078e00ff */
[----:B------:R-:W-:Y:S02]  /*07f0*/  IMAD.MOV.U32 R20, RZ, RZ, 0x7fffffff ;  /* 0x7fffffffff147424 */ /* 0x000fe400078e00ff */
[----:B------:R-:W-:Y:S01]  /*0800*/  IMAD.MOV.U32 R21, RZ, RZ, 0x7fffffff ;  /* 0x7fffffffff157424 */ /* 0x000fe200078e00ff */
[----:B------:R1:W5:Y:S01]  /*0810*/  @!P6 LDG.E R18, desc[UR8][R4.64+0x600] ;  /* 0x000600080412e981 */ /* 0x000362000c1e1900 */
[----:B------:R-:W-:Y:S02]  /*0820*/  IMAD.MOV.U32 R22, RZ, RZ, 0x7fffffff ;  /* 0x7fffffffff167424 */ /* 0x000fe400078e00ff */
[----:B------:R-:W-:Y:S01]  /*0830*/  IMAD.MOV.U32 R23, RZ, RZ, 0x7fffffff ;  /* 0x7fffffffff177424 */ /* 0x000fe200078e00ff */
[----:B------:R1:W5:Y:S01]  /*0840*/  @!P0 LDG.E R19, desc[UR8][R4.64+0x680] ;  /* 0x0006800804138981 */ /* 0x000362000c1e1900 */
[----:B------:R-:W-:-:S03]  /*0850*/  IMAD.MOV.U32 R24, RZ, RZ, 0x7fffffff ;  /* 0x7fffffffff187424 */ /* 0x000fc600078e00ff */
[----:B------:R1:W5:Y:S04]  /*0860*/  @!P1 LDG.E R20, desc[UR8][R4.64+0x700] ;  /* 0x0007000804149981 */ /* 0x000368000c1e1900 */
[----:B------:R1:W5:Y:S04]  /*0870*/  @!P2 LDG.E R21, desc[UR8][R4.64+0x780] ;  /* 0x000780080415a981 */ /* 0x000368000c1e1900 */
[----:B------:R1:W5:Y:S04]  /*0880*/  @!P3 LDG.E R22, desc[UR8][R4.64+0x800] ;  /* 0x000800080416b981 */ /* 0x000368000c1e1900 */
[----:B------:R1:W5:Y:S04]  /*0890*/  @!P4 LDG.E R23, desc[UR8][R4.64+0x880] ;  /* 0x000880080417c981 */ /* 0x000368000c1e1900 */
[----:B------:R1:W5:Y:S02]  /*08a0*/  @!P5 LDG.E R24, desc[UR8][R4.64+0x900] ;  /* 0x000900080418d981 */ /* 0x000364000c1e1900 */
.L_x_3:
[----:B01----:R-:W-:Y:S01]  /*08b0*/  VIMNMX R5, PT, PT, R46, 0xe0, !PT ;  /* 0x000000e02e057848 */ /* 0x003fe20007fe0100 */
[----:B------:R-:W0:Y:S01]  /*08c0*/  LDCU UR5, c[0x0][0x3c8] ;  /* 0x00007900ff0577ac */ /* 0x000e220008000800 */
[----:B------:R-:W-:Y:S01]  /*08d0*/  SHF.R.U32.HI R0, RZ, 0x5, R3 ;  /* 0x00000005ff007819 */ /* 0x000fe20000011603 */
[----:B------:R-:W-:Y:S01]  /*08e0*/  BSSY.RECONVERGENT B0, `(.L_x_4) ;  /* 0x0000026000007945 */ /* 0x000fe20003800200 */
[--C-:B------:R-:W-:Y:S01]  /*08f0*/  IADD3 R5, PT, PT, R5, 0x1f, -R46.reuse ;  /* 0x0000001f05057810 */ /* 0x100fe20007ffe82e */
[----:B------:R-:W-:Y:S01]  /*0900*/  UMOV UR6, 0xffffffff ;  /* 0xffffffff00067882 */ /* 0x000fe20000000000 */
[----:B------:R-:W-:Y:S02]  /*0910*/  IMAD.MOV.U32 R7, RZ, RZ, R46 ;  /* 0x000000ffff077224 */ /* 0x000fe400078e002e */
[C---:B------:R-:W-:Y:S02]  /*0920*/  ISETP.GE.U32.AND P0, PT, R5.reuse, 0x1e0, PT ;  /* 0x000001e00500780c */ /* 0x040fe40003f06070 */
[----:B------:R-:W-:Y:S01]  /*0930*/  LEA.HI R6, R5, 0x1, RZ, 0x1b ;  /* 0x0000000105067811 */ /* 0x000fe200078fd8ff */
[----:B------:R-:W-:-:S03]  /*0940*/  IMAD.SHL.U32 R5, R0, 0x400, RZ ;  /* 0x0000040000057824 */ /* 0x000fc600078e00ff */
[----:B------:R-:W-:-:S04]  /*0950*/  LOP3.LUT R25, R6, 0xf, RZ, 0xc0, !PT ;  /* 0x0000000f06197812 */ /* 0x000fc800078ec0ff */
[----:B------:R-:W-:Y:S01]  /*0960*/  ISETP.NE.AND P1, PT, R25, RZ, PT ;  /* 0x000000ff1900720c */ /* 0x000fe20003f25270 */
[----:B0-----:R-:W-:Y:S02]  /*0970*/  USHF.L.U32 UR5, UR6, UR5, URZ ;  /* 0x0000000506057299 */ /* 0x001fe400080006ff */
[----:B------:R-:W-:Y:S10]  /*0980*/  @!P0 BRA `(.L_x_5) ;  /* 0x00000000006c8947 */ /* 0x000ff40003800000 */
[----:B------:R-:W-:Y:S01]  /*0990*/  IMAD R4, R46, 0x4, R5 ;  /* 0x000000042e047824 */ /* 0x000fe200078e0205 */
[----:B------:R-:W-:Y:S01]  /*09a0*/  LOP3.LUT R0, R6, 0xffffff0, RZ, 0xc0, !PT ;  /* 0x0ffffff006007812 */ /* 0x000fe200078ec0ff */
[----:B------:R-:W-:Y:S02]  /*09b0*/  IMAD.U32 R11, RZ, RZ, UR4 ;  /* 0x00000004ff0b7e24 */ /* 0x000fe4000f8e00ff */
[----:B------:R-:W-:Y:S02]  /*09c0*/  IMAD.MOV.U32 R7, RZ, RZ, R46 ;  /* 0x000000ffff077224 */ /* 0x000fe400078e002e */
[----:B------:R-:W-:Y:S01]  /*09d0*/  IMAD.MOV R0, RZ, RZ, -R0 ;  /* 0x000000ffff007224 */ /* 0x000fe200078e0a00 */
[----:B------:R-:W-:-:S07]  /*09e0*/  IADD3 R4, PT, PT, R4, 0x400, R11 ;  /* 0x0000040004047810 */ /* 0x000fce0007ffe00b */
.L_x_6:
[----:B------:R-:W-:Y:S01]  /*09f0*/  VIADD R0, R0, 0x10 ;  /* 0x0000001000007836 */ /* 0x000fe20000000000 */
[----:B------:R-:W-:Y:S01]  /*0a00*/  STS [R4+-0x400], RZ ;  /* 0xfffc00ff04007388 */ /* 0x000fe20000000800 */
[----:B------:R-:W-:-:S03]  /*0a10*/  VIADD R7, R7, 0x200 ;  /* 0x0000020007077836 */ /* 0x000fc60000000000 */
[----:B------:R-:W-:Y:S01]  /*0a20*/  ISETP.NE.AND P0, PT, R0, RZ, PT ;  /* 0x000000ff0000720c */ /* 0x000fe20003f05270 */
[----:B------:R-:W-:Y:S04]  /*0a30*/  STS [R4+-0x380], RZ ;  /* 0xfffc80ff04007388 */ /* 0x000fe80000000800 */
[----:B------:R-:W-:Y:S04]  /*0a40*/  STS [R4+-0x300], RZ ;  /* 0xfffd00ff04007388 */ /* 0x000fe80000000800 */
[----:B------:R-:W-:Y:S04]  /*0a50*/  STS [R4+-0x280], RZ ;  /* 0xfffd80ff04007388 */ /* 0x000fe80000000800 */
[----:B------:R-:W-:Y:S04]  /*0a60*/  STS [R4+-0x200], RZ ;  /* 0xfffe00ff04007388 */ /* 0x000fe80000000800 */
[----:B------:R-:W-:Y:S04]  /*0a70*/  STS [R4+-0x180], RZ ;  /* 0xfffe80ff04007388 */ /* 0x000fe80000000800 */
[----:B------:R-:W-:Y:S04]  /*0a80*/  STS [R4+-0x100], RZ ;  /* 0xffff00ff04007388 */ /* 0x000fe80000000800 */
[----:B------:R-:W-:Y:S04]  /*0a90*/  STS [R4+-0x80], RZ ;  /* 0xffff80ff04007388 */ /* 0x000fe80000000800 */
[----:B------:R-:W-:Y:S04]  /*0aa0*/  STS [R4], RZ ;  /* 0x000000ff04007388 */ /* 0x000fe80000000800 */
[----:B------:R-:W-:Y:S04]  /*0ab0*/  STS [R4+0x80], RZ ;  /* 0x000080ff04007388 */ /* 0x000fe80000000800 */
[----:B------:R-:W-:Y:S04]  /*0ac0*/  STS [R4+0x100], RZ ;  /* 0x000100ff04007388 */ /* 0x000fe80000000800 */
[----:B------:R-:W-:Y:S04]  /*0ad0*/  STS [R4+0x180], RZ ;  /* 0x000180ff04007388 */ /* 0x000fe80000000800 */
[----:B------:R-:W-:Y:S04]  /*0ae0*/  STS [R4+0x200], RZ ;  /* 0x000200ff04007388 */ /* 0x000fe80000000800 */
[----:B------:R-:W-:Y:S04]  /*0af0*/  STS [R4+0x280], RZ ;  /* 0x000280ff04007388 */ /* 0x000fe80000000800 */
[----:B------:R-:W-:Y:S04]  /*0b00*/  STS [R4+0x300], RZ ;  /* 0x000300ff04007388 */ /* 0x000fe80000000800 */
[----:B------:R0:W-:Y:S02]  /*0b10*/  STS [R4+0x380], RZ ;  /* 0x000380ff04007388 */ /* 0x0001e40000000800 */
[----:B0-----:R-:W-:Y:S01]  /*0b20*/  VIADD R4, R4, 0x800 ;  /* 0x0000080004047836 */ /* 0x001fe20000000000 */
[----:B------:R-:W-:Y:S06]  /*0b30*/  @P0 BRA `(.L_x_6) ;  /* 0xfffffffc00ac0947 */ /* 0x000fec000383ffff */
.L_x_5:
[----:B------:R-:W-:Y:S05]  /*0b40*/  BSYNC.RECONVERGENT B0 ;  /* 0x0000000000007941 */ /* 0x000fea0003800200 */
.L_x_4:
[----:B------:R-:W-:Y:S01]  /*0b50*/  BSSY.RECONVERGENT B0, `(.L_x_7) ;  /* 0x0000026000007945 */ /* 0x000fe20003800200 */
[----:B------:R-:W-:-:S03]  /*0b60*/  VIADD R4, R5, UR4 ;  /* 0x0000000405047c36 */ /* 0x000fc60008000000 */
[----:B------:R-:W-:Y:S05]  /*0b70*/  @!P1 BRA `(.L_x_8) ;  /* 0x00000000008c9947 */ /* 0x000fea0003800000 */
[----:B------:R-:W-:Y:S01]  /*0b80*/  ISETP.GE.U32.AND P0, PT, R25, 0x8, PT ;  /* 0x000000081900780c */ /* 0x000fe20003f06070 */
[----:B------:R-:W-:Y:S01]  /*0b90*/  BSSY.RECONVERGENT B1, `(.L_x_9) ;  /* 0x000000e000017945 */ /* 0x000fe20003800200 */
[----:B------:R-:W-:-:S04]  /*0ba0*/  LOP3.LUT R11, R6, 0x7, RZ, 0xc0, !PT ;  /* 0x00000007060b7812 */ /* 0x000fc800078ec0ff */
[----:B------:R-:W-:-:S07]  /*0bb0*/  ISETP.NE.AND P1, PT, R11, RZ, PT ;  /* 0x000000ff0b00720c */ /* 0x000fce0003f25270 */
[----:B------:R-:W-:Y:S06]  /*0bc0*/  @!P0 BRA `(.L_x_10) ;  /* 0x0000000000288947 */ /* 0x000fec0003800000 */
[C---:B------:R-:W-:Y:S02]  /*0bd0*/  IMAD R0, R7.reuse, 0x4, R4 ;  /* 0x0000000407007824 */ /* 0x040fe400078e0204 */
[----:B------:R-:W-:-:S03]  /*0be0*/  VIADD R7, R7, 0x100 ;  /* 0x0000010007077836 */ /* 0x000fc60000000000 */
[----:B------:R0:W-:Y:S04]  /*0bf0*/  STS [R0], RZ ;  /* 0x000000ff00007388 */ /* 0x0001e80000000800 */
[----:B------:R0:W-:Y:S04]  /*0c00*/  STS [R0+0x80], RZ ;  /* 0x000080ff00007388 */ /* 0x0001e80000000800 */
[----:B------:R0:W-:Y:S04]  /*0c10*/  STS [R0+0x100], RZ ;  /* 0x000100ff00007388 */ /* 0x0001e80000000800 */
[----:B------:R0:W-:Y:S04]  /*0c20*/  STS [R0+0x180], RZ ;  /* 0x000180ff00007388 */ /* 0x0001e80000000800 */
[----:B------:R0:W-:Y:S04]  /*0c30*/  STS [R0+0x200], RZ ;  /* 0x000200ff00007388 */ /* 0x0001e80000000800 */
[----:B------:R0:W-:Y:S04]  /*0c40*/  STS [R0+0x280], RZ ;  /* 0x000280ff00007388 */ /* 0x0001e80000000800 */
[----:B------:R0:W-:Y:S04]  /*0c50*/  STS [R0+0x300], RZ ;  /* 0x000300ff00007388 */ /* 0x0001e80000000800 */
[----:B------:R0:W-:Y:S02]  /*0c60*/  STS [R0+0x380], RZ ;  /* 0x000380ff00007388 */ /* 0x0001e40000000800 */
.L_x_10:
[----:B------:R-:W-:Y:S05]  /*0c70*/  BSYNC.RECONVERGENT B1 ;  /* 0x0000000000017941 */ /* 0x000fea0003800200 */
.L_x_9:
[----:B------:R-:W-:Y:S05]  /*0c80*/  @!P1 BRA `(.L_x_8) ;  /* 0x0000000000489947 */ /* 0x000fea0003800000 */
[----:B------:R-:W-:Y:S02]  /*0c90*/  ISETP.GE.U32.AND P0, PT, R11, 0x4, PT ;  /* 0x000000040b00780c */ /* 0x000fe40003f06070 */
[----:B------:R-:W-:-:S04]  /*0ca0*/  LOP3.LUT R6, R6, 0x3, RZ, 0xc0, !PT ;  /* 0x0000000306067812 */ /* 0x000fc800078ec0ff */
[----:B------:R-:W-:-:S07]  /*0cb0*/  ISETP.NE.AND P1, PT, R6, RZ, PT ;  /* 0x000000ff0600720c */ /* 0x000fce0003f25270 */
[C---:B0-----:R-:W-:Y:S02]  /*0cc0*/  @P0 IMAD R0, R7.reuse, 0x4, R4 ;  /* 0x0000000407000824 */ /* 0x041fe400078e0204 */
[----:B------:R-:W-:-:S03]  /*0cd0*/  @P0 VIADD R7, R7, 0x80 ;  /* 0x0000008007070836 */ /* 0x000fc60000000000 */
[----:B------:R1:W-:Y:S04]  /*0ce0*/  @P0 STS [R0], RZ ;  /* 0x000000ff00000388 */ /* 0x0003e80000000800 */
[----:B------:R1:W-:Y:S04]  /*0cf0*/  @P0 STS [R0+0x80], RZ ;  /* 0x000080ff00000388 */ /* 0x0003e80000000800 */
[----:B------:R1:W-:Y:S04]  /*0d00*/  @P0 STS [R0+0x100], RZ ;  /* 0x000100ff00000388 */ /* 0x0003e80000000800 */
[----:B------:R1:W-:Y:S01]  /*0d10*/  @P0 STS [R0+0x180], RZ ;  /* 0x000180ff00000388 */ /* 0x0003e20000000800 */
[----:B------:R-:W-:Y:S05]  /*0d20*/  @!P1 BRA `(.L_x_8) ;  /* 0x0000000000209947 */ /* 0x000fea0003800000 */
[----:B------:R-:W-:Y:S02]  /*0d30*/  IMAD R5, R7, 0x4, R5 ;  /* 0x0000000407057824 */ /* 0x000fe400078e0205 */
[----:B------:R-:W-:Y:S02]  /*0d40*/  IMAD.MOV R6, RZ, RZ, -R6 ;  /* 0x000000ffff067224 */ /* 0x000fe400078e0a06 */
[----:B------:R-:W-:-:S07]  /*0d50*/  VIADD R5, R5, UR4 ;  /* 0x0000000405057c36 */ /* 0x000fce0008000000 */
.L_x_11:
[----:B------:R-:W-:Y:S01]  /*0d60*/  VIADD R6, R6, 0x1 ;  /* 0x0000000106067836 */ /* 0x000fe20000000000 */
[----:B------:R0:W-:Y:S04]  /*0d70*/  STS [R5], RZ ;  /* 0x000000ff05007388 */ /* 0x0001e80000000800 */
[----:B------:R-:W-:Y:S01]  /*0d80*/  ISETP.NE.AND P0, PT, R6, RZ, PT ;  /* 0x000000ff0600720c */ /* 0x000fe20003f05270 */
[----:B0-----:R-:W-:-:S12]  /*0d90*/  VIADD R5, R5, 0x80 ;  /* 0x0000008005057836 */ /* 0x001fd80000000000 */
[----:B------:R-:W-:Y:S05]  /*0da0*/  @P0 BRA `(.L_x_11) ;  /* 0xfffffffc00ec0947 */ /* 0x000fea000383ffff */
.L_x_8:
[----:B------:R-:W-:Y:S05]  /*0db0*/  BSYNC.RECONVERGENT B0 ;  /* 0x0000000000007941 */ /* 0x000fea0003800200 */
.L_x_7:
[----:B------:R-:W2:Y:S01]  /*0dc0*/  LDCU UR6, c[0x0][0x3c4] ;  /* 0x00007880ff0677ac */ /* 0x000ea20008000800 */
[----:B-----5:R-:W-:Y:S01]  /*0dd0*/  LOP3.LUT R45, R44, 0x80000000, RZ, 0x3c, !PT ;  /* 0x800000002c2d7812 */ /* 0x020fe200078e3cff */
[----:B------:R-:W-:Y:S01]  /*0de0*/  BSSY.RECONVERGENT B0, `(.L_x_12) ;  /* 0x0000089000007945 */ /* 0x000fe20003800200 */
[----:B------:R-:W-:Y:S02]  /*0df0*/  LOP3.LUT R6, R43, 0x80000000, RZ, 0x3c, !PT ;  /* 0x800000002b067812 */ /* 0x000fe400078e3cff */
[----:B01----:R-:W-:Y:S02]  /*0e00*/  LOP3.LUT R0, R42, 0x80000000, RZ, 0x3c, !PT ;  /* 0x800000002a007812 */ /* 0x003fe400078e3cff */
[----:B------:R-:W-:Y:S02]  /*0e10*/  LOP3.LUT R41, R8, 0x80000000, RZ, 0x3c, !PT ;  /* 0x8000000008297812 */ /* 0x000fe400078e3cff */
[----:B------:R-:W-:Y:S02]  /*0e20*/  LOP3.LUT R40, R9, 0x80000000, RZ, 0x3c, !PT ;  /* 0x8000000009287812 */ /* 0x000fe400078e3cff */
[----:B------:R-:W-:-:S02]  /*0e30*/  LOP3.LUT R39, R10, 0x80000000, RZ, 0x3c, !PT ;  /* 0x800000000a277812 */ /* 0x000fc400078e3cff */
[----:B------:R-:W-:Y:S02]  /*0e40*/  LOP3.LUT R38, R13, 0x80000000, RZ, 0x3c, !PT ;  /* 0x800000000d267812 */ /* 0x000fe400078e3cff */
[----:B------:R-:W-:Y:S02]  /*0e50*/  LOP3.LUT R37, R14, 0x80000000, RZ, 0x3c, !PT ;  /* 0x800000000e257812 */ /* 0x000fe400078e3cff */
[----:B------:R-:W-:Y:S02]  /*0e60*/  LOP3.LUT R36, R15, 0x80000000, RZ, 0x3c, !PT ;  /* 0x800000000f247812 */ /* 0x000fe400078e3cff */
[----:B--2---:R-:W-:Y:S02]  /*0e70*/  SHF.R.U32.HI R47, RZ, UR6, R45 ;  /* 0x00000006ff2f7c19 */ /* 0x004fe4000801162d */
[----:B------:R-:W-:Y:S02]  /*0e80*/  SHF.R.U32.HI R7, RZ, UR6, R6 ;  /* 0x00000006ff077c19 */ /* 0x000fe40008011606 */
[----:B------:R-:W-:-:S02]  /*0e90*/  LOP3.LUT R47, R47, UR5, RZ, 0x30, !PT ;  /* 0x000000052f2f7c12 */ /* 0x000fc4000f8e30ff */
[----:B------:R-:W-:Y:S02]  /*0ea0*/  SHF.R.U32.HI R11, RZ, UR6, R0 ;  /* 0x00000006ff0b7c19 */ /* 0x000fe40008011600 */
[----:B------:R-:W-:Y:S01]  /*0eb0*/  SHF.R.U32.HI R25, RZ, UR6, R41 ;  /* 0x00000006ff197c19 */ /* 0x000fe20008011629 */
[----:B------:R-:W-:Y:S01]  /*0ec0*/  IMAD R5, R47, 0x4, R4 ;  /* 0x000000042f057824 */ /* 0x000fe200078e0204 */
[----:B------:R-:W-:Y:S01]  /*0ed0*/  LOP3.LUT R7, R7, UR5, RZ, 0x30, !PT ;  /* 0x0000000507077c12 */ /* 0x000fe2000f8e30ff */
[----:B------:R-:W-:Y:S01]  /*0ee0*/  NOP ;  /* 0x0000000000007918 */ /* 0x000fe20000000000 */
[----:B------:R-:W-:Y:S02]  /*0ef0*/  SHF.R.U32.HI R26, RZ, UR6, R40 ;  /* 0x00000006ff1a7c19 */ /* 0x000fe40008011628 */
[----:B------:R0:W-:Y:S01]  /*0f00*/  ATOMS.POPC.INC.32 RZ, [R5+URZ] ;  /* 0x0000000005ff7f8c */ /* 0x0001e2000d8000ff */
[----:B------:R-:W-:Y:S01]  /*0f10*/  LOP3.LUT R11, R11, UR5, RZ, 0x30, !PT ;  /* 0x000000050b0b7c12 */ /* 0x000fe2000f8e30ff */
[----:B------:R-:W-:Y:S01]  /*0f20*/  IMAD R7, R7, 0x4, R4 ;  /* 0x0000000407077824 */ /* 0x000fe200078e0204 */
[----:B------:R-:W-:-:S02]  /*0f30*/  SHF.R.U32.HI R27, RZ, UR6, R39 ;  /* 0x00000006ff1b7c19 */ /* 0x000fc40008011627 */
[----:B------:R-:W-:Y:S01]  /*0f40*/  LOP3.LUT R25, R25, UR5, RZ, 0x30, !PT ;  /* 0x0000000519197c12 */ /* 0x000fe2000f8e30ff */
[--C-:B------:R-:W-:Y:S01]  /*0f50*/  IMAD R11, R11, 0x4, R4.reuse ;  /* 0x000000040b0b7824 */ /* 0x100fe200078e0204 */
[----:B------:R-:W-:Y:S01]  /*0f60*/  LOP3.LUT R27, R27, UR5, RZ, 0x30, !PT ;  /* 0x000000051b1b7c12 */ /* 0x000fe2000f8e30ff */
[----:B------:R1:W-:Y:S01]  /*0f70*/  ATOMS.POPC.INC.32 RZ, [R7+URZ] ;  /* 0x0000000007ff7f8c */ /* 0x0003e2000d8000ff */
[----:B0-----:R-:W-:Y:S01]  /*0f80*/  LOP3.LUT R5, R26, UR5, RZ, 0x30, !PT ;  /* 0x000000051a057c12 */ /* 0x001fe2000f8e30ff */
[--C-:B------:R-:W-:Y:S01]  /*0f90*/  IMAD R25, R25, 0x4, R4.reuse ;  /* 0x0000000419197824 */ /* 0x100fe200078e0204 */
[----:B------:R-:W-:Y:S01]  /*0fa0*/  LOP3.LUT R26, R12, 0x80000000, RZ, 0x3c, !PT ;  /* 0x800000000c1a7812 */ /* 0x000fe200078e3cff */
[----:B------:R0:W-:Y:S01]  /*0fb0*/  ATOMS.POPC.INC.32 RZ, [R11+URZ] ;  /* 0x000000000bff7f8c */ /* 0x0001e2000d8000ff */
[----:B------:R-:W-:Y:S01]  /*0fc0*/  LOP3.LUT R35, R16, 0x80000000, RZ, 0x3c, !PT ;  /* 0x8000000010237812 */ /* 0x000fe200078e3cff */
[----:B------:R-:W-:Y:S01]  /*0fd0*/  IMAD R5, R5, 0x4, R4 ;  /* 0x0000000405057824 */ /* 0x000fe200078e0204 */
[----:B------:R-:W-:Y:S01]  /*0fe0*/  SHF.R.U32.HI R26, RZ, UR6, R26 ;  /* 0x00000006ff1a7c19 */ /* 0x000fe2000801161a */
[----:B------:R-:W-:Y:S01]  /*0ff0*/  IMAD R27, R27, 0x4, R4 ;  /* 0x000000041b1b7824 */ /* 0x000fe200078e0204 */
[----:B------:R2:W-:Y:S01]  /*1000*/  ATOMS.POPC.INC.32 RZ, [R25+URZ] ;  /* 0x0000000019ff7f8c */ /* 0x0005e2000d8000ff */
[----:B-1----:R-:W-:-:S02]  /*1010*/  SHF.R.U32.HI R7, RZ, UR6, R37 ;  /* 0x00000006ff077c19 */ /* 0x002fc40008011625 */
[----:B0-----:R-:W-:Y:S01]  /*1020*/  SHF.R.U32.HI R11, RZ, UR6, R38 ;  /* 0x00000006ff0b7c19 */ /* 0x001fe20008011626 */
[----:B------:R0:W-:Y:S01]  /*1030*/  ATOMS.POPC.INC.32 RZ, [R5+URZ] ;  /* 0x0000000005ff7f8c */ /* 0x0001e2000d8000ff */
[----:B------:R-:W-:Y:S02]  /*1040*/  SHF.R.U32.HI R28, RZ, UR6, R36 ;  /* 0x00000006ff1c7c19 */ /* 0x000fe40008011624 */
[----:B------:R-:W-:Y:S01]  /*1050*/  LOP3.LUT R11, R11, UR5, RZ, 0x30, !PT ;  /* 0x000000050b0b7c12 */ /* 0x000fe2000f8e30ff */
[----:B------:R1:W-:Y:S01]  /*1060*/  ATOMS.POPC.INC.32 RZ, [R27+URZ] ;  /* 0x000000001bff7f8c */ /* 0x0003e2000d8000ff */
[----:B--2---:R-:W-:Y:S02]  /*1070*/  LOP3.LUT R25, R26, UR5, RZ, 0x30, !PT ;  /* 0x000000051a197c12 */ /* 0x004fe4000f8e30ff */
[----:B------:R-:W-:Y:S01]  /*1080*/  SHF.R.U32.HI R26, RZ, UR6, R35 ;  /* 0x00000006ff1a7c19 */ /* 0x000fe20008011623 */
[--C-:B0-----:R-:W-:Y:S01]  /*1090*/  IMAD R5, R11, 0x4, R4.reuse ;  /* 0x000000040b057824 */ /* 0x101fe200078e0204 */
[----:B------:R-:W-:Y:S01]  /*10a0*/  LOP3.LUT R7, R7, UR5, RZ, 0x30, !PT ;  /* 0x0000000507077c12 */ /* 0x000fe2000f8e30ff */
[----:B------:R-:W-:Y:S01]  /*10b0*/  IMAD R25, R25, 0x4, R4 ;  /* 0x0000000419197824 */ /* 0x000fe200078e0204 */
[----:B------:R-:W-:-:S02]  /*10c0*/  LOP3.LUT R29, R26, UR5, RZ, 0x30, !PT ;  /* 0x000000051a1d7c12 */ /* 0x000fc4000f8e30ff */
[----:B-1----:R-:W-:Y:S01]  /*10d0*/  LOP3.LUT R27, R28, UR5, RZ, 0x30, !PT ;  /* 0x000000051c1b7c12 */ /* 0x002fe2000f8e30ff */
[--C-:B------:R-:W-:Y:S01]  /*10e0*/  IMAD R26, R7, 0x4, R4.reuse ;  /* 0x00000004071a7824 */ /* 0x100fe200078e0204 */
[----:B------:R-:W-:Y:S01]  /*10f0*/  LOP3.LUT R34, R17, 0x80000000, RZ, 0x3c, !PT ;  /* 0x8000000011227812 */ /* 0x000fe200078e3cff */
[--C-:B------:R-:W-:Y:S01]  /*1100*/  IMAD R28, R29, 0x4, R4.reuse ;  /* 0x000000041d1c7824 */ /* 0x100fe200078e0204 */
[----:B------:R-:W-:Y:S01]  /*1110*/  LOP3.LUT R48, R18, 0x80000000, RZ, 0x3c, !PT ;  /* 0x8000000012307812 */ /* 0x000fe200078e3cff */
[----:B------:R-:W-:Y:S01]  /*1120*/  IMAD R27, R27, 0x4, R4 ;  /* 0x000000041b1b7824 */ /* 0x000fe200078e0204 */
[----:B------:R-:W-:Y:S01]  /*1130*/  ATOMS.POPC.INC.32 RZ, [R25+URZ] ;  /* 0x0000000019ff7f8c */ /* 0x000fe2000d8000ff */
[----:B------:R-:W-:Y:S02]  /*1140*/  LOP3.LUT R33, R19, 0x80000000, RZ, 0x3c, !PT ;  /* 0x8000000013217812 */ /* 0x000fe400078e3cff */
[----:B------:R-:W-:Y:S01]  /*1150*/  LOP3.LUT R32, R20, 0x80000000, RZ, 0x3c, !PT ;  /* 0x8000000014207812 */ /* 0x000fe200078e3cff */
[----:B------:R-:W-:Y:S01]  /*1160*/  ATOMS.POPC.INC.32 RZ, [R5+URZ] ;  /* 0x0000000005ff7f8c */ /* 0x000fe2000d8000ff */
[----:B------:R-:W-:-:S02]  /*1170*/  LOP3.LUT R31, R21, 0x80000000, RZ, 0x3c, !PT ;  /* 0x80000000151f7812 */ /* 0x000fc400078e3cff */
[----:B------:R-:W-:Y:S01]  /*1180*/  SHF.R.U32.HI R53, RZ, UR6, R34 ;  /* 0x00000006ff357c19 */ /* 0x000fe20008011622 */
[----:B------:R-:W-:Y:S01]  /*1190*/  ATOMS.POPC.INC.32 RZ, [R26+URZ] ;  /* 0x000000001aff7f8c */ /* 0x000fe2000d8000ff */
[----:B------:R-:W-:Y:S02]  /*11a0*/  LOP3.LUT R30, R22, 0x80000000, RZ, 0x3c, !PT ;  /* 0x80000000161e7812 */ /* 0x000fe400078e3cff */
[----:B------:R-:W-:Y:S01]  /*11b0*/  SHF.R.U32.HI R48, RZ, UR6, R48 ;  /* 0x00000006ff307c19 */ /* 0x000fe20008011630 */
[----:B------:R0:W-:Y:S01]  /*11c0*/  ATOMS.POPC.INC.32 RZ, [R27+URZ] ;  /* 0x000000001bff7f8c */ /* 0x0001e2000d8000ff */
[----:B------:R-:W-:Y:S02]  /*11d0*/  LOP3.LUT R29, R23, 0x80000000, RZ, 0x3c, !PT ;  /* 0x80000000171d7812 */ /* 0x000fe400078e3cff */
[----:B------:R-:W-:Y:S01]  /*11e0*/  SHF.R.U32.HI R50, RZ, UR6, R33 ;  /* 0x00000006ff327c19 */ /* 0x000fe20008011621 */
[----:B------:R1:W-:Y:S01]  /*11f0*/  ATOMS.POPC.INC.32 RZ, [R28+URZ] ;  /* 0x000000001cff7f8c */ /* 0x0003e2000d8000ff */
[----:B------:R-:W-:-:S02]  /*1200*/  SHF.R.U32.HI R51, RZ, UR6, R32 ;  /* 0x00000006ff337c19 */ /* 0x000fc40008011620 */
[----:B------:R-:W-:Y:S02]  /*1210*/  LOP3.LUT R53, R53, UR5, RZ, 0x30, !PT ;  /* 0x0000000535357c12 */ /* 0x000fe4000f8e30ff */
[----:B0-----:R-:W-:Y:S02]  /*1220*/  SHF.R.U32.HI R27, RZ, UR6, R31 ;  /* 0x00000006ff1b7c19 */ /* 0x001fe4000801161f */
[----:B------:R-:W-:Y:S01]  /*1230*/  LOP3.LUT R48, R48, UR5, RZ, 0x30, !PT ;  /* 0x0000000530307c12 */ /* 0x000fe2000f8e30ff */
[----:B------:R-:W-:Y:S01]  /*1240*/  IMAD R26, R53, 0x4, R4 ;  /* 0x00000004351a7824 */ /* 0x000fe200078e0204 */
[----:B-1----:R-:W-:Y:S02]  /*1250*/  LOP3.LUT R28, R24, 0x80000000, RZ, 0x3c, !PT ;  /* 0x80000000181c7812 */ /* 0x002fe400078e3cff */
[----:B------:R-:W-:Y:S01]  /*1260*/  SHF.R.U32.HI R25, RZ, UR6, R30 ;  /* 0x00000006ff197c19 */ /* 0x000fe2000801161e */
[----:B------:R-:W-:Y:S01]  /*1270*/  IMAD R48, R48, 0x4, R4 ;  /* 0x0000000430307824 */ /* 0x000fe200078e0204 */
[----:B------:R-:W-:Y:S01]  /*1280*/  LOP3.LUT R50, R50, UR5, RZ, 0x30, !PT ;  /* 0x0000000532327c12 */ /* 0x000fe2000f8e30ff */
[----:B------:R0:W-:Y:S01]  /*1290*/  ATOMS.POPC.INC.32 RZ, [R26+URZ] ;  /* 0x000000001aff7f8c */ /* 0x0001e2000d8000ff */
[----:B------:R-:W-:-:S02]  /*12a0*/  SHF.R.U32.HI R5, RZ, UR6, R29 ;  /* 0x00000006ff057c19 */ /* 0x000fc4000801161d */
[----:B------:R-:W-:Y:S01]  /*12b0*/  LOP3.LUT R51, R51, UR5, RZ, 0x30, !PT ;  /* 0x0000000533337c12 */ /* 0x000fe2000f8e30ff */
[----:B------:R-:W-:Y:S01]  /*12c0*/  IMAD R50, R50, 0x4, R4 ;  /* 0x0000000432327824 */ /* 0x000fe200078e0204 */
[----:B------:R-:W-:Y:S01]  /*12d0*/  SHF.R.U32.HI R49, RZ, UR6, R28 ;  /* 0x00000006ff317c19 */ /* 0x000fe2000801161c */
[----:B------:R0:W-:Y:S01]  /*12e0*/  ATOMS.POPC.INC.32 RZ, [R48+URZ] ;  /* 0x0000000030ff7f8c */ /* 0x0001e2000d8000ff */
[----:B------:R-:W-:Y:S01]  /*12f0*/  LOP3.LUT R27, R27, UR5, RZ, 0x30, !PT ;  /* 0x000000051b1b7c12 */ /* 0x000fe2000f8e30ff */
[--C-:B------:R-:W-:Y:S01]  /*1300*/  IMAD R51, R51, 0x4, R4.reuse ;  /* 0x0000000433337824 */ /* 0x100fe200078e0204 */
[----:B------:R-:W-:Y:S01]  /*1310*/  LOP3.LUT R25, R25, UR5, RZ, 0x30, !PT ;  /* 0x0000000519197c12 */ /* 0x000fe2000f8e30ff */
[----:B------:R0:W-:Y:S01]  /*1320*/  ATOMS.POPC.INC.32 RZ, [R50+URZ] ;  /* 0x0000000032ff7f8c */ /* 0x0001e2000d8000ff */
[----:B------:R-:W-:Y:S01]  /*1330*/  LOP3.LUT R5, R5, UR5, RZ, 0x30, !PT ;  /* 0x0000000505057c12 */ /* 0x000fe2000f8e30ff */
[--C-:B------:R-:W-:Y:S01]  /*1340*/  IMAD R52, R27, 0x4, R4.reuse ;  /* 0x000000041b347824 */ /* 0x100fe200078e0204 */
[----:B------:R-:W-:Y:S01]  /*1350*/  ISETP.GT.U32.AND P1, PT, R3, 0xff, PT ;  /* 0x000000ff0300780c */ /* 0x000fe20003f24070 */
[--C-:B------:R-:W-:Y:S01]  /*1360*/  IMAD R25, R25, 0x4, R4.reuse ;  /* 0x0000000419197824 */ /* 0x100fe200078e0204 */
[----:B------:R-:W-:Y:S01]  /*1370*/  LOP3.LUT R49, R49, UR5, RZ, 0x30, !PT ;  /* 0x0000000531317c12 */ /* 0x000fe2000f8e30ff */
[----:B------:R-:W-:Y:S01]  /*1380*/  IMAD R5, R5, 0x4, R4 ;  /* 0x0000000405057824 */ /* 0x000fe200078e0204 */
[----:B------:R0:W-:Y:S01]  /*1390*/  ATOMS.POPC.INC.32 RZ, [R51+URZ] ;  /* 0x0000000033ff7f8c */ /* 0x0001e2000d8000ff */
[----:B------:R-:W-:Y:S01]  /*13a0*/  P2R R53, PR, RZ, 0x2 ;  /* 0x00000002ff357803 */ /* 0x000fe20000000000 */
[----:B------:R-:W-:-:S02]  /*13b0*/  IMAD.MOV.U32 R27, RZ, RZ, RZ ;  /* 0x000000ffff1b7224 */ /* 0x000fc400078e00ff */
[----:B------:R-:W-:Y:S01]  /*13c0*/  IMAD R49, R49, 0x4, R4 ;  /* 0x0000000431317824 */ /* 0x000fe200078e0204 */
[----:B------:R0:W-:Y:S01]  /*13d0*/  ATOMS.POPC.INC.32 RZ, [R52+URZ] ;  /* 0x0000000034ff7f8c */ /* 0x0001e2000d8000ff */
[----:B------:R-:W-:-:S03]  /*13e0*/  LEA R4, R3, UR4, 0x2 ;  /* 0x0000000403047c11 */ /* 0x000fc6000f8e10ff */
[----:B------:R0:W-:Y:S04]  /*13f0*/  ATOMS.POPC.INC.32 RZ, [R25+URZ] ;  /* 0x0000000019ff7f8c */ /* 0x0001e8000d8000ff */
[----:B------:R0:W-:Y:S04]  /*1400*/  ATOMS.POPC.INC.32 RZ, [R5+URZ] ;  /* 0x0000000005ff7f8c */ /* 0x0001e8000d8000ff */
[----:B------:R0:W-:Y:S01]  /*1410*/  ATOMS.POPC.INC.32 RZ, [R49+URZ] ;  /* 0x0000000031ff7f8c */ /* 0x0001e2000d8000ff */
[----:B------:R-:W-:Y:S06]  /*1420*/  BAR.SYNC.DEFER_BLOCKING 0x0 ;  /* 0x0000000000007b1d */ /* 0x000fec0000010000 */
[----:B------:R-:W-:Y:S05]  /*1430*/  @P1 BRA `(.L_x_13) ;  /* 0x00000000008c1947 */ /* 0x000fea0003800000 */
[----:B0-----:R-:W0:Y:S04]  /*1440*/  LDS R51, [R4] ;  /* 0x0000000004337984 */ /* 0x001e280000000800 */
[----:B------:R-:W1:Y:S04]  /*1450*/  LDS R26, [R4+0x400] ;  /* 0x00040000041a7984 */ /* 0x000e680000000800 */
[----:B------:R-:W2:Y:S04]  /*1460*/  LDS R5, [R4+0x800] ;  /* 0x0008000004057984 */ /* 0x000ea80000000800 */
[----:B------:R-:W3:Y:S04]  /*1470*/  LDS R48, [R4+0xc00] ;  /* 0x000c000004307984 */ /* 0x000ee80000000800 */
[----:B------:R-:W4:Y:S04]  /*1480*/  LDS R49, [R4+0x1000] ;  /* 0x0010000004317984 */ /* 0x000f280000000800 */
[----:B------:R-:W5:Y:S04]  /*1490*/  LDS R50, [R4+0x1400] ;  /* 0x0014000004327984 */ /* 0x000f680000000800 */
[----:B------:R-:W-:Y:S04]  /*14a0*/  LDS R27, [R4+0x2000] ;  /* 0x00200000041b7984 */ /* 0x000fe80000000800 */
[----:B------:R-:W-:Y:S04]  /*14b0*/  STS [R4], RZ ;  /* 0x000000ff04007388 */ /* 0x000fe80000000800 */
[----:B0-----:R-:W-:Y:S01]  /*14c0*/  STS [R4+0x400], R51 ;  /* 0x0004003304007388 */ /* 0x001fe20000000800 */
[----:B-1----:R-:W-:-:S03]  /*14d0*/  IMAD.IADD R52, R51, 0x1, R26 ;  /* 0x0000000133347824 */ /* 0x002fc600078e021a */
[----:B------:R-:W-:Y:S01]  /*14e0*/  LDS R26, [R4+0x2400] ;  /* 0x00240000041a7984 */ /* 0x000fe20000000800 */
[----:B--2---:R-:W-:-:S03]  /*14f0*/  IMAD.IADD R25, R52, 0x1, R5 ;  /* 0x0000000134197824 */ /* 0x004fc600078e0205 */
[----:B------:R-:W0:Y:S04]  /*1500*/  LDS R5, [R4+0x1800] ;  /* 0x0018000004057984 */ /* 0x000e280000000800 */
[----:B------:R3:W-:Y:S04]  /*1510*/  STS [R4+0x800], R52 ;  /* 0x0008003404007388 */ /* 0x0007e80000000800 */
[----:B------:R-:W-:Y:S01]  /*1520*/  STS [R4+0xc00], R25 ;  /* 0x000c001904007388 */ /* 0x000fe20000000800 */
[----:B---3--:R-:W-:-:S03]  /*1530*/  IMAD.IADD R52, R25, 0x1, R48 ;  /* 0x0000000119347824 */ /* 0x008fc600078e0230 */
[----:B------:R-:W1:Y:S01]  /*1540*/  LDS R48, [R4+0x1c00] ;  /* 0x001c000004307984 */ /* 0x000e620000000800 */
[----:B----4-:R-:W-:-:S03]  /*1550*/  IMAD.IADD R49, R52, 0x1, R49 ;  /* 0x0000000134317824 */ /* 0x010fc600078e0231 */
[----:B------:R-:W2:Y:S01]  /*1560*/  LDS R25, [R4+0x2800] ;  /* 0x0028000004197984 */ /* 0x000ea20000000800 */
[----:B-----5:R-:W-:-:S03]  /*1570*/  IMAD.IADD R51, R49, 0x1, R50 ;  /* 0x0000000131337824 */ /* 0x020fc600078e0232 */
[----:B------:R-:W3:Y:S04]  /*1580*/  LDS R50, [R4+0x2c00] ;  /* 0x002c000004327984 */ /* 0x000ee80000000800 */
[----:B------:R-:W-:Y:S04]  /*1590*/  STS [R4+0x1000], R52 ;  /* 0x0010003404007388 */ /* 0x000fe80000000800 */
[----:B------:R-:W-:Y:S04]  /*15a0*/  STS [R4+0x1400], R49 ;  /* 0x0014003104007388 */ /* 0x000fe80000000800 */
[----:B------:R-:W-:Y:S01]  /*15b0*/  STS [R4+0x1800], R51 ;  /* 0x0018003304007388 */ /* 0x000fe20000000800 */
[----:B0-----:R-:W-:-:S05]  /*15c0*/  IMAD.IADD R5, R51, 0x1, R5 ;  /* 0x0000000133057824 */ /* 0x001fca00078e0205 */
[----:B------:R-:W-:Y:S01]  /*15d0*/  STS [R4+0x1c00], R5 ;  /* 0x001c000504007388 */ /* 0x000fe20000000800 */
[----:B-1----:R-:W-:-:S04]  /*15e0*/  IMAD.IADD R48, R5, 0x1, R48 ;  /* 0x0000000105307824 */ /* 0x002fc800078e0230 */
[----:B------:R-:W-:Y:S01]  /*15f0*/  IMAD.IADD R27, R48, 0x1, R27 ;  /* 0x00000001301b7824 */ /* 0x000fe200078e021b */
[----:B------:R-:W-:Y:S03]  /*1600*/  STS [R4+0x2000], R48 ;  /* 0x0020003004007388 */ /* 0x000fe60000000800 */
[----:B------:R-:W-:Y:S01]  /*1610*/  IMAD.IADD R26, R27, 0x1, R26 ;  /* 0x000000011b1a7824 */ /* 0x000fe200078e021a */
[----:B------:R3:W-:Y:S03]  /*1620*/  STS [R4+0x2400], R27 ;  /* 0x0024001b04007388 */ /* 0x0007e60000000800 */
[----:B--2---:R-:W-:Y:S01]  /*1630*/  IMAD.IADD R25, R26, 0x1, R25 ;  /* 0x000000011a197824 */ /* 0x004fe200078e0219 */
[----:B------:R1:W-:Y:S04]  /*1640*/  STS [R4+0x2800], R26 ;  /* 0x0028001a04007388 */ /* 0x0003e80000000800 */
[----:B------:R1:W-:Y:S01]  /*1650*/  STS [R4+0x2c00], R25 ;  /* 0x002c001904007388 */ /* 0x0003e20000000800 */
[----:B---3--:R-:W-:-:S07]  /*1660*/  IMAD.IADD R27, R25, 0x1, R50 ;  /* 0x00000001191b7824 */ /* 0x008fce00078e0232 */
.L_x_13:
[----:B------:R-:W-:Y:S05]  /*1670*/  BSYNC.RECONVERGENT B0 ;  /* 0x0000000000007941 */ /* 0x000fea0003800200 */
.L_x_12:
[----:B01----:R-:W0:Y:S01]  /*1680*/  LDC.64 R4, c[0x0][0x380] ;  /* 0x0000e000ff047b82 */ /* 0x003e220000000a00 */
[C---:B------:R-:W-:Y:S01]  /*1690*/  ISETP.NE.AND P0, PT, R27.reuse, 0x1c80, PT ;  /* 0x00001c801b00780c */ /* 0x040fe20003f05270 */
[----:B------:R-:W-:Y:S01]  /*16a0*/  IMAD.U32 R25, RZ, RZ, UR7 ;  /* 0x00000007ff197e24 */ /* 0x000fe2000f8e00ff */
[----:B------:R-:W-:Y:S02]  /*16b0*/  @!P1 LOP3.LUT R49, R27, 0x40000000, RZ, 0xfc, !PT ;  /* 0x400000001b319812 */ /* 0x000fe400078efcff */
[----:B------:R-:W-:Y:S01]  /*16c0*/  ISETP.LT.U32.AND P0, PT, R3, 0x100, !P0 ;  /* 0x000001000300780c */ /* 0x000fe20004701070 */
[----:B------:R-:W-:Y:S01]  /*16d0*/  IMAD R25, R25, 0x100, R3 ;  /* 0x0000010019197824 */ /* 0x000fe200078e0203 */
[----:B------:R-:W-:-:S03]  /*16e0*/  LOP3.LUT R26, R18, 0x80000000, RZ, 0x3c, !PT ;  /* 0x80000000121a7812 */ /* 0x000fc600078e3cff */
[----:B0-----:R-:W-:Y:S01]  /*16f0*/  IMAD.WIDE R4, R25, 0x4, R4 ;  /* 0x0000000419047825 */ /* 0x001fe200078e0204 */
[----:B------:R-:W-:-:S04]  /*1700*/  LOP3.LUT R25, R12, 0x80000000, RZ, 0x3c, !PT ;  /* 0x800000000c197812 */ /* 0x000fc800078e3cff */
[----:B------:R0:W-:Y:S03]  /*1710*/  @!P1 STG.E.STRONG.SYS desc[UR8][R4.64], R49 ;  /* 0x0000003104009986 */ /* 0x0001e6000c115908 */
[----:B------:R-:W-:Y:S06]  /*1720*/  BAR.RED.OR.DEFER_BLOCKING 0x0, P0 ;  /* 0x0000000000007b1d */ /* 0x000fec0000014800 */
[----:B------:R-:W1:Y:S02]  /*1730*/  B2R.RESULT RZ, P0 ;  /* 0x0000000000ff731c */ /* 0x000e640000004000 */
[----:B01----:R-:W-:Y:S05]  /*1740*/  @!P0 BRA `(.L_x_14) ;  /* 0x0000000800908947 */ /* 0x003fea0003800000 */
[C---:B------:R-:W-:Y:S01]  /*1750*/  ISETP.GT.U32.AND P0, PT, R3.reuse, R47, PT ;  /* 0x0000002f0300720c */ /* 0x040fe20003f04070 */
[----:B------:R-:W-:Y:S01]  /*1760*/  BSSY B1, `(.L_x_15) ;  /* 0x000002e000017945 */ /* 0x000fe20003800000 */
[----:B------:R-:W-:Y:S02]  /*1770*/  LEA R11, R3, UR4, 0x3 ;  /* 0x00000004030b7c11 */ /* 0x000fe4000f8e18ff */
[----:B------:R-:W-:Y:S01]  /*1780*/  SEL R0, RZ, 0x1c80, !P0 ;  /* 0x00001c80ff007807 */ /* 0x000fe20004000000 */
[----:B------:R-:W-:Y:S08]  /*1790*/  @P1 BRA `(.L_x_16) ;  /* 0x0000000000a81947 */ /* 0x000ff00003800000 */
[----:B------:R-:W0:Y:S02]  /*17a0*/  LDC.64 R28, c[0x0][0x398] ;  /* 0x0000e600ff1c7b82 */ /* 0x000e240000000a00 */
[----:B0-----:R-:W-:-:S06]  /*17b0*/  IMAD.WIDE.U32 R28, R3, 0x8, R28 ;  /* 0x00000008031c7825 */ /* 0x001fcc00078e001c */
[----:B------:R-:W2:Y:S01]  /*17c0*/  LDG.E.64 R28, desc[UR8][R28.64] ;  /* 0x000000081c1c7981 */ /* 0x000ea2000c1e1b00 */
[----:B------:R-:W-:Y:S01]  /*17d0*/  UISETP.GE.AND UP0, UPT, UR7, 0x1, UPT ;  /* 0x000000010700788c */ /* 0x000fe2000bf06270 */
[----:B------:R-:W-:Y:S01]  /*17e0*/  IMAD.MOV.U32 R26, RZ, RZ, R27 ;  /* 0x000000ffff1a7224 */ /* 0x000fe200078e001b */
[----:B--2---:R-:W-:-:S04]  /*17f0*/  IADD3 R6, P0, PT, -R0, R28, RZ ;  /* 0x0000001c00067210 */ /* 0x004fc80007f1e1ff */
[----:B------:R-:W-:-:S05]  /*1800*/  IADD3.X R7, PT, PT, R29, -0x1, RZ, P0, !PT ;  /* 0xffffffff1d077810 */ /* 0x000fca00007fe4ff */
[----:B------:R0:W-:Y:S01]  /*1810*/  STS.64 [R11+0x7200], R6 ;  /* 0x007200060b007388 */ /* 0x0001e20000000a00 */
[----:B------:R-:W-:Y:S05]  /*1820*/  BRA.U !UP0, `(.L_x_17) ;  /* 0x00000001086c7547 */ /* 0x000fea000b800000 */
[----:B------:R-:W-:Y:S01]  /*1830*/  BSSY B0, `(.L_x_18) ;  /* 0x0000019000007945 */ /* 0x000fe20003800000 */
[----:B------:R-:W-:Y:S02]  /*1840*/  IMAD.MOV.U32 R25, RZ, RZ, -0x1 ;  /* 0xffffffffff197424 */ /* 0x000fe400078e00ff */
[----:B------:R-:W-:Y:S02]  /*1850*/  IMAD.U32 R28, RZ, RZ, UR7 ;  /* 0x00000007ff1c7e24 */ /* 0x000fe4000f8e00ff */
[----:B------:R-:W-:-:S07]  /*1860*/  IMAD.MOV.U32 R26, RZ, RZ, R27 ;  /* 0x000000ffff1a7224 */ /* 0x000fce00078e001b */
.L_x_22:
[----:B0-----:R-:W0:Y:S01]  /*1870*/  LDC.64 R6, c[0x0][0x380] ;  /* 0x0000e000ff067b82 */ /* 0x001e220000000a00 */
[----:B------:R-:W-:Y:S01]  /*1880*/  VIADD R31, R28, 0xffffffff ;  /* 0xffffffff1c1f7836 */ /* 0x000fe20000000000 */
[----:B------:R-:W-:Y:S03]  /*1890*/  BSSY B2, `(.L_x_19) ;  /* 0x0000008000027945 */ /* 0x000fe60003800000 */
[----:B------:R-:W-:-:S04]  /*18a0*/  IMAD R29, R31, 0x100, R3 ;  /* 0x000001001f1d7824 */ /* 0x000fc800078e0203 */
[----:B0-----:R-:W-:-:S07]  /*18b0*/  IMAD.WIDE R6, R29, 0x4, R6 ;  /* 0x000000041d067825 */ /* 0x001fce00078e0206 */
.L_x_20:
[----:B------:R-:W-:Y:S05]  /*18c0*/  YIELD ;  /* 0x0000000000007946 */ /* 0x000fea0003800000 */
[----:B------:R0:W-:Y:S06]  /*18d0*/  MEMBAR.SC.CTA ;  /* 0x0000000000007992 */ /* 0x0001ec0000000000 */
[----:B0-----:R-:W2:Y:S02]  /*18e0*/  LDG.E.STRONG.SYS R29, desc[UR8][R6.64] ;  /* 0x00000008061d7981 */ /* 0x001ea4000c1f5900 */
[----:B--2---:R-:W-:-:S13]  /*18f0*/  ISETP.NE.AND P0, PT, R29, RZ, PT ;  /* 0x000000ff1d00720c */ /* 0x004fda0003f05270 */
[----:B------:R-:W-:Y:S05]  /*1900*/  @!P0 BRA `(.L_x_20) ;  /* 0xfffffffc00ec8947 */ /* 0x000fea000383ffff */
[----:B------:R-:W-:Y:S05]  /*1910*/  BSYNC B2 ;  /* 0x0000000000027941 */ /* 0x000fea0003800000 */
.L_x_19:
[----:B------:R-:W-:Y:S01]  /*1920*/  BSSY.RECONVERGENT B2, `(.L_x_21) ;  /* 0x0000006000027945 */ /* 0x000fe20003800200 */
[C---:B------:R-:W-:Y:S02]  /*1930*/  ISETP.GT.AND P0, PT, R29.reuse, -0x1, PT ;  /* 0xffffffff1d00780c */ /* 0x040fe40003f04270 */
[----:B------:R-:W-:Y:S01]  /*1940*/  LOP3.LUT R29, R29, 0x3fffffff, RZ, 0xc0, !PT ;  /* 0x3fffffff1d1d7812 */ /* 0x000fe200078ec0ff */
[----:B------:R-:W-:Y:S05]  /*1950*/  WARPSYNC.EXCLUSIVE R25 ;  /* 0x0000000019007348 */ /* 0x000fea0003a00000 */
[----:B------:R-:W-:-:S05]  /*1960*/  IMAD.IADD R26, R29, 0x1, R26 ;  /* 0x000000011d1a7824 */ /* 0x000fca00078e021a */
[----:B------:R-:W-:-:S07]  /*1970*/  VOTE.ANY R25, PT, P0 ;  /* 0x0000000000197806 */ /* 0x000fce00000e0100 */
[----:B------:R-:W-:Y:S05]  /*1980*/  BSYNC.RECONVERGENT B2 ;  /* 0x0000000000027941 */ /* 0x000fea0003800200 */
.L_x_21:
[----:B------:R-:W-:Y:S01]  /*1990*/  ISETP.GT.U32.AND P1, PT, R28, 0x1, PT ;  /* 0x000000011c00780c */ /* 0x000fe20003f24070 */
[----:B------:R-:W-:-:S12]  /*19a0*/  IMAD.MOV.U32 R28, RZ, RZ, R31 ;  /* 0x000000ffff1c7224 */ /* 0x000fd800078e001f */
[----:B------:R-:W-:Y:S05]  /*19b0*/  @P0 BRA P1, `(.L_x_22) ;  /* 0xfffffffc00ac0947 */ /* 0x000fea000083ffff */
[----:B------:R-:W-:Y:S05]  /*19c0*/  BSYNC B0 ;  /* 0x0000000000007941 */ /* 0x000fea0003800000 */
.L_x_18:
[----:B------:R1:W2:Y:S02]  /*19d0*/  LDS.64 R6, [R11+0x7200] ;  /* 0x007200000b067984 */ /* 0x0002a40000000a00 */
.L_x_17:
[C---:B------:R-:W-:Y:S01]  /*19e0*/  IMAD.IADD R29, R26.reuse, 0x1, -R27 ;  /* 0x000000011a1d7824 */ /* 0x040fe200078e0a1b */
[----:B------:R-:W-:-:S04]  /*19f0*/  LOP3.LUT R25, R26, 0x80000000, RZ, 0xfc, !PT ;  /* 0x800000001a197812 */ /* 0x000fc800078efcff */
[C---:B0-2---:R-:W-:Y:S01]  /*1a00*/  IADD3 R6, P0, PT, R29.reuse, R6, RZ ;  /* 0x000000061d067210 */ /* 0x045fe20007f1e0ff */
[----:B------:R0:W-:Y:S03]  /*1a10*/  STG.E.STRONG.SYS desc[UR8][R4.64], R25 ;  /* 0x0000001904007986 */ /* 0x0001e6000c115908 */
[----:B------:R-:W-:-:S05]  /*1a20*/  LEA.HI.X.SX32 R7, R29, R7, 0x1, P0 ;  /* 0x000000071d077211 */ /* 0x000fca00000f0eff */
[----:B------:R0:W-:Y:S04]  /*1a30*/  STS.64 [R11+0x7200], R6 ;  /* 0x007200060b007388 */ /* 0x0001e80000000a00 */
.L_x_16:
[----:B------:R-:W-:Y:S05]  /*1a40*/  BSYNC B1 ;  /* 0x0000000000017941 */ /* 0x000fea0003800000 */
.L_x_15:
[----:B------:R-:W2:Y:S01]  /*1a50*/  LDC R26, c[0x0][0x3c0] ;  /* 0x0000f000ff1a7b82 */ /* 0x000ea20000000800 */
[----:B------:R-:W-:-:S07]  /*1a60*/  LEA R47, R47, UR4, 0x3 ;  /* 0x000000042f2f7c11 */ /* 0x000fce000f8e18ff */
[----:B0-----:R-:W0:Y:S01]  /*1a70*/  LDC.64 R4, c[0x0][0x390] ;  /* 0x0000e400ff047b82 */ /* 0x001e220000000a00 */
[----:B--2---:R-:W-:Y:S02]  /*1a80*/  ISETP.LE.AND P0, PT, R26, UR10, PT ;  /* 0x0000000a1a007c0c */ /* 0x004fe4000bf03270 */
[----:B0-----:R-:W-:-:S04]  /*1a90*/  ISETP.EQ.U32.AND P1, PT, R4, RZ, PT ;  /* 0x000000ff0400720c */ /* 0x001fc80003f22070 */
[----:B------:R-:W-:-:S04]  /*1aa0*/  ISETP.EQ.OR.EX P0, PT, R5, RZ, !P0, P1 ;  /* 0x000000ff0500720c */ /* 0x000fc80004702710 */
[----:B------:R-:W-:-:S13]  /*1ab0*/  ISETP.GT.U32.OR P0, PT, R3, 0xff, P0 ;  /* 0x000000ff0300780c */ /* 0x000fda0000704470 */
[----:B------:R-:W-:Y:S05]  /*1ac0*/  @P0 BRA `(.L_x_23) ;  /* 0x00000000001c0947 */ /* 0x000fea0003800000 */
[----:B------:R-:W0:Y:S01]  /*1ad0*/  LDS.64 R6, [R11+0x7200] ;  /* 0x007200000b067984 */ /* 0x000e220000000a00 */
[C---:B------:R-:W-:Y:S02]  /*1ae0*/  LEA R4, P2, R3.reuse, R4, 0x3 ;  /* 0x0000000403047211 */ /* 0x040fe400078418ff */
[--C-:B------:R-:W-:Y:S02]  /*1af0*/  SHF.R.S32.HI R25, RZ, 0x1f, R27.reuse ;  /* 0x0000001fff197819 */ /* 0x100fe4000001141b */
[----:B------:R-:W-:Y:S02]  /*1b00*/  LEA.HI.X R5, R3, R5, RZ, 0x3, P2 ;  /* 0x0000000503057211 */ /* 0x000fe400010f1cff */
[----:B0-----:R-:W-:-:S04]  /*1b10*/  IADD3 R6, P0, P1, R6, R0, R27 ;  /* 0x0000000006067210 */ /* 0x001fc8000791e01b */
[----:B------:R-:W-:-:S05]  /*1b20*/  IADD3.X R7, PT, PT, R7, RZ, R25, P0, P1 ;  /* 0x000000ff07077210 */ /* 0x000fca00007e2419 */
[----:B------:R0:W-:Y:S04]  /*1b30*/  STG.E.64 desc[UR8][R4.64], R6 ;  /* 0x0000000604007986 */ /* 0x0001e8000c101b08 */
.L_x_23:
[----:B------:R-:W-:Y:S05]  /*1b40*/  WARPSYNC.ALL ;  /* 0x0000000000007948 */ /* 0x000fea0003800000 */
[----:B------:R-:W-:Y:S01]  /*1b50*/  BAR.SYNC.DEFER_BLOCKING 0x0 ;  /* 0x0000000000007b1d */ /* 0x000fe20000010000 */
[----:B------:R-:W-:-:S05]  /*1b60*/  ISETP.LT.AND P0, PT, R26, UR10, PT ;  /* 0x0000000a1a007c0c */ /* 0x000fca000bf01270 */
[----:B0-----:R0:W2:Y:S08]  /*1b70*/  LDS.64 R4, [R47+0x7200] ;  /* 0x007200002f047984 */ /* 0x0010b00000000a00 */
[----:B0-----:R-:W-:Y:S05]  /*1b80*/  @P0 BRA `(.L_x_24) ;  /* 0x0000000000700947 */ /* 0x001fea0003800000 */
[----:B------:R-:W0:Y:S01]  /*1b90*/  LDCU.64 UR12, c[0x0][0x3a0] ;  /* 0x00007400ff0c77ac */ /* 0x000e220008000a00 */
[C---:B------:R-:W-:Y:S02]  /*1ba0*/  LOP3.LUT R7, R3.reuse, 0x3e0, RZ, 0xc0, !PT ;  /* 0x000003e003077812 */ /* 0x040fe400078ec0ff */
[----:B------:R-:W-:-:S05]  /*1bb0*/  LOP3.LUT R2, R3, 0x1f, RZ, 0xc0, !PT ;  /* 0x0000001f03027812 */ /* 0x000fca00078ec0ff */
[----:B------:R-:W-:-:S05]  /*1bc0*/  IMAD R7, R7, 0x13, R2 ;  /* 0x0000001307077824 */ /* 0x000fca00078e0202 */
[----:B--2---:R-:W-:-:S05]  /*1bd0*/  IADD3 R0, P0, PT, R7, R4, RZ ;  /* 0x0000000407007210 */ /* 0x004fca0007f1e0ff */
[----:B------:R-:W-:Y:S01]  /*1be0*/  IMAD.X R5, RZ, RZ, R5, P0 ;  /* 0x000000ffff057224 */ /* 0x000fe200000e0605 */
[----:B0-----:R-:W-:-:S04]  /*1bf0*/  LEA R2, P0, R0, UR12, 0x2 ;  /* 0x0000000c00027c11 */ /* 0x001fc8000f8010ff */
[----:B------:R-:W-:-:S05]  /*1c00*/  LEA.HI.X R3, R0, UR13, R5, 0x2, P0 ;  /* 0x0000000d00037c11 */ /* 0x000fca00080f1405 */
[----:B------:R-:W-:Y:S04]  /*1c10*/  STG.E desc[UR8][R2.64], R44 ;  /* 0x0000002c02007986 */ /* 0x000fe8000c101908 */
        /* <DEDUP_REMOVED lines=17> */
[----:B------:R-:W-:Y:S01]  /*1d30*/  STG.E desc[UR8][R2.64+0x900], R24 ;  /* 0x0009001802007986 */ /* 0x000fe2000c101908 */
[----:B------:R-:W-:Y:S05]  /*1d40*/  EXIT ;  /* 0x000000000000794d */ /* 0x000fea0003800000 */
.L_x_24:
[C---:B------:R-:W-:Y:S01]  /*1d50*/  LOP3.LUT R7, R3.reuse, 0x3e0, RZ, 0xc0, !PT ;  /* 0x000003e003077812 */ /* 0x040fe200078ec0ff */
[----:B------:R-:W0:Y:S01]  /*1d60*/  LDCU.64 UR12, c[0x0][0x3a0] ;  /* 0x00007400ff0c77ac */ /* 0x000e220008000a00 */
[----:B------:R-:W-:Y:S01]  /*1d70*/  LOP3.LUT R2, R3, 0x1f, RZ, 0xc0, !PT ;  /* 0x0000001f03027812 */ /* 0x000fe200078ec0ff */
[----:B-1----:R-:W-:-:S04]  /*1d80*/  IMAD.U32 R11, RZ, RZ, UR7 ;  /* 0x00000007ff0b7e24 */ /* 0x002fc8000f8e00ff */
[----:B------:R-:W-:Y:S02]  /*1d90*/  IMAD R7, R7, 0x13, R2 ;  /* 0x0000001307077824 */ /* 0x000fe400078e0202 */
[----:B------:R-:W-:Y:S02]  /*1da0*/  IMAD R0, R11, -0x1c80, R26 ;  /* 0xffffe3800b007824 */ /* 0x000fe400078e021a */
[C---:B------:R-:W-:Y:S01]  /*1db0*/  VIADD R11, R7.reuse, 0x20 ;  /* 0x00000020070b7836 */ /* 0x040fe20000000000 */
[C---:B--2---:R-:W-:Y:S01]  /*1dc0*/  IADD3 R3, P0, PT, R7.reuse, R4, RZ ;  /* 0x0000000407037210 */ /* 0x044fe20007f1e0ff */
[C---:B------:R-:W-:Y:S01]  /*1dd0*/  VIADD R25, R7.reuse, 0x60 ;  /* 0x0000006007197836 */ /* 0x040fe20000000000 */
[-C--:B------:R-:W-:Y:S02]  /*1de0*/  ISETP.GE.AND P1, PT, R7, R0.reuse, PT ;  /* 0x000000000700720c */ /* 0x080fe40003f26270 */
[-C--:B------:R-:W-:Y:S01]  /*1df0*/  ISETP.GE.AND P2, PT, R11, R0.reuse, PT ;  /* 0x000000000b00720c */ /* 0x080fe20003f46270 */
[----:B------:R-:W-:Y:S01]  /*1e00*/  IMAD.X R4, RZ, RZ, R5, P0 ;  /* 0x000000ffff047224 */ /* 0x000fe200000e0605 */
[----:B------:R-:W-:Y:S01]  /*1e10*/  ISETP.GE.AND P4, PT, R25, R0, PT ;  /* 0x000000001900720c */ /* 0x000fe20003f86270 */
[----:B------:R-:W-:Y:S01]  /*1e20*/  VIADD R5, R7, 0x40 ;  /* 0x0000004007057836 */ /* 0x000fe20000000000 */
[----:B0-----:R-:W-:Y:S01]  /*1e30*/  LEA R2, P0, R3, UR12, 0x2 ;  /* 0x0000000c03027c11 */ /* 0x001fe2000f8010ff */
[----:B------:R-:W-:-:S02]  /*1e40*/  VIADD R11, R7, 0xa0 ;  /* 0x000000a0070b7836 */ /* 0x000fc40000000000 */
[----:B------:R-:W-:Y:S01]  /*1e50*/  VIADD R25, R7, 0xc0 ;  /* 0x000000c007197836 */ /* 0x000fe20000000000 */
[-C--:B------:R-:W-:Y:S01]  /*1e60*/  ISETP.GE.AND P3, PT, R5, R0.reuse, PT ;  /* 0x000000000500720c */ /* 0x080fe20003f66270 */
[----:B------:R-:W-:Y:S01]  /*1e70*/  VIADD R5, R7, 0x80 ;  /* 0x0000008007057836 */ /* 0x000fe20000000000 */
[----:B------:R-:W-:Y:S02]  /*1e80*/  LEA.HI.X R3, R3, UR13, R4, 0x2, P0 ;  /* 0x0000000d03037c11 */ /* 0x000fe400080f1404 */
[-C--:B------:R-:W-:Y:S01]  /*1e90*/  ISETP.GE.AND P6, PT, R11, R0.reuse, PT ;  /* 0x000000000b00720c */ /* 0x080fe20003fc6270 */
[----:B------:R-:W-:Y:S01]  /*1ea0*/  VIADD R11, R7, 0x100 ;  /* 0x00000100070b7836 */ /* 0x000fe20000000000 */
[-C--:B------:R-:W-:Y:S01]  /*1eb0*/  ISETP.GE.AND P5, PT, R5, R0.reuse, PT ;  /* 0x000000000500720c */ /* 0x080fe20003fa6270 */
[----:B------:R-:W-:Y:S01]  /*1ec0*/  VIADD R5, R7, 0xe0 ;  /* 0x000000e007057836 */ /* 0x000fe20000000000 */
[----:B------:R-:W-:Y:S01]  /*1ed0*/  @!P1 STG.E desc[UR8][R2.64], R44 ;  /* 0x0000002c02009986 */ /* 0x000fe2000c101908 */
[----:B------:R-:W-:-:S03]  /*1ee0*/  ISETP.GE.AND P0, PT, R25, R0, PT ;  /* 0x000000001900720c */ /* 0x000fc60003f06270 */
[-C--:B------:R-:W-:Y:S01]  /*1ef0*/  ISETP.GE.AND P1, PT, R5, R0.reuse, PT ;  /* 0x000000000500720c */ /* 0x080fe20003f26270 */
[----:B------:R-:W-:Y:S01]  /*1f00*/  VIADD R5, R7, 0x120 ;  /* 0x0000012007057836 */ /* 0x000fe20000000000 */
[----:B------:R-:W-:Y:S04]  /*1f10*/  @!P3 STG.E desc[UR8][R2.64+0x100], R42 ;  /* 0x0001002a0200b986 */ /* 0x000fe8000c101908 */
[-C--:B------:R-:W-:Y:S01]  /*1f20*/  ISETP.GE.AND P3, PT, R5, R0.reuse, PT ;  /* 0x000000000500720c */ /* 0x080fe20003f66270 */
[----:B------:R-:W-:Y:S01]  /*1f30*/  VIADD R5, R7, 0x160 ;  /* 0x0000016007057836 */ /* 0x000fe20000000000 */
[----:B------:R-:W-:Y:S01]  /*1f40*/  @!P2 STG.E desc[UR8][R2.64+0x80], R43 ;  /* 0x0000802b0200a986 */ /* 0x000fe2000c101908 */
[----:B------:R-:W-:Y:S01]  /*1f50*/  ISETP.GE.AND P2, PT, R11, R0, PT ;  /* 0x000000000b00720c */ /* 0x000fe20003f46270 */
[----:B------:R-:W-:-:S02]  /*1f60*/  VIADD R11, R7, 0x140 ;  /* 0x00000140070b7836 */ /* 0x000fc40000000000 */
[----:B------:R0:W-:Y:S01]  /*1f70*/  @!P5 STG.E desc[UR8][R2.64+0x200], R9 ;  /* 0x000200090200d986 */ /* 0x0001e2000c101908 */
[-C--:B------:R-:W-:Y:S01]  /*1f80*/  ISETP.GE.AND P5, PT, R5, R0.reuse, PT ;  /* 0x000000000500720c */ /* 0x080fe20003fa6270 */
[----:B------:R-:W-:Y:S02]  /*1f90*/  VIADD R5, R7, 0x1a0 ;  /* 0x000001a007057836 */ /* 0x000fe40000000000 */
[----:B------:R1:W-:Y:S01]  /*1fa0*/  @!P4 STG.E desc[UR8][R2.64+0x180], R8 ;  /* 0x000180080200c986 */ /* 0x0003e2000c101908 */
[-C--:B------:R-:W-:Y:S01]  /*1fb0*/  ISETP.GE.AND P4, PT, R11, R0.reuse, PT ;  /* 0x000000000b00720c */ /* 0x080fe20003f86270 */
[----:B------:R-:W-:Y:S02]  /*1fc0*/  VIADD R11, R7, 0x180 ;  /* 0x00000180070b7836 */ /* 0x000fe40000000000 */
[----:B------:R1:W-:Y:S01]  /*1fd0*/  @!P0 STG.E desc[UR8][R2.64+0x300], R12 ;  /* 0x0003000c02008986 */ /* 0x0003e2000c101908 */
[----:B------:R-:W-:Y:S01]  /*1fe0*/  ISETP.GE.AND P0, PT, R5, R0, PT ;  /* 0x000000000500720c */ /* 0x000fe20003f06270 */
[----:B------:R-:W-:-:S02]  /*1ff0*/  VIADD R5, R7, 0x1e0 ;  /* 0x000001e007057836 */ /* 0x000fc40000000000 */
[----:B------:R1:W-:Y:S01]  /*2000*/  @!P6 STG.E desc[UR8][R2.64+0x280], R10 ;  /* 0x0002800a0200e986 */ /* 0x0003e2000c101908 */
[-C--:B------:R-:W-:Y:S01]  /*2010*/  ISETP.GE.AND P6, PT, R11, R0.reuse, PT ;  /* 0x000000000b00720c */ /* 0x080fe20003fc6270 */
[----:B------:R-:W-:Y:S02]  /*2020*/  VIADD R11, R7, 0x1c0 ;  /* 0x000001c0070b7836 */ /* 0x000fe40000000000 */
[----:B------:R1:W-:Y:S01]  /*2030*/  @!P2 STG.E desc[UR8][R2.64+0x400], R14 ;  /* 0x0004000e0200a986 */ /* 0x0003e2000c101908 */
[-C--:B------:R-:W-:Y:S01]  /*2040*/  ISETP.GE.AND P2, PT, R5, R0.reuse, PT ;  /* 0x000000000500720c */ /* 0x080fe20003f46270 */
[C---:B0-----:R-:W-:Y:S02]  /*2050*/  VIADD R9, R7.reuse, 0x200 ;  /* 0x0000020007097836 */ /* 0x041fe40000000000 */
[C---:B------:R-:W-:Y:S01]  /*2060*/  VIADD R5, R7.reuse, 0x220 ;  /* 0x0000022007057836 */ /* 0x040fe20000000000 */
[----:B------:R1:W-:Y:S01]  /*2070*/  @!P1 STG.E desc[UR8][R2.64+0x380], R13 ;  /* 0x0003800d02009986 */ /* 0x0003e2000c101908 */
[----:B------:R-:W-:Y:S01]  /*2080*/  VIADD R7, R7, 0x240 ;  /* 0x0000024007077836 */ /* 0x000fe20000000000 */
[----:B------:R-:W-:-:S02]  /*2090*/  ISETP.GE.AND P1, PT, R11, R0, PT ;  /* 0x000000000b00720c */ /* 0x000fc40003f26270 */
[----:B------:R1:W-:Y:S01]  /*20a0*/  @!P3 STG.E desc[UR8][R2.64+0x480], R15 ;  /* 0x0004800f0200b986 */ /* 0x0003e2000c101908 */
[----:B------:R-:W-:-:S03]  /*20b0*/  ISETP.GE.AND P3, PT, R9, R0, PT ;  /* 0x000000000900720c */ /* 0x000fc60003f66270 */
[----:B------:R1:W-:Y:S01]  /*20c0*/  @!P4 STG.E desc[UR8][R2.64+0x500], R16 ;  /* 0x000500100200c986 */ /* 0x0003e2000c101908 */
[----:B------:R-:W-:-:S03]  /*20d0*/  ISETP.GE.AND P4, PT, R5, R0, PT ;  /* 0x000000000500720c */ /* 0x000fc60003f86270 */
[----:B------:R1:W-:Y:S01]  /*20e0*/  @!P5 STG.E desc[UR8][R2.64+0x580], R17 ;  /* 0x000580110200d986 */ /* 0x0003e2000c101908 */
[----:B------:R-:W-:-:S03]  /*20f0*/  ISETP.GE.AND P5, PT, R7, R0, PT ;  /* 0x000000000700720c */ /* 0x000fc60003fa6270 */
[----:B------:R1:W-:Y:S04]  /*2100*/  @!P6 STG.E desc[UR8][R2.64+0x600], R18 ;  /* 0x000600120200e986 */ /* 0x0003e8000c101908 */
[----:B------:R1:W-:Y:S04]  /*2110*/  @!P0 STG.E desc[UR8][R2.64+0x680], R19 ;  /* 0x0006801302008986 */ /* 0x0003e8000c101908 */
[----:B------:R1:W-:Y:S04]  /*2120*/  @!P1 STG.E desc[UR8][R2.64+0x700], R20 ;  /* 0x0007001402009986 */ /* 0x0003e8000c101908 */
[----:B------:R1:W-:Y:S04]  /*2130*/  @!P2 STG.E desc[UR8][R2.64+0x780], R21 ;  /* 0x000780150200a986 */ /* 0x0003e8000c101908 */
[----:B------:R1:W-:Y:S04]  /*2140*/  @!P3 STG.E desc[UR8][R2.64+0x800], R22 ;  /* 0x000800160200b986 */ /* 0x0003e8000c101908 */
[----:B------:R1:W-:Y:S01]  /*2150*/  @!P4 STG.E desc[UR8][R2.64+0x880], R23 ;  /* 0x000880170200c986 */ /* 0x0003e2000c101908 */
[----:B------:R-:W-:Y:S05]  /*2160*/  @P5 EXIT ;  /* 0x000000000000594d */ /* 0x000fea0003800000 */
[----:B------:R-:W-:Y:S01]  /*2170*/  STG.E desc[UR8][R2.64+0x900], R24 ;  /* 0x0009001802007986 */ /* 0x000fe2000c101908 */
[----:B------:R-:W-:Y:S05]  /*2180*/  EXIT ;  /* 0x000000000000794d */ /* 0x000fea0003800000 */
.L_x_14:
[----:B------:R-:W-:Y:S01]  /*2190*/  IMAD.MOV.U32 R2, RZ, RZ, RZ ;  /* 0x000000ffff027224 */ /* 0x000fe200078e00ff */
[C---:B------:R-:W-:Y:S01]  /*21a0*/  ISETP.GT.U32.AND P0, PT, R3.reuse, 0x1f, PT ;  /* 0x0000001f0300780c */ /* 0x040fe20003f04070 */
[----:B------:R-:W-:Y:S05]  /*21b0*/  WARPSYNC.ALL ;  /* 0x0000000000007948 */ /* 0x000fea0003800000 */
[----:B------:R-:W-:-:S05]  /*21c0*/  IMAD.HI.U32 R24, R3, 0x15555556, R2 ;  /* 0x1555555603187827 */ /* 0x000fca00078e0002 */
[----:B------:R-:W-:-:S05]  /*21d0*/  LEA R24, R24, UR4, 0x2 ;  /* 0x0000000418187c11 */ /* 0x000fca000f8e10ff */
[----:B------:R0:W-:Y:S01]  /*21e0*/  STS [R24+0x3410], R27 ;  /* 0x0034101b18007388 */ /* 0x0001e20000000800 */
[----:B------:R-:W-:Y:S06]  /*21f0*/  BAR.SYNC.DEFER_BLOCKING 0x0 ;  /* 0x0000000000007b1d */ /* 0x000fec0000010000 */
[----:B------:R-:W-:Y:S05]  /*2200*/  @P0 BRA `(.L_x_25) ;  /* 0x0000000000e00947 */ /* 0x000fea0003800000 */
[----:B------:R-:W-:Y:S01]  /*2210*/  IMAD.MOV.U32 R5, RZ, RZ, 0x34 ;  /* 0x00000034ff057424 */ /* 0x000fe200078e00ff */
[----:B------:R-:W-:-:S03]  /*2220*/  UMOV UR11, 0xffffffff ;  /* 0xffffffff000b7882 */ /* 0x000fc60000000000 */
[----:B------:R-:W-:-:S05]  /*2230*/  IMAD R18, R3, R5, UR4 ;  /* 0x0000000403127e24 */ /* 0x000fca000f8e0205 */
[----:B------:R-:W-:Y:S04]  /*2240*/  LDS R16, [R18+0x3410] ;  /* 0x0034100012107984 */ /* 0x000fe80000000800 */
[----:B------:R-:W-:Y:S04]  /*2250*/  LDS R17, [R18+0x3414] ;  /* 0x0034140012117984 */ /* 0x000fe80000000800 */
[----:B------:R-:W1:Y:S04]  /*2260*/  LDS R14, [R18+0x3418] ;  /* 0x00341800120e7984 */ /* 0x000e680000000800 */
[----:B------:R-:W-:Y:S04]  /*2270*/  LDS R15, [R18+0x341c] ;  /* 0x00341c00120f7984 */ /* 0x000fe80000000800 */
[----:B------:R-:W2:Y:S04]  /*2280*/  LDS R12, [R18+0x3420] ;  /* 0x00342000120c7984 */ /* 0x000ea80000000800 */
[----:B------:R-:W-:Y:S04]  /*2290*/  LDS R13, [R18+0x3424] ;  /* 0x00342400120d7984 */ /* 0x000fe80000000800 */
[----:B------:R-:W3:Y:S04]  /*22a0*/  LDS R10, [R18+0x3428] ;  /* 0x00342800120a7984 */ /* 0x000ee80000000800 */
[----:B------:R-:W-:Y:S04]  /*22b0*/  LDS R9, [R18+0x342c] ;  /* 0x00342c0012097984 */ /* 0x000fe80000000800 */
[----:B------:R-:W4:Y:S04]  /*22c0*/  LDS R8, [R18+0x3430] ;  /* 0x0034300012087984 */ /* 0x000f280000000800 */
[----:B------:R-:W-:Y:S04]  /*22d0*/  LDS R5, [R18+0x3434] ;  /* 0x0034340012057984 */ /* 0x000fe80000000800 */
[----:B------:R-:W5:Y:S04]  /*22e0*/  LDS R4, [R18+0x3438] ;  /* 0x0034380012047984 */ /* 0x000f680000000800 */
[----:B------:R-:W0:Y:S01]  /*22f0*/  LDS R19, [R18+0x343c] ;  /* 0x00343c0012137984 */ /* 0x000e220000000800 */
[----:B-1----:R-:W-:-:S04]  /*2300*/  IADD3 R20, PT, PT, R14, R17, R16 ;  /* 0x000000110e147210 */ /* 0x002fc80007ffe010 */
[----:B--2---:R-:W-:-:S04]  /*2310*/  IADD3 R20, PT, PT, R12, R20, R15 ;  /* 0x000000140c147210 */ /* 0x004fc80007ffe00f */
[----:B---3--:R-:W-:-:S04]  /*2320*/  IADD3 R20, PT, PT, R10, R20, R13 ;  /* 0x000000140a147210 */ /* 0x008fc80007ffe00d */
[----:B----4-:R-:W-:-:S04]  /*2330*/  IADD3 R20, PT, PT, R8, R20, R9 ;  /* 0x0000001408147210 */ /* 0x010fc80007ffe009 */
[----:B-----5:R-:W-:-:S05]  /*2340*/  IADD3 R20, PT, PT, R4, R20, R5 ;  /* 0x0000001404147210 */ /* 0x020fca0007ffe005 */
[----:B0-----:R-:W-:Y:S01]  /*2350*/  IMAD.IADD R19, R19, 0x1, R20 ;  /* 0x0000000113137824 */ /* 0x001fe200078e0214 */
[----:B------:R-:W-:Y:S06]  /*2360*/  BRA.DIV UR11, `(.L_x_26) ;  /* 0x0000005e0be47947 */ /* 0x000fec000b800000 */
[----:B------:R-:W0:Y:S02]  /*2370*/  SHFL.UP P0, R20, R19, 0x1, RZ ;  /* 0x0420000013147989 */ /* 0x000e2400000000ff */
[----:B0-----:R-:W-:-:S05]  /*2380*/  @P0 IMAD.IADD R20, R19, 0x1, R20 ;  /* 0x0000000113140824 */ /* 0x001fca00078e0214 */
[----:B------:R-:W0:Y:S02]  /*2390*/  SHFL.UP P0, R21, R20, 0x2, RZ ;  /* 0x0440000014157989 */ /* 0x000e2400000000ff */
[----:B0-----:R-:W-:-:S05]  /*23a0*/  @P0 IMAD.IADD R21, R20, 0x1, R21 ;  /* 0x0000000114150824 */ /* 0x001fca00078e0215 */
[----:B------:R-:W0:Y:S02]  /*23b0*/  SHFL.UP P0, R22, R21, 0x4, RZ ;  /* 0x0480000015167989 */ /* 0x000e2400000000ff */
[----:B0-----:R-:W-:-:S05]  /*23c0*/  @P0 IMAD.IADD R22, R21, 0x1, R22 ;  /* 0x0000000115160824 */ /* 0x001fca00078e0216 */
[----:B------:R-:W0:Y:S02]  /*23d0*/  SHFL.UP P0, R23, R22, 0x8, RZ ;  /* 0x0500000016177989 */ /* 0x000e2400000000ff */
[----:B0-----:R-:W-:-:S05]  /*23e0*/  @P0 IMAD.IADD R23, R22, 0x1, R23 ;  /* 0x0000000116170824 */ /* 0x001fca00078e0217 */
[----:B------:R0:W1:Y:S02]  /*23f0*/  SHFL.UP P0, R48, R23, 0x10, RZ ;  /* 0x0600000017307989 */ /* 0x00006400000000ff */
.L_x_118:
[----:B-1----:R-:W-:-:S04]  /*2400*/  @P0 IMAD.IADD R48, R23, 0x1, R48 ;  /* 0x0000000117300824 */ /* 0x002fc800078e0230 */
[----:B------:R-:W-:-:S04]  /*2410*/  IMAD.IADD R19, R48, 0x1, -R19 ;  /* 0x0000000130137824 */ /* 0x000fc800078e0a13 */
[----:B------:R-:W-:Y:S01]  /*2420*/  IMAD.IADD R16, R16, 0x1, R19 ;  /* 0x0000000110107824 */ /* 0x000fe200078e0213 */
[----:B------:R1:W-:Y:S03]  /*2430*/  STS [R18+0x3410], R19 ;  /* 0x0034101312007388 */ /* 0x0003e60000000800 */
        /* <DEDUP_REMOVED lines=19> */
[----:B------:R1:W-:Y:S04]  /*2570*/  STS [R18+0x3438], R5 ;  /* 0x0034380512007388 */ /* 0x0003e80000000800 */
[----:B------:R1:W-:Y:S02]  /*2580*/  STS [R18+0x343c], R21 ;  /* 0x00343c1512007388 */ /* 0x0003e40000000800 */
.L_x_25:
[----:B------:R-:W-:Y:S05]  /*2590*/  WARPSYNC.ALL ;  /* 0x0000000000007948 */ /* 0x000fea0003800000 */
[----:B------:R-:W-:Y:S01]  /*25a0*/  BAR.SYNC.DEFER_BLOCKING 0x0 ;  /* 0x0000000000007b1d */ /* 0x000fe20000010000 */
[----:B------:R-:W-:Y:S02]  /*25b0*/  ISETP.NE.AND P0, PT, R53, RZ, PT ;  /* 0x000000ff3500720c */ /* 0x000fe40003f05270 */
[----:B-1----:R-:W-:-:S03]  /*25c0*/  SHF.R.U32.HI R5, RZ, UR6, R45 ;  /* 0x00000006ff057c19 */ /* 0x002fc6000801162d */
[----:B------:R-:W-:Y:S01]  /*25d0*/  BSSY.RECONVERGENT B0, `(.L_x_27) ;  /* 0x0000029000007945 */ /* 0x000fe20003800200 */
[----:B------:R-:W-:Y:S01]  /*25e0*/  LOP3.LUT R5, R5, UR5, RZ, 0x30, !PT ;  /* 0x0000000505057c12 */ /* 0x000fe2000f8e30ff */
[----:B0-----:R-:W0:Y:S06]  /*25f0*/  LDS R24, [R24+0x3410] ;  /* 0x0034100018187984 */ /* 0x001e2c0000000800 */
[----:B------:R-:W-:Y:S05]  /*2600*/  @P0 BRA `(.L_x_28) ;  /* 0x0000000000940947 */ /* 0x000fea0003800000 */
[----:B------:R-:W-:-:S05]  /*2610*/  LEA R4, R3, UR4, 0x2 ;  /* 0x0000000403047c11 */ /* 0x000fca000f8e10ff */
[----:B------:R-:W0:Y:S04]  /*2620*/  LDS R13, [R4] ;  /* 0x00000000040d7984 */ /* 0x000e280000000800 */
[----:B------:R-:W1:Y:S04]  /*2630*/  LDS R15, [R4+0x400] ;  /* 0x00040000040f7984 */ /* 0x000e680000000800 */
[----:B------:R-:W2:Y:S04]  /*2640*/  LDS R17, [R4+0x800] ;  /* 0x0008000004117984 */ /* 0x000ea80000000800 */
[----:B------:R-:W3:Y:S04]  /*2650*/  LDS R19, [R4+0xc00] ;  /* 0x000c000004137984 */ /* 0x000ee80000000800 */
[----:B------:R-:W4:Y:S04]  /*2660*/  LDS R21, [R4+0x1000] ;  /* 0x0010000004157984 */ /* 0x000f280000000800 */
[----:B------:R-:W5:Y:S04]  /*2670*/  LDS R23, [R4+0x1400] ;  /* 0x0014000004177984 */ /* 0x000f680000000800 */
[----:B------:R-:W5:Y:S04]  /*2680*/  LDS R45, [R4+0x1800] ;  /* 0x00180000042d7984 */ /* 0x000f680000000800 */
[----:B------:R-:W5:Y:S04]  /*2690*/  LDS R47, [R4+0x1c00] ;  /* 0x001c0000042f7984 */ /* 0x000f680000000800 */
[----:B------:R-:W5:Y:S04]  /*26a0*/  LDS R49, [R4+0x2000] ;  /* 0x0020000004317984 */ /* 0x000f680000000800 */
[----:B------:R-:W5:Y:S04]  /*26b0*/  LDS R51, [R4+0x2400] ;  /* 0x0024000004337984 */ /* 0x000f680000000800 */
[----:B------:R-:W5:Y:S01]  /*26c0*/  LDS R8, [R4+0x2800] ;  /* 0x0028000004087984 */ /* 0x000f620000000800 */
[----:B0-----:R-:W-:-:S03]  /*26d0*/  IMAD.IADD R13, R24, 0x1, R13 ;  /* 0x00000001180d7824 */ /* 0x001fc600078e020d */
[----:B------:R-:W0:Y:S01]  /*26e0*/  LDS R9, [R4+0x2c00] ;  /* 0x002c000004097984 */ /* 0x000e220000000800 */
[----:B-1----:R-:W-:-:S03]  /*26f0*/  IMAD.IADD R15, R24, 0x1, R15 ;  /* 0x00000001180f7824 */ /* 0x002fc600078e020f */
[----:B------:R1:W-:Y:S01]  /*2700*/  STS [R4], R13 ;  /* 0x0000000d04007388 */ /* 0x0003e20000000800 */
[C---:B--2---:R-:W-:Y:S02]  /*2710*/  IMAD.IADD R17, R24.reuse, 0x1, R17 ;  /* 0x0000000118117824 */ /* 0x044fe400078e0211 */
[C---:B---3--:R-:W-:Y:S01]  /*2720*/  IMAD.IADD R19, R24.reuse, 0x1, R19 ;  /* 0x0000000118137824 */ /* 0x048fe200078e0213 */
[----:B------:R2:W-:Y:S01]  /*2730*/  STS [R4+0x400], R15 ;  /* 0x0004000f04007388 */ /* 0x0005e20000000800 */
[----:B----4-:R-:W-:-:S03]  /*2740*/  IMAD.IADD R21, R24, 0x1, R21 ;  /* 0x0000000118157824 */ /* 0x010fc600078e0215 */
[----:B------:R2:W-:Y:S01]  /*2750*/  STS [R4+0x800], R17 ;  /* 0x0008001104007388 */ /* 0x0005e20000000800 */
[----:B-----5:R-:W-:-:S03]  /*2760*/  IMAD.IADD R23, R24, 0x1, R23 ;  /* 0x0000000118177824 */ /* 0x020fc600078e0217 */
[----:B------:R2:W-:Y:S01]  /*2770*/  STS [R4+0xc00], R19 ;  /* 0x000c001304007388 */ /* 0x0005e20000000800 */
[----:B------:R-:W-:-:S03]  /*2780*/  IMAD.IADD R45, R24, 0x1, R45 ;  /* 0x00000001182d7824 */ /* 0x000fc600078e022d */
[----:B------:R2:W-:Y:S01]  /*2790*/  STS [R4+0x1000], R21 ;  /* 0x0010001504007388 */ /* 0x0005e20000000800 */
[----:B------:R-:W-:-:S03]  /*27a0*/  IMAD.IADD R47, R24, 0x1, R47 ;  /* 0x00000001182f7824 */ /* 0x000fc600078e022f */
[----:B------:R2:W-:Y:S01]  /*27b0*/  STS [R4+0x1400], R23 ;  /* 0x0014001704007388 */ /* 0x0005e20000000800 */
[----:B------:R-:W-:-:S03]  /*27c0*/  IMAD.IADD R49, R24, 0x1, R49 ;  /* 0x0000000118317824 */ /* 0x000fc600078e0231 */
[----:B------:R2:W-:Y:S01]  /*27d0*/  STS [R4+0x1800], R45 ;  /* 0x0018002d04007388 */ /* 0x0005e20000000800 */
[----:B------:R-:W-:-:S03]  /*27e0*/  IMAD.IADD R51, R24, 0x1, R51 ;  /* 0x0000000118337824 */ /* 0x000fc600078e0233 */
[----:B------:R2:W-:Y:S01]  /*27f0*/  STS [R4+0x1c00], R47 ;  /* 0x001c002f04007388 */ /* 0x0005e20000000800 */
[----:B-1----:R-:W-:-:S03]  /*2800*/  IMAD.IADD R13, R24, 0x1, R8 ;  /* 0x00000001180d7824 */ /* 0x002fc600078e0208 */
[----:B------:R2:W-:Y:S01]  /*2810*/  STS [R4+0x2000], R49 ;  /* 0x0020003104007388 */ /* 0x0005e20000000800 */
[----:B0-----:R-:W-:-:S03]  /*2820*/  IMAD.IADD R9, R24, 0x1, R9 ;  /* 0x0000000118097824 */ /* 0x001fc600078e0209 */
[----:B------:R2:W-:Y:S04]  /*2830*/  STS [R4+0x2400], R51 ;  /* 0x0024003304007388 */ /* 0x0005e80000000800 */
[----:B------:R2:W-:Y:S04]  /*2840*/  STS [R4+0x2800], R13 ;  /* 0x0028000d04007388 */ /* 0x0005e80000000800 */
[----:B------:R2:W-:Y:S02]  /*2850*/  STS [R4+0x2c00], R9 ;  /* 0x002c000904007388 */ /* 0x0005e40000000800 */
.L_x_28:
[----:B------:R-:W-:Y:S05]  /*2860*/  BSYNC.RECONVERGENT B0 ;  /* 0x0000000000007941 */ /* 0x000fea0003800200 */
.L_x_27:
[----:B------:R-:W-:Y:S01]  /*2870*/  BAR.SYNC.DEFER_BLOCKING 0x0 ;  /* 0x0000000000007b1d */ /* 0x000fe20000010000 */
[----:B------:R-:W-:Y:S01]  /*2880*/  R2P PR, R5, 0x7f ;  /* 0x0000007f05007804 */ /* 0x000fe20000000000 */
[----:B------:R-:W-:-:S04]  /*2890*/  IMAD.MOV.U32 R8, RZ, RZ, RZ ;  /* 0x000000ffff087224 */ /* 0x000fc800078e00ff */
[----:B------:R-:W-:Y:S01]  /*28a0*/  BSSY.RECONVERGENT B0, `(.L_x_29) ;  /* 0x0000026000007945 */ /* 0x000fe20003800200 */
[----:B--2---:R-:W1:Y:S07]  /*28b0*/  S2R R23, SR_LEMASK ;  /* 0x0000000000177919 */ /* 0x004e6e0000003a00 */
[----:B------:R-:W-:Y:S02]  /*28c0*/  VOTE.ANY R4, PT, P0 ;  /* 0x0000000000047806 */ /* 0x000fe400000e0100 */
[----:B------:R-:W-:-:S02]  /*28d0*/  VOTE.ANY R9, PT, P1 ;  /* 0x0000000000097806 */ /* 0x000fc400008e0100 */
[----:B------:R-:W-:Y:S02]  /*28e0*/  @!P0 LOP3.LUT R4, RZ, R4, RZ, 0x33, !PT ;  /* 0x00000004ff048212 */ /* 0x000fe400078e33ff */
[----:B------:R-:W-:Y:S02]  /*28f0*/  VOTE.ANY R13, PT, P2 ;  /* 0x00000000000d7806 */ /* 0x000fe400010e0100 */
[----:B------:R-:W-:Y:S02]  /*2900*/  @!P1 LOP3.LUT R9, RZ, R9, RZ, 0x33, !PT ;  /* 0x00000009ff099212 */ /* 0x000fe400078e33ff */
[----:B------:R-:W-:Y:S02]  /*2910*/  VOTE.ANY R15, PT, P3 ;  /* 0x00000000000f7806 */ /* 0x000fe400018e0100 */
[----:B------:R-:W-:Y:S02]  /*2920*/  @!P2 LOP3.LUT R13, RZ, R13, RZ, 0x33, !PT ;  /* 0x0000000dff0da212 */ /* 0x000fe400078e33ff */
[----:B------:R-:W-:-:S02]  /*2930*/  LOP3.LUT R4, R9, R4, RZ, 0xc0, !PT ;  /* 0x0000000409047212 */ /* 0x000fc400078ec0ff */
[----:B------:R-:W-:Y:S02]  /*2940*/  @!P3 LOP3.LUT R15, RZ, R15, RZ, 0x33, !PT ;  /* 0x0000000fff0fb212 */ /* 0x000fe400078e33ff */
[----:B------:R-:W-:Y:S02]  /*2950*/  LOP3.LUT R4, R13, R4, RZ, 0xc0, !PT ;  /* 0x000000040d047212 */ /* 0x000fe400078ec0ff */
[----:B------:R-:W-:Y:S02]  /*2960*/  VOTE.ANY R9, PT, P4 ;  /* 0x0000000000097806 */ /* 0x000fe400020e0100 */
[----:B------:R-:W-:Y:S02]  /*2970*/  LOP3.LUT P0, RZ, R5, 0x80, RZ, 0xc0, !PT ;  /* 0x0000008005ff7812 */ /* 0x000fe4000780c0ff */
[----:B------:R-:W-:Y:S02]  /*2980*/  LOP3.LUT R4, R15, R4, RZ, 0xc0, !PT ;  /* 0x000000040f047212 */ /* 0x000fe400078ec0ff */
[----:B------:R-:W-:-:S02]  /*2990*/  VOTE.ANY R13, PT, P5 ;  /* 0x00000000000d7806 */ /* 0x000fc400028e0100 */
[----:B------:R-:W-:Y:S02]  /*29a0*/  @!P4 LOP3.LUT R9, RZ, R9, RZ, 0x33, !PT ;  /* 0x00000009ff09c212 */ /* 0x000fe400078e33ff */
[----:B------:R-:W-:Y:S02]  /*29b0*/  @!P5 LOP3.LUT R13, RZ, R13, RZ, 0x33, !PT ;  /* 0x0000000dff0dd212 */ /* 0x000fe400078e33ff */
[----:B------:R-:W-:Y:S02]  /*29c0*/  LOP3.LUT R4, R9, R4, RZ, 0xc0, !PT ;  /* 0x0000000409047212 */ /* 0x000fe400078ec0ff */
[----:B------:R-:W-:Y:S02]  /*29d0*/  VOTE.ANY R9, PT, P6 ;  /* 0x0000000000097806 */ /* 0x000fe400030e0100 */
[----:B------:R-:W-:Y:S02]  /*29e0*/  LOP3.LUT R4, R13, R4, RZ, 0xc0, !PT ;  /* 0x000000040d047212 */ /* 0x000fe400078ec0ff */
[----:B------:R-:W-:-:S02]  /*29f0*/  VOTE.ANY R13, PT, P0 ;  /* 0x00000000000d7806 */ /* 0x000fc400000e0100 */
[----:B------:R-:W-:Y:S02]  /*2a00*/  @!P6 LOP3.LUT R9, RZ, R9, RZ, 0x33, !PT ;  /* 0x00000009ff09e212 */ /* 0x000fe400078e33ff */
[----:B------:R-:W-:Y:S02]  /*2a10*/  @!P0 LOP3.LUT R13, RZ, R13, RZ, 0x33, !PT ;  /* 0x0000000dff0d8212 */ /* 0x000fe400078e33ff */
[----:B------:R-:W-:Y:S02]  /*2a20*/  LOP3.LUT R4, R9, R4, RZ, 0xc0, !PT ;  /* 0x0000000409047212 */ /* 0x000fe400078ec0ff */
[----:B------:R-:W-:Y:S02]  /*2a30*/  SHF.R.U32.HI R9, RZ, UR6, R6 ;  /* 0x00000006ff097c19 */ /* 0x000fe40008011606 */
[----:B------:R-:W-:Y:S01]  /*2a40*/  LOP3.LUT R10, R13, R4, RZ, 0xc0, !PT ;  /* 0x000000040d0a7212 */ /* 0x000fe200078ec0ff */
[----:B------:R-:W-:Y:S01]  /*2a50*/  IMAD.SHL.U32 R4, R3, 0x20, RZ ;  /* 0x0000002003047824 */ /* 0x000fe200078e00ff */
[----:B------:R-:W-:-:S02]  /*2a60*/  LOP3.LUT R9, R9, UR5, RZ, 0x30, !PT ;  /* 0x0000000509097c12 */ /* 0x000fc4000f8e30ff */
[----:B------:R-:W2:Y:S01]  /*2a70*/  FLO.U32 R15, R10 ;  /* 0x0000000a000f7300 */ /* 0x000ea200000e0000 */
[----:B-1----:R-:W-:Y:S02]  /*2a80*/  LOP3.LUT R14, R23, R10, RZ, 0xc0, !PT ;  /* 0x0000000a170e7212 */ /* 0x002fe400078ec0ff */
[----:B------:R-:W-:-:S05]  /*2a90*/  LOP3.LUT R4, R4, 0x7c00, RZ, 0xc0, !PT ;  /* 0x00007c0004047812 */ /* 0x000fca00078ec0ff */
[----:B------:R-:W1:Y:S01]  /*2aa0*/  POPC R14, R14 ;  /* 0x0000000e000e7309 */ /* 0x000e620000000000 */
[----:B------:R-:W-:Y:S01]  /*2ab0*/  VIADD R22, R4, UR4 ;  /* 0x0000000404167c36 */ /* 0x000fe20008000000 */
[----:B--2---:R-:W-:-:S13]  /*2ac0*/  ISETP.NE.AND P0, PT, R46, R15, PT ;  /* 0x0000000f2e00720c */ /* 0x004fda0003f05270 */
[----:B-1----:R-:W-:Y:S05]  /*2ad0*/  @P0 BRA `(.L_x_30) ;  /* 0x0000000000080947 */ /* 0x002fea0003800000 */
[----:B------:R-:W-:-:S05]  /*2ae0*/  IMAD R5, R5, 0x4, R22 ;  /* 0x0000000405057824 */ /* 0x000fca00078e0216 */
[----:B------:R1:W2:Y:S02]  /*2af0*/  ATOMS.ADD R8, [R5], R14 ;  /* 0x0000000e0508738c */ /* 0x0002a40000000000 */
.L_x_30:
[----:B------:R-:W-:Y:S05]  /*2b00*/  BSYNC.RECONVERGENT B0 ;  /* 0x0000000000007941 */ /* 0x000fea0003800200 */
.L_x_29:
[----:B------:R-:W-:Y:S01]  /*2b10*/  R2P PR, R9, 0x7f ;  /* 0x0000007f09007804 */ /* 0x000fe20000000000 */
[----:B--2---:R2:W3:Y:S01]  /*2b20*/  SHFL.IDX PT, R8, R8, R15, 0x1f ;  /* 0x00001f0f08087589 */ /* 0x0044e200000e0000 */
[----:B------:R-:W-:Y:S01]  /*2b30*/  BSSY.RECONVERGENT B0, `(.L_x_31) ;  /* 0x0000023000007945 */ /* 0x000fe20003800200 */
[----:B------:R-:W-:-:S10]  /*2b40*/  IMAD.MOV.U32 R12, RZ, RZ, RZ ;  /* 0x000000ffff0c7224 */ /* 0x000fd400078e00ff */
[----:B------:R-:W-:Y:S02]  /*2b50*/  VOTE.ANY R4, PT, P0 ;  /* 0x0000000000047806 */ /* 0x000fe400000e0100 */
[----:B-1----:R-:W-:Y:S02]  /*2b60*/  VOTE.ANY R5, PT, P1 ;  /* 0x0000000000057806 */ /* 0x002fe400008e0100 */
[----:B------:R-:W-:Y:S02]  /*2b70*/  @!P0 LOP3.LUT R4, RZ, R4, RZ, 0x33, !PT ;  /* 0x00000004ff048212 */ /* 0x000fe400078e33ff */
[----:B------:R-:W-:Y:S02]  /*2b80*/  VOTE.ANY R13, PT, P2 ;  /* 0x00000000000d7806 */ /* 0x000fe400010e0100 */
[----:B------:R-:W-:Y:S02]  /*2b90*/  @!P1 LOP3.LUT R5, RZ, R5, RZ, 0x33, !PT ;  /* 0x00000005ff059212 */ /* 0x000fe400078e33ff */
[----:B------:R-:W-:-:S02]  /*2ba0*/  @!P2 LOP3.LUT R13, RZ, R13, RZ, 0x33, !PT ;  /* 0x0000000dff0da212 */ /* 0x000fc400078e33ff */
[----:B------:R-:W-:Y:S02]  /*2bb0*/  LOP3.LUT R4, R5, R4, RZ, 0xc0, !PT ;  /* 0x0000000405047212 */ /* 0x000fe400078ec0ff */
[----:B------:R-:W-:Y:S02]  /*2bc0*/  VOTE.ANY R5, PT, P3 ;  /* 0x0000000000057806 */ /* 0x000fe400018e0100 */
[----:B------:R-:W-:Y:S02]  /*2bd0*/  LOP3.LUT R4, R13, R4, RZ, 0xc0, !PT ;  /* 0x000000040d047212 */ /* 0x000fe400078ec0ff */
[----:B------:R-:W-:Y:S02]  /*2be0*/  LOP3.LUT P0, RZ, R9, 0x80, RZ, 0xc0, !PT ;  /* 0x0000008009ff7812 */ /* 0x000fe4000780c0ff */
[----:B------:R-:W-:Y:S02]  /*2bf0*/  VOTE.ANY R13, PT, P4 ;  /* 0x00000000000d7806 */ /* 0x000fe400020e0100 */
[----:B------:R-:W-:-:S02]  /*2c00*/  @!P3 LOP3.LUT R5, RZ, R5, RZ, 0x33, !PT ;  /* 0x00000005ff05b212 */ /* 0x000fc400078e33ff */
[----:B------:R-:W-:Y:S02]  /*2c10*/  @!P4 LOP3.LUT R13, RZ, R13, RZ, 0x33, !PT ;  /* 0x0000000dff0dc212 */ /* 0x000fe400078e33ff */
[----:B------:R-:W-:Y:S02]  /*2c20*/  LOP3.LUT R4, R5, R4, RZ, 0xc0, !PT ;  /* 0x0000000405047212 */ /* 0x000fe400078ec0ff */
[----:B------:R-:W-:Y:S02]  /*2c30*/  VOTE.ANY R5, PT, P5 ;  /* 0x0000000000057806 */ /* 0x000fe400028e0100 */
[----:B------:R-:W-:Y:S02]  /*2c40*/  LOP3.LUT R4, R13, R4, RZ, 0xc0, !PT ;  /* 0x000000040d047212 */ /* 0x000fe400078ec0ff */
[----:B------:R-:W-:Y:S02]  /*2c50*/  VOTE.ANY R13, PT, P6 ;  /* 0x00000000000d7806 */ /* 0x000fe400030e0100 */
[----:B------:R-:W-:-:S02]  /*2c60*/  @!P5 LOP3.LUT R5, RZ, R5, RZ, 0x33, !PT ;  /* 0x00000005ff05d212 */ /* 0x000fc400078e33ff */
[----:B------:R-:W-:Y:S02]  /*2c70*/  VOTE.ANY R17, PT, P0 ;  /* 0x0000000000117806 */ /* 0x000fe400000e0100 */
[----:B------:R-:W-:Y:S02]  /*2c80*/  @!P6 LOP3.LUT R13, RZ, R13, RZ, 0x33, !PT ;  /* 0x0000000dff0de212 */ /* 0x000fe400078e33ff */
[----:B------:R-:W-:Y:S02]  /*2c90*/  LOP3.LUT R4, R5, R4, RZ, 0xc0, !PT ;  /* 0x0000000405047212 */ /* 0x000fe400078ec0ff */
[----:B------:R-:W-:Y:S02]  /*2ca0*/  @!P0 LOP3.LUT R17, RZ, R17, RZ, 0x33, !PT ;  /* 0x00000011ff118212 */ /* 0x000fe400078e33ff */
[----:B------:R-:W-:-:S04]  /*2cb0*/  LOP3.LUT R4, R13, R4, RZ, 0xc0, !PT ;  /* 0x000000040d047212 */ /* 0x000fc800078ec0ff */
[----:B------:R-:W-:Y:S02]  /*2cc0*/  LOP3.LUT R4, R17, R4, RZ, 0xc0, !PT ;  /* 0x0000000411047212 */ /* 0x000fe400078ec0ff */
[----:B------:R-:W-:Y:S02]  /*2cd0*/  SHF.R.U32.HI R17, RZ, UR6, R0 ;  /* 0x00000006ff117c19 */ /* 0x000fe40008011600 */
[----:B------:R-:W1:Y:S01]  /*2ce0*/  FLO.U32 R5, R4 ;  /* 0x0000000400057300 */ /* 0x000e6200000e0000 */
[----:B------:R-:W-:Y:S02]  /*2cf0*/  LOP3.LUT R13, R23, R4, RZ, 0xc0, !PT ;  /* 0x00000004170d7212 */ /* 0x000fe400078ec0ff */
[----:B------:R-:W-:-:S05]  /*2d00*/  LOP3.LUT R17, R17, UR5, RZ, 0x30, !PT ;  /* 0x0000000511117c12 */ /* 0x000fca000f8e30ff */
[----:B------:R-:W4:Y:S01]  /*2d10*/  POPC R13, R13 ;  /* 0x0000000d000d7309 */ /* 0x000f220000000000 */
[----:B-1----:R-:W-:-:S13]  /*2d20*/  ISETP.NE.AND P0, PT, R46, R5, PT ;  /* 0x000000052e00720c */ /* 0x002fda0003f05270 */
[----:B--234-:R-:W-:Y:S05]  /*2d30*/  @P0 BRA `(.L_x_32) ;  /* 0x0000000000080947 */ /* 0x01cfea0003800000 */
[----:B------:R-:W-:-:S06]  /*2d40*/  IMAD R12, R9, 0x4, R22 ;  /* 0x00000004090c7824 */ /* 0x000fcc00078e0216 */
[----:B------:R1:W2:Y:S02]  /*2d50*/  ATOMS.ADD R12, [R12], R13 ;  /* 0x0000000d0c0c738c */ /* 0x0002a40000000000 */
.L_x_32:
[----:B------:R-:W-:Y:S05]  /*2d60*/  BSYNC.RECONVERGENT B0 ;  /* 0x0000000000007941 */ /* 0x000fea0003800200 */
.L_x_31:
[----:B------:R-:W-:Y:S01]  /*2d70*/  R2P PR, R17, 0x7f ;  /* 0x0000007f11007804 */ /* 0x000fe20000000000 */
[----:B--2---:R2:W3:Y:S01]  /*2d80*/  SHFL.IDX PT, R12, R12, R5, 0x1f ;  /* 0x00001f050c0c7589 */ /* 0x0044e200000e0000 */
[----:B------:R-:W-:Y:S11]  /*2d90*/  BSSY.RECONVERGENT B0, `(.L_x_33) ;  /* 0x0000023000007945 */ /* 0x000ff60003800200 */
[----:B------:R-:W-:-:S02]  /*2da0*/  VOTE.ANY R0, PT, P0 ;  /* 0x0000000000007806 */ /* 0x000fc400000e0100 */
[----:B------:R-:W-:Y:S02]  /*2db0*/  VOTE.ANY R9, PT, P1 ;  /* 0x0000000000097806 */ /* 0x000fe400008e0100 */
[----:B------:R-:W-:Y:S02]  /*2dc0*/  @!P0 LOP3.LUT R0, RZ, R0, RZ, 0x33, !PT ;  /* 0x00000000ff008212 */ /* 0x000fe400078e33ff */
[----:B------:R-:W-:Y:S02]  /*2dd0*/  VOTE.ANY R15, PT, P2 ;  /* 0x00000000000f7806 */ /* 0x000fe400010e0100 */
[----:B------:R-:W-:Y:S02]  /*2de0*/  @!P1 LOP3.LUT R9, RZ, R9, RZ, 0x33, !PT ;  /* 0x00000009ff099212 */ /* 0x000fe400078e33ff */
[----:B------:R-:W-:Y:S02]  /*2df0*/  @!P2 LOP3.LUT R15, RZ, R15, RZ, 0x33, !PT ;  /* 0x0000000fff0fa212 */ /* 0x000fe400078e33ff */
[----:B------:R-:W-:-:S02]  /*2e00*/  LOP3.LUT R0, R9, R0, RZ, 0xc0, !PT ;  /* 0x0000000009007212 */ /* 0x000fc400078ec0ff */
[----:B------:R-:W-:Y:S02]  /*2e10*/  VOTE.ANY R9, PT, P3 ;  /* 0x0000000000097806 */ /* 0x000fe400018e0100 */
[----:B------:R-:W-:Y:S02]  /*2e20*/  LOP3.LUT R0, R15, R0, RZ, 0xc0, !PT ;  /* 0x000000000f007212 */ /* 0x000fe400078ec0ff */
[----:B------:R-:W-:Y:S02]  /*2e30*/  LOP3.LUT P0, RZ, R17, 0x80, RZ, 0xc0, !PT ;  /* 0x0000008011ff7812 */ /* 0x000fe4000780c0ff */
[----:B------:R-:W-:Y:S02]  /*2e40*/  VOTE.ANY R15, PT, P4 ;  /* 0x00000000000f7806 */ /* 0x000fe400020e0100 */
[----:B------:R-:W-:Y:S02]  /*2e50*/  @!P3 LOP3.LUT R9, RZ, R9, RZ, 0x33, !PT ;  /* 0x00000009ff09b212 */ /* 0x000fe400078e33ff */
[----:B------:R-:W-:-:S02]  /*2e60*/  @!P4 LOP3.LUT R15, RZ, R15, RZ, 0x33, !PT ;  /* 0x0000000fff0fc212 */ /* 0x000fc400078e33ff */
[----:B------:R-:W-:Y:S02]  /*2e70*/  LOP3.LUT R0, R9, R0, RZ, 0xc0, !PT ;  /* 0x0000000009007212 */ /* 0x000fe400078ec0ff */
[----:B------:R-:W-:Y:S02]  /*2e80*/  VOTE.ANY R9, PT, P5 ;  /* 0x0000000000097806 */ /* 0x000fe400028e0100 */
[----:B------:R-:W-:Y:S02]  /*2e90*/  LOP3.LUT R0, R15, R0, RZ, 0xc0, !PT ;  /* 0x000000000f007212 */ /* 0x000fe400078ec0ff */
[----:B------:R-:W-:Y:S02]  /*2ea0*/  VOTE.ANY R15, PT, P6 ;  /* 0x00000000000f7806 */ /* 0x000fe400030e0100 */
[----:B------:R-:W-:Y:S02]  /*2eb0*/  @!P5 LOP3.LUT R9, RZ, R9, RZ, 0x33, !PT ;  /* 0x00000009ff09d212 */ /* 0x000fe400078e33ff */
[----:B------:R-:W-:-:S02]  /*2ec0*/  VOTE.ANY R19, PT, P0 ;  /* 0x0000000000137806 */ /* 0x000fc400000e0100 */
[----:B------:R-:W-:Y:S02]  /*2ed0*/  @!P6 LOP3.LUT R15, RZ, R15, RZ, 0x33, !PT ;  /* 0x0000000fff0fe212 */ /* 0x000fe400078e33ff */
[----:B------:R-:W-:Y:S02]  /*2ee0*/  LOP3.LUT R0, R9, R0, RZ, 0xc0, !PT ;  /* 0x0000000009007212 */ /* 0x000fe400078ec0ff */
[----:B------:R-:W-:Y:S02]  /*2ef0*/  @!P0 LOP3.LUT R19, RZ, R19, RZ, 0x33, !PT ;  /* 0x00000013ff138212 */ /* 0x000fe400078e33ff */
[----:B------:R-:W-:Y:S02]  /*2f00*/  LOP3.LUT R0, R15, R0, RZ, 0xc0, !PT ;  /* 0x000000000f007212 */ /* 0x000fe400078ec0ff */
[----:B------:R-:W-:Y:S02]  /*2f10*/  SHF.R.U32.HI R15, RZ, UR6, R41 ;  /* 0x00000006ff0f7c19 */ /* 0x000fe40008011629 */
[----:B------:R-:W-:Y:S01]  /*2f20*/  LOP3.LUT R4, R19, R0, RZ, 0xc0, !PT ;  /* 0x0000000013047212 */ /* 0x000fe200078ec0ff */
[----:B------:R-:W-:Y:S01]  /*2f30*/  IMAD.MOV.U32 R0, RZ, RZ, RZ ;  /* 0x000000ffff007224 */ /* 0x000fe200078e00ff */
[----:B------:R-:W-:-:S02]  /*2f40*/  LOP3.LUT R15, R15, UR5, RZ, 0x30, !PT ;  /* 0x000000050f0f7c12 */ /* 0x000fc4000f8e30ff */
[----:B------:R-:W4:Y:S01]  /*2f50*/  FLO.U32 R51, R4 ;  /* 0x0000000400337300 */ /* 0x000f2200000e0000 */
[----:B------:R-:W-:-:S07]  /*2f60*/  LOP3.LUT R10, R23, R4, RZ, 0xc0, !PT ;  /* 0x00000004170a7212 */ /* 0x000fce00078ec0ff */
[----:B------:R-:W0:Y:S01]  /*2f70*/  POPC R10, R10 ;  /* 0x0000000a000a7309 */ /* 0x000e220000000000 */
[----:B----4-:R-:W-:-:S13]  /*2f80*/  ISETP.NE.AND P0, PT, R46, R51, PT ;  /* 0x000000332e00720c */ /* 0x010fda0003f05270 */
[----:B0-23--:R-:W-:Y:S05]  /*2f90*/  @P0 BRA `(.L_x_34) ;  /* 0x0000000000080947 */ /* 0x00dfea0003800000 */
[----:B------:R-:W-:-:S05]  /*2fa0*/  IMAD R17, R17, 0x4, R22 ;  /* 0x0000000411117824 */ /* 0x000fca00078e0216 */
[----:B------:R0:W2:Y:S02]  /*2fb0*/  ATOMS.ADD R0, [R17], R10 ;  /* 0x0000000a1100738c */ /* 0x0000a40000000000 */
.L_x_34:
[----:B------:R-:W-:Y:S05]  /*2fc0*/  BSYNC.RECONVERGENT B0 ;  /* 0x0000000000007941 */ /* 0x000fea0003800200 */
.L_x_33:
        /* <DEDUP_REMOVED lines=21> */
[----:B0-----:R-:W-:-:S02]  /*3120*/  VOTE.ANY R17, PT, P0 ;  /* 0x0000000000117806 */ /* 0x001fc400000e0100 */
[----:B------:R-:W-:Y:S02]  /*3130*/  @!P6 LOP3.LUT R9, RZ, R9, RZ, 0x33, !PT ;  /* 0x00000009ff09e212 */ /* 0x000fe400078e33ff */
[----:B------:R-:W-:Y:S02]  /*3140*/  LOP3.LUT R4, R5, R4, RZ, 0xc0, !PT ;  /* 0x0000000405047212 */ /* 0x000fe400078ec0ff */
[----:B------:R-:W-:Y:S02]  /*3150*/  @!P0 LOP3.LUT R17, RZ, R17, RZ, 0x33, !PT ;  /* 0x00000011ff118212 */ /* 0x000fe400078e33ff */
[----:B------:R-:W-:-:S04]  /*3160*/  LOP3.LUT R4, R9, R4, RZ, 0xc0, !PT ;  /* 0x0000000409047212 */ /* 0x000fc800078ec0ff */
[----:B------:R-:W-:Y:S01]  /*3170*/  LOP3.LUT R6, R17, R4, RZ, 0xc0, !PT ;  /* 0x0000000411067212 */ /* 0x000fe200078ec0ff */
[----:B------:R-:W-:Y:S01]  /*3180*/  IMAD.MOV.U32 R4, RZ, RZ, RZ ;  /* 0x000000ffff047224 */ /* 0x000fe200078e00ff */
[----:B------:R-:W-:Y:S02]  /*3190*/  SHF.R.U32.HI R17, RZ, UR6, R40 ;  /* 0x00000006ff117c19 */ /* 0x000fe40008011628 */
[----:B------:R-:W0:Y:S01]  /*31a0*/  FLO.U32 R45, R6 ;  /* 0x00000006002d7300 */ /* 0x000e2200000e0000 */
[----:B------:R-:W-:Y:S02]  /*31b0*/  LOP3.LUT R9, R23, R6, RZ, 0xc0, !PT ;  /* 0x0000000617097212 */ /* 0x000fe400078ec0ff */
[----:B------:R-:W-:-:S05]  /*31c0*/  LOP3.LUT R17, R17, UR5, RZ, 0x30, !PT ;  /* 0x0000000511117c12 */ /* 0x000fca000f8e30ff */
[----:B------:R-:W4:Y:S01]  /*31d0*/  POPC R9, R9 ;  /* 0x0000000900097309 */ /* 0x000f220000000000 */
[----:B0-----:R-:W-:-:S13]  /*31e0*/  ISETP.NE.AND P0, PT, R46, R45, PT ;  /* 0x0000002d2e00720c */ /* 0x001fda0003f05270 */
[----:B--234-:R-:W-:Y:S05]  /*31f0*/  @P0 BRA `(.L_x_36) ;  /* 0x0000000000080947 */ /* 0x01cfea0003800000 */
[----:B------:R-:W-:-:S06]  /*3200*/  IMAD R4, R15, 0x4, R22 ;  /* 0x000000040f047824 */ /* 0x000fcc00078e0216 */
[----:B------:R0:W2:Y:S02]  /*3210*/  ATOMS.ADD R4, [R4], R9 ;  /* 0x000000090404738c */ /* 0x0000a40000000000 */
.L_x_36:
[----:B------:R-:W-:Y:S05]  /*3220*/  BSYNC.RECONVERGENT B0 ;  /* 0x0000000000007941 */ /* 0x000fea0003800200 */
.L_x_35:
[----:B------:R-:W-:Y:S01]  /*3230*/  R2P PR, R17, 0x7f ;  /* 0x0000007f11007804 */ /* 0x000fe20000000000 */
[----:B--2---:R2:W3:Y:S01]  /*3240*/  SHFL.IDX PT, R45, R4, R45, 0x1f ;  /* 0x00001f2d042d7589 */ /* 0x0044e200000e0000 */
[----:B------:R-:W-:Y:S01]  /*3250*/  BSSY.RECONVERGENT B0, `(.L_x_37) ;  /* 0x0000023000007945 */ /* 0x000fe20003800200 */
[----:B------:R-:W-:-:S10]  /*3260*/  IMAD.MOV.U32 R6, RZ, RZ, RZ ;  /* 0x000000ffff067224 */ /* 0x000fd400078e00ff */
[----:B------:R-:W-:Y:S02]  /*3270*/  VOTE.ANY R0, PT, P0 ;  /* 0x0000000000007806 */ /* 0x000fe400000e0100 */
[----:B------:R-:W-:Y:S02]  /*3280*/  VOTE.ANY R5, PT, P1 ;  /* 0x0000000000057806 */ /* 0x000fe400008e0100 */
        /* <DEDUP_REMOVED lines=20> */
[----:B------:R-:W-:Y:S02]  /*33d0*/  LOP3.LUT R0, R15, R0, RZ, 0xc0, !PT ;  /* 0x000000000f007212 */ /* 0x000fe400078ec0ff */
[----:B------:R-:W-:-:S02]  /*33e0*/  SHF.R.U32.HI R15, RZ, UR6, R39 ;  /* 0x00000006ff0f7c19 */ /* 0x000fc40008011627 */
[----:B------:R-:W-:Y:S02]  /*33f0*/  LOP3.LUT R0, R19, R0, RZ, 0xc0, !PT ;  /* 0x0000000013007212 */ /* 0x000fe400078ec0ff */
[----:B------:R-:W-:Y:S02]  /*3400*/  LOP3.LUT R15, R15, UR5, RZ, 0x30, !PT ;  /* 0x000000050f0f7c12 */ /* 0x000fe4000f8e30ff */
[----:B------:R-:W4:Y:S01]  /*3410*/  FLO.U32 R19, R0 ;  /* 0x0000000000137300 */ /* 0x000f2200000e0000 */
[----:B------:R-:W-:-:S07]  /*3420*/  LOP3.LUT R5, R23, R0, RZ, 0xc0, !PT ;  /* 0x0000000017057212 */ /* 0x000fce00078ec0ff */
[----:B------:R-:W0:Y:S01]  /*3430*/  POPC R5, R5 ;  /* 0x0000000500057309 */ /* 0x000e220000000000 */
[----:B----4-:R-:W-:-:S13]  /*3440*/  ISETP.NE.AND P0, PT, R46, R19, PT ;  /* 0x000000132e00720c */ /* 0x010fda0003f05270 */
[----:B0-23--:R-:W-:Y:S05]  /*3450*/  @P0 BRA `(.L_x_38) ;  /* 0x0000000000080947 */ /* 0x00dfea0003800000 */
[----:B------:R-:W-:-:S06]  /*3460*/  IMAD R6, R17, 0x4, R22 ;  /* 0x0000000411067824 */ /* 0x000fcc00078e0216 */
[----:B------:R0:W2:Y:S02]  /*3470*/  ATOMS.ADD R6, [R6], R5 ;  /* 0x000000050606738c */ /* 0x0000a40000000000 */
.L_x_38:
[----:B------:R-:W-:Y:S05]  /*3480*/  BSYNC.RECONVERGENT B0 ;  /* 0x0000000000007941 */ /* 0x000fea0003800200 */
.L_x_37:
        /* <DEDUP_REMOVED lines=37> */
.L_x_40:
[----:B------:R-:W-:Y:S05]  /*36e0*/  BSYNC.RECONVERGENT B0 ;  /* 0x0000000000007941 */ /* 0x000fea0003800200 */
.L_x_39:
[----:B------:R-:W-:Y:S01]  /*36f0*/  R2P PR, R17, 0x7f ;  /* 0x0000007f11007804 */ /* 0x000fe20000000000 */
[----:B--2---:R2:W3:Y:S01]  /*3700*/  SHFL.IDX PT, R47, R0, R47, 0x1f ;  /* 0x00001f2f002f7589 */ /* 0x0044e200000e0000 */
[----:B------:R-:W-:Y:S11]  /*3710*/  BSSY.RECONVERGENT B0, `(.L_x_41) ;  /* 0x0000021000007945 */ /* 0x000ff60003800200 */
[----:B0-----:R-:W-:-:S02]  /*3720*/  VOTE.ANY R15, PT, P0 ;  /* 0x00000000000f7806 */ /* 0x001fc400000e0100 */
        /* <DEDUP_REMOVED lines=19> */
[----:B------:R-:W-:Y:S01]  /*3860*/  LOP3.LUT R15, R16, R15, RZ, 0xc0, !PT ;  /* 0x0000000f100f7212 */ /* 0x000fe200078ec0ff */
[----:B------:R-:W-:Y:S01]  /*3870*/  IMAD.MOV.U32 R16, RZ, RZ, RZ ;  /* 0x000000ffff107224 */ /* 0x000fe200078e00ff */
[----:B------:R-:W-:Y:S02]  /*3880*/  @!P0 LOP3.LUT R20, RZ, R20, RZ, 0x33, !PT ;  /* 0x00000014ff148212 */ /* 0x000fe400078e33ff */
[----:B------:R-:W-:-:S04]  /*3890*/  LOP3.LUT R15, R18, R15, RZ, 0xc0, !PT ;  /* 0x0000000f120f7212 */ /* 0x000fc800078ec0ff */
[----:B------:R-:W-:-:S04]  /*38a0*/  LOP3.LUT R20, R20, R15, RZ, 0xc0, !PT ;  /* 0x0000000f14147212 */ /* 0x000fc800078ec0ff */
[----:B------:R-:W0:Y:S01]  /*38b0*/  FLO.U32 R49, R20 ;  /* 0x0000001400317300 */ /* 0x000e2200000e0000 */
[----:B------:R-:W-:-:S07]  /*38c0*/  LOP3.LUT R50, R23, R20, RZ, 0xc0, !PT ;  /* 0x0000001417327212 */ /* 0x000fce00078ec0ff */
[----:B------:R-:W4:Y:S01]  /*38d0*/  POPC R50, R50 ;  /* 0x0000003200327309 */ /* 0x000f220000000000 */
[----:B0-----:R-:W-:-:S13]  /*38e0*/  ISETP.NE.AND P0, PT, R46, R49, PT ;  /* 0x000000312e00720c */ /* 0x001fda0003f05270 */
[----:B--234-:R-:W-:Y:S05]  /*38f0*/  @P0 BRA `(.L_x_42) ;  /* 0x0000000000080947 */ /* 0x01cfea0003800000 */
[----:B------:R-:W-:-:S05]  /*3900*/  IMAD R17, R17, 0x4, R22 ;  /* 0x0000000411117824 */ /* 0x000fca00078e0216 */
[----:B------:R0:W2:Y:S02]  /*3910*/  ATOMS.ADD R16, [R17], R50 ;  /* 0x000000321110738c */ /* 0x0000a40000000000 */
.L_x_42:
[----:B------:R-:W-:Y:S05]  /*3920*/  BSYNC.RECONVERGENT B0 ;  /* 0x0000000000007941 */ /* 0x000fea0003800200 */
.L_x_41:
[----:B------:R-:W-:Y:S01]  /*3930*/  R2P PR, R11, 0x7f ;  /* 0x0000007f0b007804 */ /* 0x000fe20000000000 */
[----:B--2---:R2:W3:Y:S01]  /*3940*/  SHFL.IDX PT, R49, R16, R49, 0x1f ;  /* 0x00001f3110317589 */ /* 0x0044e200000e0000 */
[----:B------:R-:W-:Y:S01]  /*3950*/  BSSY.RECONVERGENT B0, `(.L_x_43) ;  /* 0x0000021000007945 */ /* 0x000fe20003800200 */
[----:B------:R-:W-:-:S10]  /*3960*/  IMAD.MOV.U32 R20, RZ, RZ, RZ ;  /* 0x000000ffff147224 */ /* 0x000fd400078e00ff */
[----:B------:R-:W-:Y:S02]  /*3970*/  VOTE.ANY R0, PT, P0 ;  /* 0x0000000000007806 */ /* 0x000fe400000e0100 */
[----:B------:R-:W-:Y:S02]  /*3980*/  VOTE.ANY R15, PT, P1 ;  /* 0x00000000000f7806 */ /* 0x000fe400008e0100 */
[----:B------:R-:W-:Y:S02]  /*3990*/  @!P0 LOP3.LUT R0, RZ, R0, RZ, 0x33, !PT ;  /* 0x00000000ff008212 */ /* 0x000fe400078e33ff */
[----:B0-----:R-:W-:Y:S02]  /*39a0*/  VOTE.ANY R17, PT, P2 ;  /* 0x0000000000117806 */ /* 0x001fe400010e0100 */
        /* <DEDUP_REMOVED lines=25> */
[----:B------:R-:W-:-:S06]  /*3b40*/  IMAD R20, R11, 0x4, R22 ;  /* 0x000000040b147824 */ /* 0x000fcc00078e0216 */
[----:B------:R0:W2:Y:S02]  /*3b50*/  ATOMS.ADD R20, [R20], R21 ;  /* 0x000000151414738c */ /* 0x0000a40000000000 */
.L_x_44:
[----:B------:R-:W-:Y:S05]  /*3b60*/  BSYNC.RECONVERGENT B0 ;  /* 0x0000000000007941 */ /* 0x000fea0003800200 */
.L_x_43:
[----:B------:R-:W-:Y:S01]  /*3b70*/  R2P PR, R7, 0x7f ;  /* 0x0000007f07007804 */ /* 0x000fe20000000000 */
[----:B--2---:R2:W3:Y:S01]  /*3b80*/  SHFL.IDX PT, R20, R20, R15, 0x1f ;  /* 0x00001f0f14147589 */ /* 0x0044e200000e0000 */
[----:B------:R-:W-:Y:S01]  /*3b90*/  BSSY.RECONVERGENT B0, `(.L_x_45) ;  /* 0x0000023000007945 */ /* 0x000fe20003800200 */
[----:B------:R-:W-:-:S10]  /*3ba0*/  IMAD.MOV.U32 R16, RZ, RZ, RZ ;  /* 0x000000ffff107224 */ /* 0x000fd400078e00ff */
[----:B------:R-:W-:Y:S02]  /*3bb0*/  VOTE.ANY R0, PT, P0 ;  /* 0x0000000000007806 */ /* 0x000fe400000e0100 */
[----:B------:R-:W-:Y:S02]  /*3bc0*/  VOTE.ANY R11, PT, P1 ;  /* 0x00000000000b7806 */ /* 0x000fe400008e0100 */
[----:B------:R-:W-:Y:S02]  /*3bd0*/  @!P0 LOP3.LUT R0, RZ, R0, RZ, 0x33, !PT ;  /* 0x00000000ff008212 */ /* 0x000fe400078e33ff */
[----:B------:R-:W-:Y:S02]  /*3be0*/  @!P1 LOP3.LUT R11, RZ, R11, RZ, 0x33, !PT ;  /* 0x0000000bff0b9212 */ /* 0x000fe400078e33ff */
[----:B------:R-:W-:Y:S02]  /*3bf0*/  VOTE.ANY R17, PT, P2 ;  /* 0x0000000000117806 */ /* 0x000fe400010e0100 */
[----:B------:R-:W-:-:S02]  /*3c00*/  LOP3.LUT R0, R11, R0, RZ, 0xc0, !PT ;  /* 0x000000000b007212 */ /* 0x000fc400078ec0ff */
[----:B------:R-:W-:Y:S02]  /*3c10*/  VOTE.ANY R11, PT, P3 ;  /* 0x00000000000b7806 */ /* 0x000fe400018e0100 */
[----:B------:R-:W-:Y:S02]  /*3c20*/  @!P2 LOP3.LUT R17, RZ, R17, RZ, 0x33, !PT ;  /* 0x00000011ff11a212 */ /* 0x000fe400078e33ff */
[----:B------:R-:W-:Y:S02]  /*3c30*/  @!P3 LOP3.LUT R11, RZ, R11, RZ, 0x33, !PT ;  /* 0x0000000bff0bb212 */ /* 0x000fe400078e33ff */
[----:B------:R-:W-:Y:S02]  /*3c40*/  LOP3.LUT R0, R17, R0, RZ, 0xc0, !PT ;  /* 0x0000000011007212 */ /* 0x000fe400078ec0ff */
[----:B------:R-:W-:Y:S02]  /*3c50*/  LOP3.LUT P0, RZ, R7, 0x80, RZ, 0xc0, !PT ;  /* 0x0000008007ff7812 */ /* 0x000fe4000780c0ff */
[----:B------:R-:W-:-:S02]  /*3c60*/  VOTE.ANY R17, PT, P4 ;  /* 0x0000000000117806 */ /* 0x000fc400020e0100 */
[----:B------:R-:W-:Y:S02]  /*3c70*/  LOP3.LUT R0, R11, R0, RZ, 0xc0, !PT ;  /* 0x000000000b007212 */ /* 0x000fe400078ec0ff */
[----:B------:R-:W-:Y:S02]  /*3c80*/  VOTE.ANY R11, PT, P5 ;  /* 0x00000000000b7806 */ /* 0x000fe400028e0100 */
[----:B------:R-:W-:Y:S02]  /*3c90*/  @!P4 LOP3.LUT R17, RZ, R17, RZ, 0x33, !PT ;  /* 0x00000011ff11c212 */ /* 0x000fe400078e33ff */
[----:B------:R-:W-:Y:S02]  /*3ca0*/  @!P5 LOP3.LUT R11, RZ, R11, RZ, 0x33, !PT ;  /* 0x0000000bff0bd212 */ /* 0x000fe400078e33ff */
[----:B------:R-:W-:Y:S02]  /*3cb0*/  LOP3.LUT R0, R17, R0, RZ, 0xc0, !PT ;  /* 0x0000000011007212 */ /* 0x000fe400078ec0ff */
[----:B------:R-:W-:-:S02]  /*3cc0*/  VOTE.ANY R17, PT, P6 ;  /* 0x0000000000117806 */ /* 0x000fc400030e0100 */
[----:B------:R-:W-:Y:S02]  /*3cd0*/  LOP3.LUT R0, R11, R0, RZ, 0xc0, !PT ;  /* 0x000000000b007212 */ /* 0x000fe400078ec0ff */
[----:B------:R-:W-:Y:S02]  /*3ce0*/  VOTE.ANY R11, PT, P0 ;  /* 0x00000000000b7806 */ /* 0x000fe400000e0100 */
[----:B------:R-:W-:Y:S02]  /*3cf0*/  @!P6 LOP3.LUT R17, RZ, R17, RZ, 0x33, !PT ;  /* 0x00000011ff11e212 */ /* 0x000fe400078e33ff */
[----:B------:R-:W-:Y:S02]  /*3d00*/  @!P0 LOP3.LUT R11, RZ, R11, RZ, 0x33, !PT ;  /* 0x0000000bff0b8212 */ /* 0x000fe400078e33ff */
[----:B------:R-:W-:-:S04]  /*3d10*/  LOP3.LUT R0, R17, R0, RZ, 0xc0, !PT ;  /* 0x0000000011007212 */ /* 0x000fc800078ec0ff */
[----:B------:R-:W-:Y:S02]  /*3d20*/  LOP3.LUT R48, R11, R0, RZ, 0xc0, !PT ;  /* 0x000000000b307212 */ /* 0x000fe400078ec0ff */
[----:B------:R-:W-:Y:S02]  /*3d30*/  SHF.R.U32.HI R0, RZ, UR6, R36 ;  /* 0x00000006ff007c19 */ /* 0x000fe40008011624 */
[----:B------:R-:W4:Y:S01]  /*3d40*/  FLO.U32 R18, R48 ;  /* 0x0000003000127300 */ /* 0x000f2200000e0000 */
[----:B------:R-:W-:Y:S02]  /*3d50*/  LOP3.LUT R19, R23, R48, RZ, 0xc0, !PT ;  /* 0x0000003017137212 */ /* 0x000fe400078ec0ff */
[----:B------:R-:W-:-:S05]  /*3d60*/  LOP3.LUT R0, R0, UR5, RZ, 0x30, !PT ;  /* 0x0000000500007c12 */ /* 0x000fca000f8e30ff */
[----:B------:R-:W0:Y:S01]  /*3d70*/  POPC R19, R19 ;  /* 0x0000001300137309 */ /* 0x000e220000000000 */
[----:B----4-:R-:W-:-:S13]  /*3d80*/  ISETP.NE.AND P0, PT, R46, R18, PT ;  /* 0x000000122e00720c */ /* 0x010fda0003f05270 */
[----:B0-23--:R-:W-:Y:S05]  /*3d90*/  @P0 BRA `(.L_x_46) ;  /* 0x0000000000080947 */ /* 0x00dfea0003800000 */
[----:B------:R-:W-:-:S06]  /*3da0*/  IMAD R16, R7, 0x4, R22 ;  /* 0x0000000407107824 */ /* 0x000fcc00078e0216 */
[----:B------:R0:W2:Y:S02]  /*3db0*/  ATOMS.ADD R16, [R16], R19 ;  /* 0x000000131010738c */ /* 0x0000a40000000000 */
.L_x_46:
[----:B------:R-:W-:Y:S05]  /*3dc0*/  BSYNC.RECONVERGENT B0 ;  /* 0x0000000000007941 */ /* 0x000fea0003800200 */
.L_x_45:
[----:B------:R-:W-:Y:S01]  /*3dd0*/  R2P PR, R0, 0x7f ;  /* 0x0000007f00007804 */ /* 0x000fe20000000000 */
[----:B--2---:R2:W3:Y:S01]  /*3de0*/  SHFL.IDX PT, R18, R16, R18, 0x1f ;  /* 0x00001f1210127589 */ /* 0x0044e200000e0000 */
[----:B------:R-:W-:Y:S01]  /*3df0*/  SHF.R.U32.HI R11, RZ, UR6, R35 ;  /* 0x00000006ff0b7c19 */ /* 0x000fe20008011623 */
[----:B------:R-:W-:Y:S01]  /*3e00*/  BSSY.RECONVERGENT B0, `(.L_x_47) ;  /* 0x0000022000007945 */ /* 0x000fe20003800200 */
[----:B------:R-:W-:Y:S02]  /*3e10*/  IMAD.MOV.U32 R15, RZ, RZ, RZ ;  /* 0x000000ffff0f7224 */ /* 0x000fe400078e00ff */
[----:B------:R-:W-:-:S07]  /*3e20*/  LOP3.LUT R11, R11, UR5, RZ, 0x30, !PT ;  /* 0x000000050b0b7c12 */ /* 0x000fce000f8e30ff */
[----:B------:R-:W-:Y:S02]  /*3e30*/  VOTE.ANY R7, PT, P0 ;  /* 0x0000000000077806 */ /* 0x000fe400000e0100 */
[----:B------:R-:W-:Y:S02]  /*3e40*/  VOTE.ANY R48, PT, P1 ;  /* 0x0000000000307806 */ /* 0x000fe400008e0100 */
[----:B------:R-:W-:Y:S02]  /*3e50*/  @!P0 LOP3.LUT R7, RZ, R7, RZ, 0x33, !PT ;  /* 0x00000007ff078212 */ /* 0x000fe400078e33ff */
[----:B------:R-:W-:Y:S02]  /*3e60*/  @!P1 LOP3.LUT R48, RZ, R48, RZ, 0x33, !PT ;  /* 0x00000030ff309212 */ /* 0x000fe400078e33ff */
[----:B------:R-:W-:Y:S02]  /*3e70*/  LOP3.LUT P0, RZ, R0, 0x80, RZ, 0xc0, !PT ;  /* 0x0000008000ff7812 */ /* 0x000fe4000780c0ff */
[----:B------:R-:W-:-:S02]  /*3e80*/  LOP3.LUT R7, R48, R7, RZ, 0xc0, !PT ;  /* 0x0000000730077212 */ /* 0x000fc400078ec0ff */
[----:B------:R-:W-:-:S04]  /*3e90*/  VOTE.ANY R48, PT, P2 ;  /* 0x0000000000307806 */ /* 0x000fc800010e0100 */
[----:B------:R-:W-:-:S04]  /*3ea0*/  @!P2 LOP3.LUT R48, RZ, R48, RZ, 0x33, !PT ;  /* 0x00000030ff30a212 */ /* 0x000fc800078e33ff */
[----:B------:R-:W-:Y:S02]  /*3eb0*/  LOP3.LUT R7, R48, R7, RZ, 0xc0, !PT ;  /* 0x0000000730077212 */ /* 0x000fe400078ec0ff */
        /* <DEDUP_REMOVED lines=14> */
[----:B------:R-:W-:-:S04]  /*3fa0*/  LOP3.LUT R48, R48, R7, RZ, 0xc0, !PT ;  /* 0x0000000730307212 */ /* 0x000fc800078ec0ff */
[----:B------:R-:W4:Y:S01]  /*3fb0*/  FLO.U32 R52, R48 ;  /* 0x0000003000347300 */ /* 0x000f2200000e0000 */
[----:B------:R-:W-:-:S07]  /*3fc0*/  LOP3.LUT R17, R23, R48, RZ, 0xc0, !PT ;  /* 0x0000003017117212 */ /* 0x000fce00078ec0ff */
[----:B------:R-:W0:Y:S01]  /*3fd0*/  POPC R17, R17 ;  /* 0x0000001100117309 */ /* 0x000e220000000000 */
[----:B----4-:R-:W-:-:S13]  /*3fe0*/  ISETP.NE.AND P0, PT, R46, R52, PT ;  /* 0x000000342e00720c */ /* 0x010fda0003f05270 */
[----:B0-23--:R-:W-:Y:S05]  /*3ff0*/  @P0 BRA `(.L_x_48) ;  /* 0x0000000000080947 */ /* 0x00dfea0003800000 */
[----:B------:R-:W-:-:S05]  /*4000*/  IMAD R0, R0, 0x4, R22 ;  /* 0x0000000400007824 */ /* 0x000fca00078e0216 */
[----:B------:R0:W2:Y:S02]  /*4010*/  ATOMS.ADD R15, [R0], R17 ;  /* 0x00000011000f738c */ /* 0x0000a40000000000 */
.L_x_48:
[----:B------:R-:W-:Y:S05]  /*4020*/  BSYNC.RECONVERGENT B0 ;  /* 0x0000000000007941 */ /* 0x000fea0003800200 */
.L_x_47:
[----:B------:R-:W-:Y:S01]  /*4030*/  R2P PR, R11, 0x7f ;  /* 0x0000007f0b007804 */ /* 0x000fe20000000000 */
[----:B--2---:R2:W3:Y:S01]  /*4040*/  SHFL.IDX PT, R16, R15, R52, 0x1f ;  /* 0x00001f340f107589 */ /* 0x0044e200000e0000 */
[----:B------:R-:W-:Y:S11]  /*4050*/  BSSY.RECONVERGENT B0, `(.L_x_49) ;  /* 0x0000023000007945 */ /* 0x000ff60003800200 */
[----:B0-----:R-:W-:-:S02]  /*4060*/  VOTE.ANY R0, PT, P0 ;  /* 0x0000000000007806 */ /* 0x001fc400000e0100 */
[----:B------:R-:W-:Y:S02]  /*4070*/  VOTE.ANY R7, PT, P1 ;  /* 0x0000000000077806 */ /* 0x000fe400008e0100 */
[----:B------:R-:W-:Y:S02]  /*4080*/  @!P0 LOP3.LUT R0, RZ, R0, RZ, 0x33, !PT ;  /* 0x00000000ff008212 */ /* 0x000fe400078e33ff */
[----:B------:R-:W-:Y:S02]  /*4090*/  @!P1 LOP3.LUT R7, RZ, R7, RZ, 0x33, !PT ;  /* 0x00000007ff079212 */ /* 0x000fe400078e33ff */
[----:B------:R-:W-:Y:S02]  /*40a0*/  LOP3.LUT P0, RZ, R11, 0x80, RZ, 0xc0, !PT ;  /* 0x000000800bff7812 */ /* 0x000fe4000780c0ff */
        /* <DEDUP_REMOVED lines=19> */
[----:B------:R0:W4:Y:S01]  /*41e0*/  FLO.U32 R7, R0 ;  /* 0x0000000000077300 */ /* 0x00012200000e0000 */
[----:B------:R-:W-:-:S07]  /*41f0*/  LOP3.LUT R48, R23, R0, RZ, 0xc0, !PT ;  /* 0x0000000017307212 */ /* 0x000fce00078ec0ff */
[----:B--2---:R2:W1:Y:S01]  /*4200*/  POPC R15, R48 ;  /* 0x00000030000f7309 */ /* 0x0044620000000000 */
[----:B0-----:R-:W-:-:S04]  /*4210*/  SHF.R.U32.HI R0, RZ, UR6, R34 ;  /* 0x00000006ff007c19 */ /* 0x001fc80008011622 */
[----:B------:R-:W-:Y:S02]  /*4220*/  LOP3.LUT R0, R0, UR5, RZ, 0x30, !PT ;  /* 0x0000000500007c12 */ /* 0x000fe4000f8e30ff */
[----:B----4-:R-:W-:Y:S01]  /*4230*/  ISETP.NE.AND P0, PT, R46, R7, PT ;  /* 0x000000072e00720c */ /* 0x010fe20003f05270 */
[----:B--2---:R-:W-:-:S12]  /*4240*/  IMAD.MOV.U32 R48, RZ, RZ, RZ ;  /* 0x000000ffff307224 */ /* 0x004fd800078e00ff */
[----:B-1-3--:R-:W-:Y:S05]  /*4250*/  @P0 BRA `(.L_x_50) ;  /* 0x0000000000080947 */ /* 0x00afea0003800000 */
[----:B------:R-:W-:-:S06]  /*4260*/  IMAD R48, R11, 0x4, R22 ;  /* 0x000000040b307824 */ /* 0x000fcc00078e0216 */
[----:B------:R0:W1:Y:S02]  /*4270*/  ATOMS.ADD R48, [R48], R15 ;  /* 0x0000000f3030738c */ /* 0x0000640000000000 */
.L_x_50:
[----:B------:R-:W-:Y:S05]  /*4280*/  BSYNC.RECONVERGENT B0 ;  /* 0x0000000000007941 */ /* 0x000fea0003800200 */
.L_x_49:
[----:B------:R-:W-:Y:S01]  /*4290*/  R2P PR, R0, 0x7f ;  /* 0x0000007f00007804 */ /* 0x000fe20000000000 */
[----:B------:R-:W-:Y:S01]  /*42a0*/  IMAD.IADD R14, R14, 0x1, R8 ;  /* 0x000000010e0e7824 */ /* 0x000fe200078e0208 */
[----:B------:R-:W-:Y:S01]  /*42b0*/  BSSY.RECONVERGENT B0, `(.L_x_51) ;  /* 0x0000025000007945 */ /* 0x000fe20003800200 */
[----:B------:R-:W-:Y:S02]  /*42c0*/  IMAD.IADD R13, R13, 0x1, R12 ;  /* 0x000000010d0d7824 */ /* 0x000fe400078e020c */
[----:B-1----:R1:W2:Y:S08]  /*42d0*/  SHFL.IDX PT, R12, R48, R7, 0x1f ;  /* 0x00001f07300c7589 */ /* 0x0022b000000e0000 */
[----:B------:R-:W-:-:S02]  /*42e0*/  VOTE.ANY R11, PT, P0 ;  /* 0x00000000000b7806 */ /* 0x000fc400000e0100 */
[----:B------:R-:W-:Y:S01]  /*42f0*/  VOTE.ANY R8, PT, P1 ;  /* 0x0000000000087806 */ /* 0x000fe200008e0100 */
[----:B-1----:R-:W-:Y:S01]  /*4300*/  IMAD.MOV.U32 R7, RZ, RZ, RZ ;  /* 0x000000ffff077224 */ /* 0x002fe200078e00ff */
        /* <DEDUP_REMOVED lines=22> */
[----:B------:R1:W3:Y:S01]  /*4470*/  FLO.U32 R8, R52 ;  /* 0x0000003400087300 */ /* 0x0002e200000e0000 */
[----:B------:R-:W-:-:S07]  /*4480*/  LOP3.LUT R11, R23, R52, RZ, 0xc0, !PT ;  /* 0x00000034170b7212 */ /* 0x000fce00078ec0ff */
[----:B------:R-:W4:Y:S01]  /*4490*/  POPC R11, R11 ;  /* 0x0000000b000b7309 */ /* 0x000f220000000000 */
[----:B-1----:R-:W-:-:S04]  /*44a0*/  SHF.R.U32.HI R52, RZ, UR6, R26 ;  /* 0x00000006ff347c19 */ /* 0x002fc8000801161a */
[----:B------:R-:W-:Y:S02]  /*44b0*/  LOP3.LUT R48, R52, UR5, RZ, 0x30, !PT ;  /* 0x0000000534307c12 */ /* 0x000fe4000f8e30ff */
[----:B---3--:R-:W-:-:S13]  /*44c0*/  ISETP.NE.AND P0, PT, R46, R8, PT ;  /* 0x000000082e00720c */ /* 0x008fda0003f05270 */
[----:B--2-4-:R-:W-:Y:S05]  /*44d0*/  @P0 BRA `(.L_x_52) ;  /* 0x0000000000080947 */ /* 0x014fea0003800000 */
[----:B------:R-:W-:-:S05]  /*44e0*/  IMAD R0, R0, 0x4, R22 ;  /* 0x0000000400007824 */ /* 0x000fca00078e0216 */
[----:B------:R1:W2:Y:S02]  /*44f0*/  ATOMS.ADD R7, [R0], R11 ;  /* 0x0000000b0007738c */ /* 0x0002a40000000000 */
.L_x_52:
[----:B------:R-:W-:Y:S05]  /*4500*/  BSYNC.RECONVERGENT B0 ;  /* 0x0000000000007941 */ /* 0x000fea0003800200 */
.L_x_51:
[----:B------:R-:W-:Y:S01]  /*4510*/  R2P PR, R48, 0x7f ;  /* 0x0000007f30007804 */ /* 0x000fe20000000000 */
[----:B------:R-:W-:Y:S01]  /*4520*/  IMAD.IADD R10, R10, 0x1, R51 ;  /* 0x000000010a0a7824 */ /* 0x000fe200078e0233 */
[----:B--2---:R2:W3:Y:S01]  /*4530*/  SHFL.IDX PT, R8, R7, R8, 0x1f ;  /* 0x00001f0807087589 */ /* 0x0044e200000e0000 */
[----:B------:R-:W-:Y:S01]  /*4540*/  BSSY.RECONVERGENT B0, `(.L_x_53) ;  /* 0x0000024000007945 */ /* 0x000fe20003800200 */
[----:B------:R-:W-:Y:S02]  /*4550*/  IMAD.IADD R9, R9, 0x1, R45 ;  /* 0x0000000109097824 */ /* 0x000fe400078e022d */
[----:B------:R-:W-:-:S07]  /*4560*/  IMAD.MOV.U32 R45, RZ, RZ, RZ ;  /* 0x000000ffff2d7224 */ /* 0x000fce00078e00ff */
[----:B-1----:R-:W-:Y:S02]  /*4570*/  VOTE.ANY R0, PT, P0 ;  /* 0x0000000000007806 */ /* 0x002fe400000e0100 */
        /* <DEDUP_REMOVED lines=23> */
[----:B------:R-:W-:Y:S02]  /*46f0*/  SHF.R.U32.HI R51, RZ, UR6, R33 ;  /* 0x00000006ff337c19 */ /* 0x000fe40008011621 */
[----:B------:R1:W4:Y:S02]  /*4700*/  FLO.U32 R0, R52 ;  /* 0x0000003400007300 */ /* 0x00032400000e0000 */
[----:B------:R-:W-:Y:S02]  /*4710*/  LOP3.LUT R51, R51, UR5, RZ, 0x30, !PT ;  /* 0x0000000533337c12 */ /* 0x000fe4000f8e30ff */
[----:B-1----:R-:W-:-:S04]  /*4720*/  LOP3.LUT R52, R23, R52, RZ, 0xc0, !PT ;  /* 0x0000003417347212 */ /* 0x002fc800078ec0ff */
[----:B--2---:R1:W2:Y:S01]  /*4730*/  POPC R7, R52 ;  /* 0x0000003400077309 */ /* 0x0042a20000000000 */
[----:B----4-:R-:W-:-:S13]  /*4740*/  ISETP.NE.AND P0, PT, R46, R0, PT ;  /* 0x000000002e00720c */ /* 0x010fda0003f05270 */
[----:B-123--:R-:W-:Y:S05]  /*4750*/  @P0 BRA `(.L_x_54) ;  /* 0x0000000000080947 */ /* 0x00efea0003800000 */
[----:B------:R-:W-:-:S05]  /*4760*/  IMAD R48, R48, 0x4, R22 ;  /* 0x0000000430307824 */ /* 0x000fca00078e0216 */
[----:B------:R1:W2:Y:S02]  /*4770*/  ATOMS.ADD R45, [R48], R7 ;  /* 0x00000007302d738c */ /* 0x0002a40000000000 */
.L_x_54:
[----:B------:R-:W-:Y:S05]  /*4780*/  BSYNC.RECONVERGENT B0 ;  /* 0x0000000000007941 */ /* 0x000fea0003800200 */
.L_x_53:
[----:B------:R-:W-:Y:S01]  /*4790*/  R2P PR, R51, 0x7f ;  /* 0x0000007f33007804 */ /* 0x000fe20000000000 */
[----:B------:R-:W-:Y:S01]  /*47a0*/  IMAD.IADD R6, R5, 0x1, R6 ;  /* 0x0000000105067824 */ /* 0x000fe200078e0206 */
[----:B--2---:R2:W3:Y:S01]  /*47b0*/  SHFL.IDX PT, R0, R45, R0, 0x1f ;  /* 0x00001f002d007589 */ /* 0x0044e200000e0000 */
[----:B------:R-:W-:Y:S01]  /*47c0*/  IMAD.IADD R4, R4, 0x1, R47 ;  /* 0x0000000104047824 */ /* 0x000fe200078e022f */
[----:B------:R-:W-:Y:S01]  /*47d0*/  SHF.R.U32.HI R47, RZ, UR6, R32 ;  /* 0x00000006ff2f7c19 */ /* 0x000fe20008011620 */
[----:B------:R-:W-:Y:S03]  /*47e0*/  BSSY.RECONVERGENT B0, `(.L_x_55) ;  /* 0x0000022000007945 */ /* 0x000fe60003800200 */
[----:B------:R-:W-:-:S05]  /*47f0*/  LOP3.LUT R47, R47, UR5, RZ, 0x30, !PT ;  /* 0x000000052f2f7c12 */ /* 0x000fca000f8e30ff */
        /* <DEDUP_REMOVED lines=9> */
[----:B------:R-:W-:Y:S02]  /*4890*/  VOTE.ANY R48, PT, P3 ;  /* 0x0000000000307806 */ /* 0x000fe400018e0100 */
[----:B------:R-:W-:Y:S02]  /*48a0*/  VOTE.ANY R52, PT, P0 ;  /* 0x0000000000347806 */ /* 0x000fe400000e0100 */
[----:B------:R-:W-:Y:S02]  /*48b0*/  @!P3 LOP3.LUT R48, RZ, R48, RZ, 0x33, !PT ;  /* 0x00000030ff30b212 */ /* 0x000fe400078e33ff */
[----:B------:R-:W-:Y:S02]  /*48c0*/  @!P0 LOP3.LUT R52, RZ, R52, RZ, 0x33, !PT ;  /* 0x00000034ff348212 */ /* 0x000fe400078e33ff */
        /* <DEDUP_REMOVED lines=9> */
[----:B------:R-:W-:Y:S01]  /*4960*/  LOP3.LUT R5, R48, R5, RZ, 0xc0, !PT ;  /* 0x0000000530057212 */ /* 0x000fe200078ec0ff */
[----:B------:R-:W-:-:S03]  /*4970*/  IMAD.MOV.U32 R48, RZ, RZ, RZ ;  /* 0x000000ffff307224 */ /* 0x000fc600078e00ff */
[----:B------:R-:W-:-:S04]  /*4980*/  LOP3.LUT R52, R52, R5, RZ, 0xc0, !PT ;  /* 0x0000000534347212 */ /* 0x000fc800078ec0ff */
[----:B------:R1:W4:Y:S02]  /*4990*/  FLO.U32 R5, R52 ;  /* 0x0000003400057300 */ /* 0x00032400000e0000 */
[----:B-1----:R-:W-:-:S06]  /*49a0*/  LOP3.LUT R52, R23, R52, RZ, 0xc0, !PT ;  /* 0x0000003417347212 */ /* 0x002fcc00078ec0ff */
[----:B--2---:R1:W2:Y:S01]  /*49b0*/  POPC R45, R52 ;  /* 0x00000034002d7309 */ /* 0x0042a20000000000 */
[----:B----4-:R-:W-:-:S13]  /*49c0*/  ISETP.NE.AND P0, PT, R46, R5, PT ;  /* 0x000000052e00720c */ /* 0x010fda0003f05270 */
[----:B-1-3--:R-:W-:Y:S05]  /*49d0*/  @P0 BRA `(.L_x_56) ;  /* 0x0000000000080947 */ /* 0x00afea0003800000 */
[----:B------:R-:W-:-:S06]  /*49e0*/  IMAD R48, R51, 0x4, R22 ;  /* 0x0000000433307824 */ /* 0x000fcc00078e0216 */
[----:B--2---:R1:W3:Y:S02]  /*49f0*/  ATOMS.ADD R48, [R48], R45 ;  /* 0x0000002d3030738c */ /* 0x0042e40000000000 */
.L_x_56:
[----:B------:R-:W-:Y:S05]  /*4a00*/  BSYNC.RECONVERGENT B0 ;  /* 0x0000000000007941 */ /* 0x000fea0003800200 */
.L_x_55:
[----:B------:R-:W-:Y:S01]  /*4a10*/  R2P PR, R47, 0x7f ;  /* 0x0000007f2f007804 */ /* 0x000fe20000000000 */
[----:B------:R-:W-:Y:S01]  /*4a20*/  IMAD.IADD R50, R50, 0x1, R49 ;  /* 0x0000000132327824 */ /* 0x000fe200078e0231 */
[----:B---3--:R3:W4:Y:S01]  /*4a30*/  SHFL.IDX PT, R48, R48, R5, 0x1f ;  /* 0x00001f0530307589 */ /* 0x00872200000e0000 */
[----:B------:R-:W-:Y:S01]  /*4a40*/  IMAD.IADD R20, R21, 0x1, R20 ;  /* 0x0000000115147824 */ /* 0x000fe200078e0214 */
[----:B------:R-:W-:Y:S01]  /*4a50*/  SHF.R.U32.HI R21, RZ, UR6, R31 ;  /* 0x00000006ff157c19 */ /* 0x000fe2000801161f */
[----:B------:R-:W-:Y:S03]  /*4a60*/  BSSY.RECONVERGENT B0, `(.L_x_57) ;  /* 0x0000022000007945 */ /* 0x000fe60003800200 */
[----:B---3--:R-:W-:Y:S01]  /*4a70*/  LOP3.LUT R5, R21, UR5, RZ, 0x30, !PT ;  /* 0x0000000515057c12 */ /* 0x008fe2000f8e30ff */
[----:B------:R-:W-:-:S04]  /*4a80*/  IMAD.MOV.U32 R21, RZ, RZ, RZ ;  /* 0x000000ffff157224 */ /* 0x000fc800078e00ff */
        /* <DEDUP_REMOVED lines=23> */
[----:B------:R-:W-:-:S04]  /*4c00*/  LOP3.LUT R52, R49, R52, RZ, 0xc0, !PT ;  /* 0x0000003431347212 */ /* 0x000fc800078ec0ff */
[----:B------:R-:W3:Y:S01]  /*4c10*/  FLO.U32 R49, R52 ;  /* 0x0000003400317300 */ /* 0x000ee200000e0000 */
[----:B------:R-:W-:-:S07]  /*4c20*/  LOP3.LUT R51, R23, R52, RZ, 0xc0, !PT ;  /* 0x0000003417337212 */ /* 0x000fce00078ec0ff */
[----:B------:R-:W0:Y:S01]  /*4c30*/  POPC R51, R51 ;  /* 0x0000003300337309 */ /* 0x000e220000000000 */
[----:B---3--:R-:W-:-:S13]  /*4c40*/  ISETP.NE.AND P0, PT, R46, R49, PT ;  /* 0x000000312e00720c */ /* 0x008fda0003f05270 */
[----:B0---4-:R-:W-:Y:S05]  /*4c50*/  @P0 BRA `(.L_x_58) ;  /* 0x0000000000080947 */ /* 0x011fea0003800000 */
[----:B------:R-:W-:-:S05]  /*4c60*/  IMAD R52, R47, 0x4, R22 ;  /* 0x000000042f347824 */ /* 0x000fca00078e0216 */
[----:B------:R0:W3:Y:S02]  /*4c70*/  ATOMS.ADD R21, [R52], R51 ;  /* 0x000000333415738c */ /* 0x0000e40000000000 */
.L_x_58:
[----:B------:R-:W-:Y:S05]  /*4c80*/  BSYNC.RECONVERGENT B0 ;  /* 0x0000000000007941 */ /* 0x000fea0003800200 */
.L_x_57:
        /* <DEDUP_REMOVED lines=9> */
[----:B0-----:R-:W-:Y:S02]  /*4d20*/  VOTE.ANY R52, PT, P1 ;  /* 0x0000000000347806 */ /* 0x001fe400008e0100 */
        /* <DEDUP_REMOVED lines=22> */
[----:B------:R-:W0:Y:S01]  /*4e90*/  FLO.U32 R19, R52 ;  /* 0x0000003400137300 */ /* 0x000e2200000e0000 */
[----:B------:R-:W-:-:S07]  /*4ea0*/  LOP3.LUT R47, R23, R52, RZ, 0xc0, !PT ;  /* 0x00000034172f7212 */ /* 0x000fce00078ec0ff */
[----:B------:R-:W3:Y:S01]  /*4eb0*/  POPC R47, R47 ;  /* 0x0000002f002f7309 */ /* 0x000ee20000000000 */
[----:B0-----:R-:W-:-:S13]  /*4ec0*/  ISETP.NE.AND P0, PT, R46, R19, PT ;  /* 0x000000132e00720c */ /* 0x001fda0003f05270 */
[----:B---34-:R-:W-:Y:S05]  /*4ed0*/  @P0 BRA `(.L_x_60) ;  /* 0x0000000000080947 */ /* 0x018fea0003800000 */
[----:B------:R-:W-:-:S05]  /*4ee0*/  IMAD R52, R5, 0x4, R22 ;  /* 0x0000000405347824 */ /* 0x000fca00078e0216 */
[----:B------:R0:W3:Y:S02]  /*4ef0*/  ATOMS.ADD R17, [R52], R47 ;  /* 0x0000002f3411738c */ /* 0x0000e40000000000 */
.L_x_60:
[----:B------:R-:W-:Y:S05]  /*4f00*/  BSYNC.RECONVERGENT B0 ;  /* 0x0000000000007941 */ /* 0x000fea0003800200 */
.L_x_59:
        /* <DEDUP_REMOVED lines=39> */
.L_x_62:
[----:B------:R-:W-:Y:S05]  /*5180*/  BSYNC.RECONVERGENT B0 ;  /* 0x0000000000007941 */ /* 0x000fea0003800200 */
.L_x_61:
[----:B------:R-:W-:Y:S01]  /*5190*/  R2P PR, R19, 0x7f ;  /* 0x0000007f13007804 */ /* 0x000fe20000000000 */
[----:B------:R-:W-:Y:S01]  /*51a0*/  IMAD.IADD R0, R7, 0x1, R0 ;  /* 0x0000000107007824 */ /* 0x000fe200078e0200 */
[----:B---3--:R3:W4:Y:S01]  /*51b0*/  SHFL.IDX PT, R11, R11, R5, 0x1f ;  /* 0x00001f050b0b7589 */ /* 0x00872200000e0000 */
[----:B--2---:R-:W-:Y:S01]  /*51c0*/  IMAD.IADD R48, R45, 0x1, R48 ;  /* 0x000000012d307824 */ /* 0x004fe200078e0230 */
[----:B-1----:R-:W-:Y:S01]  /*51d0*/  SHF.R.U32.HI R45, RZ, UR6, R28 ;  /* 0x00000006ff2d7c19 */ /* 0x002fe2000801161c */
[----:B------:R-:W-:Y:S03]  /*51e0*/  BSSY.RECONVERGENT B0, `(.L_x_63) ;  /* 0x0000022000007945 */ /* 0x000fe60003800200 */
[----:B------:R-:W-:-:S05]  /*51f0*/  LOP3.LUT R45, R45, UR5, RZ, 0x30, !PT ;  /* 0x000000052d2d7c12 */ /* 0x000fca000f8e30ff */
        /* <DEDUP_REMOVED lines=24> */
[----:B------:R0:W1:Y:S01]  /*5380*/  FLO.U32 R7, R52 ;  /* 0x0000003400077300 */ /* 0x00006200000e0000 */
[----:B------:R-:W-:-:S07]  /*5390*/  LOP3.LUT R49, R23, R52, RZ, 0xc0, !PT ;  /* 0x0000003417317212 */ /* 0x000fce00078ec0ff */
[----:B------:R-:W2:Y:S01]  /*53a0*/  POPC R49, R49 ;  /* 0x0000003100317309 */ /* 0x000ea20000000000 */
[----:B0-----:R-:W-:Y:S01]  /*53b0*/  IMAD.MOV.U32 R52, RZ, RZ, RZ ;  /* 0x000000ffff347224 */ /* 0x001fe200078e00ff */
[----:B-1----:R-:W-:-:S13]  /*53c0*/  ISETP.NE.AND P0, PT, R46, R7, PT ;  /* 0x000000072e00720c */ /* 0x002fda0003f05270 */
[----:B--234-:R-:W-:Y:S05]  /*53d0*/  @P0 BRA `(.L_x_64) ;  /* 0x0000000000080947 */ /* 0x01cfea0003800000 */
[----:B------:R-:W-:-:S06]  /*53e0*/  IMAD R52, R19, 0x4, R22 ;  /* 0x0000000413347824 */ /* 0x000fcc00078e0216 */
[----:B------:R0:W1:Y:S02]  /*53f0*/  ATOMS.ADD R52, [R52], R49 ;  /* 0x000000313434738c */ /* 0x0000640000000000 */
.L_x_64:
[----:B------:R-:W-:Y:S05]  /*5400*/  BSYNC.RECONVERGENT B0 ;  /* 0x0000000000007941 */ /* 0x000fea0003800200 */
.L_x_63:
[----:B------:R-:W-:Y:S01]  /*5410*/  R2P PR, R45, 0x7f ;  /* 0x0000007f2d007804 */ /* 0x000fe20000000000 */
[----:B-1----:R1:W2:Y:S01]  /*5420*/  SHFL.IDX PT, R52, R52, R7, 0x1f ;  /* 0x00001f0734347589 */ /* 0x0022a200000e0000 */
[----:B------:R-:W-:Y:S11]  /*5430*/  BSSY.RECONVERGENT B0, `(.L_x_65) ;  /* 0x0000021000007945 */ /* 0x000ff60003800200 */
[----:B------:R-:W-:-:S02]  /*5440*/  VOTE.ANY R5, PT, P0 ;  /* 0x0000000000057806 */ /* 0x000fc400000e0100 */
[----:B------:R-:W-:Y:S02]  /*5450*/  VOTE.ANY R19, PT, P1 ;  /* 0x0000000000137806 */ /* 0x000fe400008e0100 */
[----:B------:R-:W-:Y:S02]  /*5460*/  @!P0 LOP3.LUT R5, RZ, R5, RZ, 0x33, !PT ;  /* 0x00000005ff058212 */ /* 0x000fe400078e33ff */
[----:B------:R-:W-:Y:S02]  /*5470*/  @!P1 LOP3.LUT R19, RZ, R19, RZ, 0x33, !PT ;  /* 0x00000013ff139212 */ /* 0x000fe400078e33ff */
[----:B-1----:R-:W-:Y:S02]  /*5480*/  VOTE.ANY R7, PT, P5 ;  /* 0x0000000000077806 */ /* 0x002fe400028e0100 */
[----:B------:R-:W-:Y:S02]  /*5490*/  LOP3.LUT R5, R19, R5, RZ, 0xc0, !PT ;  /* 0x0000000513057212 */ /* 0x000fe400078ec0ff */
[----:B------:R-:W-:-:S02]  /*54a0*/  VOTE.ANY R19, PT, P2 ;  /* 0x0000000000137806 */ /* 0x000fc400010e0100 */
        /* <DEDUP_REMOVED lines=9> */
[----:B------:R-:W-:-:S04]  /*5540*/  LOP3.LUT R5, R19, R5, RZ, 0xc0, !PT ;  /* 0x0000000513057212 */ /* 0x000fc800078ec0ff */
[----:B------:R-:W-:Y:S02]  /*5550*/  LOP3.LUT R5, R7, R5, RZ, 0xc0, !PT ;  /* 0x0000000507057212 */ /* 0x000fe400078ec0ff */
[----:B------:R-:W-:-:S04]  /*5560*/  VOTE.ANY R7, PT, P6 ;  /* 0x0000000000077806 */ /* 0x000fc800030e0100 */
[----:B------:R-:W-:-:S04]  /*5570*/  @!P6 LOP3.LUT R7, RZ, R7, RZ, 0x33, !PT ;  /* 0x00000007ff07e212 */ /* 0x000fc800078e33ff */
[----:B------:R-:W-:Y:S02]  /*5580*/  LOP3.LUT R5, R7, R5, RZ, 0xc0, !PT ;  /* 0x0000000507057212 */ /* 0x000fe400078ec0ff */
[----:B------:R-:W-:-:S04]  /*5590*/  VOTE.ANY R7, PT, P0 ;  /* 0x0000000000077806 */ /* 0x000fc800000e0100 */
[----:B------:R-:W-:-:S04]  /*55a0*/  @!P0 LOP3.LUT R7, RZ, R7, RZ, 0x33, !PT ;  /* 0x00000007ff078212 */ /* 0x000fc800078e33ff */
[----:B------:R-:W-:-:S04]  /*55b0*/  LOP3.LUT R19, R7, R5, RZ, 0xc0, !PT ;  /* 0x0000000507137212 */ /* 0x000fc800078ec0ff */
[----:B------:R-:W1:Y:S01]  /*55c0*/  FLO.U32 R7, R19 ;  /* 0x0000001300077300 */ /* 0x000e6200000e0000 */
[----:B------:R-:W-:-:S07]  /*55d0*/  LOP3.LUT R5, R23, R19, RZ, 0xc0, !PT ;  /* 0x0000001317057212 */ /* 0x000fce00078ec0ff */
[----:B------:R-:W3:Y:S01]  /*55e0*/  POPC R5, R5 ;  /* 0x0000000500057309 */ /* 0x000ee20000000000 */
[----:B-1----:R-:W-:Y:S01]  /*55f0*/  ISETP.NE.AND P0, PT, R46, R7, PT ;  /* 0x000000072e00720c */ /* 0x002fe20003f05270 */
[----:B------:R-:W-:-:S12]  /*5600*/  IMAD.MOV.U32 R46, RZ, RZ, RZ ;  /* 0x000000ffff2e7224 */ /* 0x000fd800078e00ff */
[----:B--23--:R-:W-:Y:S05]  /*5610*/  @P0 BRA `(.L_x_66) ;  /* 0x0000000000080947 */ /* 0x00cfea0003800000 */
[----:B------:R-:W-:-:S05]  /*5620*/  IMAD R22, R45, 0x4, R22 ;  /* 0x000000042d167824 */ /* 0x000fca00078e0216 */
[----:B------:R1:W2:Y:S02]  /*5630*/  ATOMS.ADD R46, [R22], R5 ;  /* 0x00000005162e738c */ /* 0x0002a40000000000 */
.L_x_66:
[----:B------:R-:W-:Y:S05]  /*5640*/  BSYNC.RECONVERGENT B0 ;  /* 0x0000000000007941 */ /* 0x000fea0003800200 */
.L_x_65:
[----:B-12---:R1:W2:Y:S01]  /*5650*/  SHFL.IDX PT, R22, R46, R7, 0x1f ;  /* 0x00001f072e167589 */ /* 0x0062a200000e0000 */
[----:B------:R-:W-:Y:S01]  /*5660*/  LOP3.LUT R19, R44, 0x80000000, RZ, 0x3c, !PT ;  /* 0x800000002c137812 */ /* 0x000fe200078e3cff */
[----:B------:R-:W-:Y:S01]  /*5670*/  IMAD.IADD R11, R15, 0x1, R11 ;  /* 0x000000010f0b7824 */ /* 0x000fe200078e020b */
[----:B------:R-:W-:Y:S01]  /*5680*/  LEA R14, R14, UR4, 0x2 ;  /* 0x000000040e0e7c11 */ /* 0x000fe2000f8e10ff */
[----:B------:R-:W-:Y:S01]  /*5690*/  BAR.SYNC.DEFER_BLOCKING 0x0 ;  /* 0x0000000000007b1d */ /* 0x000fe20000010000 */
[----:B------:R-:W-:Y:S01]  /*56a0*/  LOP3.LUT R43, R43, 0x80000000, RZ, 0x3c, !PT ;  /* 0x800000002b2b7812 */ /* 0x000fe200078e3cff */
[----:B------:R-:W-:Y:S01]  /*56b0*/  IMAD.IADD R21, R51, 0x1, R21 ;  /* 0x0000000133157824 */ /* 0x000fe200078e0215 */
[----:B------:R-:W-:Y:S01]  /*56c0*/  LEA R13, R13, UR4, 0x2 ;  /* 0x000000040d0d7c11 */ /* 0x000fe2000f8e10ff */
[----:B------:R-:W-:Y:S01]  /*56d0*/  IMAD.IADD R17, R47, 0x1, R17 ;  /* 0x000000012f117824 */ /* 0x000fe200078e0211 */
[----:B------:R-:W-:Y:S01]  /*56e0*/  LOP3.LUT R15, R42, 0x80000000, RZ, 0x3c, !PT ;  /* 0x800000002a0f7812 */ /* 0x000fe200078e3cff */
[----:B------:R-:W-:Y:S01]  /*56f0*/  IMAD.IADD R52, R49, 0x1, R52 ;  /* 0x0000000131347824 */ /* 0x000fe200078e0234 */
[----:B------:R-:W-:Y:S01]  /*5700*/  LEA R10, R10, UR4, 0x2 ;  /* 0x000000040a0a7c11 */ /* 0x000fe2000f8e10ff */
[----:B------:R-:W-:Y:S01]  /*5710*/  BSSY B1, `(.L_x_67) ;  /* 0x0000058000017945 */ /* 0x000fe20003800000 */
[----:B------:R-:W-:-:S02]  /*5720*/  LEA R42, R9, UR4, 0x2 ;  /* 0x00000004092a7c11 */ /* 0x000fc4000f8e10ff */
[----:B------:R-:W-:Y:S02]  /*5730*/  LEA R4, R4, UR4, 0x2 ;  /* 0x0000000404047c11 */ /* 0x000fe4000f8e10ff */
[----:B------:R-:W-:Y:S02]  /*5740*/  LEA R50, R50, UR4, 0x2 ;  /* 0x0000000432327c11 */ /* 0x000fe4000f8e10ff */
[----:B-1----:R-:W-:Y:S02]  /*5750*/  LEA R7, R20, UR4, 0x2 ;  /* 0x0000000414077c11 */ /* 0x002fe4000f8e10ff */
[----:B------:R-:W-:Y:S02]  /*5760*/  LEA R18, R18, UR4, 0x2 ;  /* 0x0000000412127c11 */ /* 0x000fe4000f8e10ff */
[----:B------:R-:W-:Y:S01]  /*5770*/  LEA R9, R16, UR4, 0x2 ;  /* 0x0000000410097c11 */ /* 0x000fe2000f8e10ff */
[----:B--2---:R-:W-:Y:S01]  /*5780*/  IMAD.IADD R22, R5, 0x1, R22 ;  /* 0x0000000105167824 */ /* 0x004fe200078e0216 */
[----:B------:R-:W-:-:S02]  /*5790*/  LEA R5, R6, UR4, 0x2 ;  /* 0x0000000406057c11 */ /* 0x000fc4000f8e10ff */
[----:B------:R-:W-:Y:S01]  /*57a0*/  LEA R12, R12, UR4, 0x2 ;  /* 0x000000040c0c7c11 */ /* 0x000fe2000f8e10ff */
[----:B------:R-:W-:Y:S01]  /*57b0*/  STS [R14+-0x4], R19 ;  /* 0xfffffc130e007388 */ /* 0x000fe20000000800 */
[----:B------:R-:W-:Y:S02]  /*57c0*/  LEA R48, R48, UR4, 0x2 ;  /* 0x0000000430307c11 */ /* 0x000fe4000f8e10ff */
[----:B------:R-:W-:Y:S01]  /*57d0*/  LEA R21, R21, UR4, 0x2 ;  /* 0x0000000415157c11 */ /* 0x000fe2000f8e10ff */
[----:B------:R1:W-:Y:S01]  /*57e0*/  STS [R13+-0x4], R43 ;  /* 0xfffffc2b0d007388 */ /* 0x0003e20000000800 */
[----:B------:R-:W-:Y:S02]  /*57f0*/  LEA R11, R11, UR4, 0x2 ;  /* 0x000000040b0b7c11 */ /* 0x000fe4000f8e10ff */
[----:B------:R-:W-:Y:S01]  /*5800*/  LEA R52, R52, UR4, 0x2 ;  /* 0x0000000434347c11 */ /* 0x000fe2000f8e10ff */
[----:B------:R2:W-:Y:S01]  /*5810*/  STS [R10+-0x4], R15 ;  /* 0xfffffc0f0a007388 */ /* 0x0005e20000000800 */
[----:B------:R-:W-:-:S03]  /*5820*/  ISETP.NE.AND P0, PT, R53, RZ, PT ;  /* 0x000000ff3500720c */ /* 0x000fc60003f05270 */
[----:B------:R-:W-:Y:S01]  /*5830*/  STS [R42+-0x4], R41 ;  /* 0xfffffc292a007388 */ /* 0x000fe20000000800 */
[----:B-1----:R-:W-:-:S03]  /*5840*/  LEA R13, R8, UR4, 0x2 ;  /* 0x00000004080d7c11 */ /* 0x002fc6000f8e10ff */
[----:B------:R1:W-:Y:S01]  /*5850*/  STS [R5+-0x4], R40 ;  /* 0xfffffc2805007388 */ /* 0x0003e20000000800 */
[----:B--2---:R-:W-:-:S03]  /*5860*/  LEA R15, R0, UR4, 0x2 ;  /* 0x00000004000f7c11 */ /* 0x004fc6000f8e10ff */
[----:B------:R-:W-:Y:S01]  /*5870*/  STS [R4+-0x4], R39 ;  /* 0xfffffc2704007388 */ /* 0x000fe20000000800 */
[----:B------:R-:W-:-:S03]  /*5880*/  LEA R0, R17, UR4, 0x2 ;  /* 0x0000000411007c11 */ /* 0x000fc6000f8e10ff */
[----:B------:R-:W-:Y:S01]  /*5890*/  STS [R50+-0x4], R25 ;  /* 0xfffffc1932007388 */ /* 0x000fe20000000800 */
[----:B-1----:R-:W-:-:S03]  /*58a0*/  LEA R5, R22, UR4, 0x2 ;  /* 0x0000000416057c11 */ /* 0x002fc6000f8e10ff */
[----:B------:R-:W-:Y:S04]  /*58b0*/  STS [R7+-0x4], R38 ;  /* 0xfffffc2607007388 */ /* 0x000fe80000000800 */
[----:B------:R-:W-:Y:S04]  /*58c0*/  STS [R18+-0x4], R37 ;  /* 0xfffffc2512007388 */ /* 0x000fe80000000800 */
[----:B------:R-:W-:Y:S04]  /*58d0*/  STS [R9+-0x4], R36 ;  /* 0xfffffc2409007388 */ /* 0x000fe80000000800 */
[----:B------:R-:W-:Y:S04]  /*58e0*/  STS [R12+-0x4], R35 ;  /* 0xfffffc230c007388 */ /* 0x000fe80000000800 */
[----:B------:R1:W-:Y:S04]  /*58f0*/  STS [R13+-0x4], R34 ;  /* 0xfffffc220d007388 */ /* 0x0003e80000000800 */
[----:B------:R2:W-:Y:S04]  /*5900*/  STS [R15+-0x4], R26 ;  /* 0xfffffc1a0f007388 */ /* 0x0005e80000000800 */
[----:B------:R2:W-:Y:S01]  /*5910*/  STS [R48+-0x4], R33 ;  /* 0xfffffc2130007388 */ /* 0x0005e20000000800 */
[----:B-1----:R-:W-:-:S03]  /*5920*/  LEA R13, R3, UR4, 0x3 ;  /* 0x00000004030d7c11 */ /* 0x002fc6000f8e18ff */
[----:B------:R2:W-:Y:S04]  /*5930*/  STS [R21+-0x4], R32 ;  /* 0xfffffc2015007388 */ /* 0x0005e80000000800 */
[----:B------:R2:W-:Y:S04]  /*5940*/  STS [R0+-0x4], R31 ;  /* 0xfffffc1f00007388 */ /* 0x0005e80000000800 */
[----:B------:R2:W-:Y:S04]  /*5950*/  STS [R11+-0x4], R30 ;  /* 0xfffffc1e0b007388 */ /* 0x0005e80000000800 */
[----:B------:R2:W-:Y:S04]  /*5960*/  STS [R52+-0x4], R29 ;  /* 0xfffffc1d34007388 */ /* 0x0005e80000000800 */
[----:B------:R2:W-:Y:S01]  /*5970*/  STS [R5+-0x4], R28 ;  /* 0xfffffc1c05007388 */ /* 0x0005e20000000800 */
[----:B------:R-:W-:Y:S05]  /*5980*/  @P0 BRA `(.L_x_68) ;  /* 0x0000000000c00947 */ /* 0x000fea0003800000 */
[----:B------:R-:W1:Y:S02]  /*5990*/  LDCU.64 UR10, c[0x0][0x398] ;  /* 0x00007300ff0a77ac */ /* 0x000e640008000a00 */
[----:B-1----:R-:W-:-:S04]  /*59a0*/  LEA R6, P0, R3, UR10, 0x3 ;  /* 0x0000000a03067c11 */ /* 0x002fc8000f8018ff */
[----:B------:R-:W-:-:S05]  /*59b0*/  LEA.HI.X R7, R3, UR11, RZ, 0x3, P0 ;  /* 0x0000000b03077c11 */ /* 0x000fca00080f1cff */
[----:B--2---:R-:W2:Y:S01]  /*59c0*/  LDG.E.64 R4, desc[UR8][R6.64] ;  /* 0x0000000806047981 */ /* 0x004ea2000c1e1b00 */
[----:B------:R-:W-:Y:S01]  /*59d0*/  SHF.R.S32.HI R9, RZ, 0x1f, R24 ;  /* 0x0000001fff097819 */ /* 0x000fe20000011418 */
[----:B------:R-:W-:Y:S01]  /*59e0*/  UISETP.GE.AND UP0, UPT, UR7, 0x1, UPT ;  /* 0x000000010700788c */ /* 0x000fe2000bf06270 */
[----:B------:R-:W-:Y:S01]  /*59f0*/  IMAD.MOV.U32 R0, RZ, RZ, R27 ;  /* 0x000000ffff007224 */ /* 0x000fe200078e001b */
[----:B--2---:R-:W-:-:S05]  /*5a00*/  IADD3 R4, P0, PT, -R24, R4, RZ ;  /* 0x0000000418047210 */ /* 0x004fca0007f1e1ff */
[----:B------:R-:W-:-:S05]  /*5a10*/  IMAD.X R5, R5, 0x1, ~R9, P0 ;  /* 0x0000000105057824 */ /* 0x000fca00000e0e09 */
[----:B------:R1:W-:Y:S01]  /*5a20*/  STS.64 [R13+0x7200], R4 ;  /* 0x007200040d007388 */ /* 0x0003e20000000a00 */
[----:B------:R-:W-:Y:S05]  /*5a30*/  BRA.U !UP0, `(.L_x_69) ;  /* 0x00000001086c7547 */ /* 0x000fea000b800000 */
[----:B------:R-:W-:Y:S01]  /*5a40*/  BSSY B0, `(.L_x_70) ;  /* 0x0000019000007945 */ /* 0x000fe20003800000 */
[----:B------:R-:W-:Y:S02]  /*5a50*/  IMAD.MOV.U32 R6, RZ, RZ, -0x1 ;  /* 0xffffffffff067424 */ /* 0x000fe400078e00ff */
[----:B------:R-:W-:Y:S02]  /*5a60*/  IMAD.U32 R7, RZ, RZ, UR7 ;  /* 0x00000007ff077e24 */ /* 0x000fe4000f8e00ff */
[----:B------:R-:W-:-:S07]  /*5a70*/  IMAD.MOV.U32 R0, RZ, RZ, R27 ;  /* 0x000000ffff007224 */ /* 0x000fce00078e001b */
.L_x_74:
[----:B-1----:R-:W1:Y:S01]  /*5a80*/  LDC.64 R4, c[0x0][0x380] ;  /* 0x0000e000ff047b82 */ /* 0x002e620000000a00 */
[----:B------:R-:W-:Y:S01]  /*5a90*/  VIADD R11, R7, 0xffffffff ;  /* 0xffffffff070b7836 */ /* 0x000fe20000000000 */
[----:B------:R-:W-:Y:S03]  /*5aa0*/  BSSY B2, `(.L_x_71) ;  /* 0x0000008000027945 */ /* 0x000fe60003800000 */
[----:B------:R-:W-:-:S04]  /*5ab0*/  IMAD R9, R11, 0x100, R3 ;  /* 0x000001000b097824 */ /* 0x000fc800078e0203 */
[----:B-1----:R-:W-:-:S07]  /*5ac0*/  IMAD.WIDE R4, R9, 0x4, R4 ;  /* 0x0000000409047825 */ /* 0x002fce00078e0204 */
.L_x_72:
[----:B------:R-:W-:Y:S05]  /*5ad0*/  YIELD ;  /* 0x0000000000007946 */ /* 0x000fea0003800000 */
[----:B------:R1:W-:Y:S06]  /*5ae0*/  MEMBAR.SC.CTA ;  /* 0x0000000000007992 */ /* 0x0003ec0000000000 */
[----:B-1----:R-:W2:Y:S02]  /*5af0*/  LDG.E.STRONG.SYS R8, desc[UR8][R4.64] ;  /* 0x0000000804087981 */ /* 0x002ea4000c1f5900 */
[----:B--2---:R-:W-:-:S13]  /*5b00*/  ISETP.NE.AND P0, PT, R8, RZ, PT ;  /* 0x000000ff0800720c */ /* 0x004fda0003f05270 */
[----:B------:R-:W-:Y:S05]  /*5b10*/  @!P0 BRA `(.L_x_72) ;  /* 0xfffffffc00ec8947 */ /* 0x000fea000383ffff */
[----:B------:R-:W-:Y:S05]  /*5b20*/  BSYNC B2 ;  /* 0x0000000000027941 */ /* 0x000fea0003800000 */
.L_x_71:
[----:B------:R-:W-:Y:S01]  /*5b30*/  BSSY.RECONVERGENT B2, `(.L_x_73) ;  /* 0x0000006000027945 */ /* 0x000fe20003800200 */
[C---:B------:R-:W-:Y:S02]  /*5b40*/  ISETP.GT.AND P0, PT, R8.reuse, -0x1, PT ;  /* 0xffffffff0800780c */ /* 0x040fe40003f04270 */
[----:B------:R-:W-:Y:S01]  /*5b50*/  LOP3.LUT R5, R8, 0x3fffffff, RZ, 0xc0, !PT ;  /* 0x3fffffff08057812 */ /* 0x000fe200078ec0ff */
[----:B------:R-:W-:Y:S05]  /*5b60*/  WARPSYNC.EXCLUSIVE R6 ;  /* 0x0000000006007348 */ /* 0x000fea0003a00000 */
[----:B------:R-:W-:-:S05]  /*5b70*/  IMAD.IADD R0, R5, 0x1, R0 ;  /* 0x0000000105007824 */ /* 0x000fca00078e0200 */
[----:B------:R-:W-:-:S07]  /*5b80*/  VOTE.ANY R6, PT, P0 ;  /* 0x0000000000067806 */ /* 0x000fce00000e0100 */
[----:B------:R-:W-:Y:S05]  /*5b90*/  BSYNC.RECONVERGENT B2 ;  /* 0x0000000000027941 */ /* 0x000fea0003800200 */
.L_x_73:
[----:B------:R-:W-:Y:S01]  /*5ba0*/  ISETP.GT.U32.AND P1, PT, R7, 0x1, PT ;  /* 0x000000010700780c */ /* 0x000fe20003f24070 */
[----:B------:R-:W-:-:S12]  /*5bb0*/  IMAD.MOV.U32 R7, RZ, RZ, R11 ;  /* 0x000000ffff077224 */ /* 0x000fd800078e000b */
[----:B------:R-:W-:Y:S05]  /*5bc0*/  @P0 BRA P1, `(.L_x_74) ;  /* 0xfffffffc00ac0947 */ /* 0x000fea000083ffff */
[----:B------:R-:W-:Y:S05]  /*5bd0*/  BSYNC B0 ;  /* 0x0000000000007941 */ /* 0x000fea0003800000 */
.L_x_70:
[----:B------:R2:W3:Y:S02]  /*5be0*/  LDS.64 R4, [R13+0x7200] ;  /* 0x007200000d047984 */ /* 0x0004e40000000a00 */
.L_x_69:
[----:B------:R-:W4:Y:S01]  /*5bf0*/  LDC.64 R6, c[0x0][0x380] ;  /* 0x0000e000ff067b82 */ /* 0x000f220000000a00 */
[C---:B------:R-:W-:Y:S01]  /*5c00*/  IMAD.IADD R11, R0.reuse, 0x1, -R27 ;  /* 0x00000001000b7824 */ /* 0x040fe200078e0a1b */
[----:B------:R-:W-:Y:S01]  /*5c10*/  LOP3.LUT R9, R0, 0x80000000, RZ, 0xfc, !PT ;  /* 0x8000000000097812 */ /* 0x000fe200078efcff */
[----:B------:R-:W-:-:S03]  /*5c20*/  IMAD.U32 R15, RZ, RZ, UR7 ;  /* 0x00000007ff0f7e24 */ /* 0x000fc6000f8e00ff */
[----:B-1-3--:R-:W-:Y:S01]  /*5c30*/  IADD3 R4, P0, PT, R11, R4, RZ ;  /* 0x000000040b047210 */ /* 0x00afe20007f1e0ff */
[----:B------:R-:W-:-:S03]  /*5c40*/  IMAD R15, R15, 0x100, R3 ;  /* 0x000001000f0f7824 */ /* 0x000fc600078e0203 */
[----:B------:R-:W-:-:S05]  /*5c50*/  LEA.HI.X.SX32 R5, R11, R5, 0x1, P0 ;  /* 0x000000050b057211 */ /* 0x000fca00000f0eff */
[----:B------:R1:W-:Y:S01]  /*5c60*/  STS.64 [R13+0x7200], R4 ;  /* 0x007200040d007388 */ /* 0x0003e20000000a00 */
[----:B----4-:R-:W-:-:S05]  /*5c70*/  IMAD.WIDE R6, R15, 0x4, R6 ;  /* 0x000000040f067825 */ /* 0x010fca00078e0206 */
[----:B------:R1:W-:Y:S02]  /*5c80*/  STG.E.STRONG.SYS desc[UR8][R6.64], R9 ;  /* 0x0000000906007986 */ /* 0x0003e4000c115908 */
.L_x_68:
[----:B------:R-:W-:Y:S05]  /*5c90*/  BSYNC B1 ;  /* 0x0000000000017941 */ /* 0x000fea0003800000 */
.L_x_67:
[----:B-1----:R-:W1:Y:S01]  /*5ca0*/  LDC.64 R6, c[0x0][0x390] ;  /* 0x0000e400ff067b82 */ /* 0x002e620000000a00 */
[----:B------:R-:W-:-:S06]  /*5cb0*/  UIMAD UR6, UR7, 0x1c80, URZ ;  /* 0x00001c80070678a4 */ /* 0x000fcc000f8e02ff */
[----:B--2---:R-:W-:Y:S01]  /*5cc0*/  IMAD.U32 R0, RZ, RZ, UR6 ;  /* 0x00000006ff007e24 */ /* 0x004fe2000f8e00ff */
[----:B------:R-:W2:Y:S03]  /*5cd0*/  LDC R9, c[0x0][0x3c0] ;  /* 0x0000f000ff097b82 */ /* 0x000ea60000000800 */
[----:B------:R-:W-:Y:S01]  /*5ce0*/  VIADD R0, R0, 0x1c80 ;  /* 0x00001c8000007836 */ /* 0x000fe20000000000 */
[----:B-1----:R-:W-:-:S04]  /*5cf0*/  ISETP.EQ.U32.AND P1, PT, R6, RZ, PT ;  /* 0x000000ff0600720c */ /* 0x002fc80003f22070 */
[CC--:B--2---:R-:W-:Y:S02]  /*5d00*/  ISETP.GE.AND P0, PT, R0.reuse, R9.reuse, PT ;  /* 0x000000090000720c */ /* 0x0c4fe40003f06270 */
[----:B------:R-:W-:Y:S02]  /*5d10*/  ISETP.GT.AND P3, PT, R0, R9, PT ;  /* 0x000000090000720c */ /* 0x000fe40003f64270 */
[----:B------:R-:W-:Y:S02]  /*5d20*/  ISETP.EQ.OR.EX P0, PT, R7, RZ, !P0, P1 ;  /* 0x000000ff0700720c */ /* 0x000fe40004702710 */
[C---:B------:R-:W-:Y:S02]  /*5d30*/  LEA R0, R3.reuse, UR4, 0x2 ;  /* 0x0000000403007c11 */ /* 0x040fe4000f8e10ff */
[----:B------:R-:W-:-:S13]  /*5d40*/  ISETP.GT.U32.OR P0, PT, R3, 0xff, P0 ;  /* 0x000000ff0300780c */ /* 0x000fda0000704470 */
[----:B------:R-:W-:Y:S05]  /*5d50*/  @P0 BRA `(.L_x_75) ;  /* 0x0000000000200947 */ /* 0x000fea0003800000 */
[----:B------:R-:W1:Y:S01]  /*5d60*/  LDS.64 R4, [R13+0x7200] ;  /* 0x007200000d047984 */ /* 0x000e620000000a00 */
[C---:B------:R-:W-:Y:S02]  /*5d70*/  LEA R6, P2, R3.reuse, R6, 0x3 ;  /* 0x0000000603067211 */ /* 0x040fe400078418ff */
[--C-:B------:R-:W-:Y:S02]  /*5d80*/  SHF.R.S32.HI R11, RZ, 0x1f, R27.reuse ;  /* 0x0000001fff0b7819 */ /* 0x100fe4000001141b */
[----:B------:R-:W-:Y:S02]  /*5d90*/  LEA.HI.X R7, R3, R7, RZ, 0x3, P2 ;  /* 0x0000000703077211 */ /* 0x000fe400010f1cff */
[----:B-1----:R-:W-:Y:S02]  /*5da0*/  IADD3 R4, P0, P1, R4, R24, R27 ;  /* 0x0000001804047210 */ /* 0x002fe4000791e01b */
[----:B------:R-:W-:-:S04]  /*5db0*/  SHF.R.S32.HI R24, RZ, 0x1f, R24 ;  /* 0x0000001fff187819 */ /* 0x000fc80000011418 */
[----:B------:R-:W-:-:S05]  /*5dc0*/  IADD3.X R5, PT, PT, R5, R24, R11, P0, P1 ;  /* 0x0000001805057210 */ /* 0x000fca00007e240b */
[----:B------:R1:W-:Y:S02]  /*5dd0*/  STG.E.64 desc[UR8][R6.64], R4 ;  /* 0x0000000406007986 */ /* 0x0003e4000c101b08 */
.L_x_75:
[----:B------:R-:W-:Y:S05]  /*5de0*/  WARPSYNC.ALL ;  /* 0x0000000000007948 */ /* 0x000fea0003800000 */
[----:B------:R-:W-:Y:S06]  /*5df0*/  BAR.SYNC.DEFER_BLOCKING 0x0 ;  /* 0x0000000000007b1d */ /* 0x000fec0000010000 */
[----:B------:R-:W-:Y:S05]  /*5e00*/  @P3 BRA `(.L_x_76) ;  /* 0x0000000c009c3947 */ /* 0x000fea0003800000 */
[----:B------:R-:W1:Y:S01]  /*5e10*/  LDS R2, [R0] ;  /* 0x0000000000027984 */ /* 0x000e620000000800 */
[----:B------:R-:W1:Y:S01]  /*5e20*/  LDCU UR6, c[0x0][0x3c4] ;  /* 0x00007880ff0677ac */ /* 0x000e620008000800 */
[----:B------:R-:W2:Y:S01]  /*5e30*/  LDCU.64 UR10, c[0x0][0x3a0] ;  /* 0x00007400ff0a77ac */ /* 0x000ea20008000a00 */
[----:B-1----:R-:W-:Y:S02]  /*5e40*/  SHF.R.U32.HI R4, RZ, UR6, R2 ;  /* 0x00000006ff047c19 */ /* 0x002fe40008011602 */
[----:B------:R-:W-:Y:S02]  /*5e50*/  LOP3.LUT R11, R2, 0x80000000, RZ, 0x3c, !PT ;  /* 0x80000000020b7812 */ /* 0x000fe400078e3cff */
[----:B------:R-:W-:-:S04]  /*5e60*/  LOP3.LUT R4, R4, UR5, RZ, 0x30, !PT ;  /* 0x0000000504047c12 */ /* 0x000fc8000f8e30ff */
[----:B------:R-:W-:-:S06]  /*5e70*/  LEA R5, R4, UR4, 0x3 ;  /* 0x0000000404057c11 */ /* 0x000fcc000f8e18ff */
[----:B------:R-:W1:Y:S02]  /*5e80*/  LDS.64 R4, [R5+0x7200] ;  /* 0x0072000005047984 */ /* 0x000e640000000a00 */
[----:B-1----:R-:W-:-:S05]  /*5e90*/  IADD3 R4, P0, PT, R4, R3, RZ ;  /* 0x0000000304047210 */ /* 0x002fca0007f1e0ff */
[----:B------:R-:W-:Y:S01]  /*5ea0*/  IMAD.X R7, RZ, RZ, R5, P0 ;  /* 0x000000ffff077224 */ /* 0x000fe200000e0605 */
[----:B--2---:R-:W-:-:S04]  /*5eb0*/  LEA R6, P0, R4, UR10, 0x2 ;  /* 0x0000000a04067c11 */ /* 0x004fc8000f8010ff */
[----:B------:R-:W-:-:S05]  /*5ec0*/  LEA.HI.X R7, R4, UR11, R7, 0x2, P0 ;  /* 0x0000000b04077c11 */ /* 0x000fca00080f1407 */
[----:B------:R-:W-:Y:S01]  /*5ed0*/  STG.E desc[UR8][R6.64], R11 ;  /* 0x0000000b06007986 */ /* 0x000fe2000c101908 */
[----:B------:R-:W-:-:S03]  /*5ee0*/  NOP ;  /* 0x0000000000007918 */ /* 0x000fc60000000000 */
[----:B------:R-:W1:Y:S02]  /*5ef0*/  LDS R2, [R0+0x600] ;  /* 0x0006000000027984 */ /* 0x000e640000000800 */
[----:B-1----:R-:W-:Y:S02]  /*5f00*/  SHF.R.U32.HI R4, RZ, UR6, R2 ;  /* 0x00000006ff047c19 */ /* 0x002fe40008011602 */
[----:B------:R-:W-:Y:S02]  /*5f10*/  LOP3.LUT R11, R2, 0x80000000, RZ, 0x3c, !PT ;  /* 0x80000000020b7812 */ /* 0x000fe400078e3cff */
[----:B------:R-:W-:-:S04]  /*5f20*/  LOP3.LUT R4, R4, UR5, RZ, 0x30, !PT ;  /* 0x0000000504047c12 */ /* 0x000fc8000f8e30ff */
[----:B------:R-:W-:-:S06]  /*5f30*/  LEA R5, R4, UR4, 0x3 ;  /* 0x0000000404057c11 */ /* 0x000fcc000f8e18ff */
[----:B------:R-:W1:Y:S02]  /*5f40*/  LDS.64 R4, [R5+0x7200] ;  /* 0x0072000005047984 */ /* 0x000e640000000a00 */
[----:B-1----:R-:W-:-:S05]  /*5f50*/  IADD3 R4, P0, PT, R4, R3, RZ ;  /* 0x0000000304047210 */ /* 0x002fca0007f1e0ff */
[----:B------:R-:W-:Y:S01]  /*5f60*/  IMAD.X R9, RZ, RZ, R5, P0 ;  /* 0x000000ffff097224 */ /* 0x000fe200000e0605 */
[----:B------:R-:W-:-:S04]  /*5f70*/  LEA R8, P0, R4, UR10, 0x2 ;  /* 0x0000000a04087c11 */ /* 0x000fc8000f8010ff */
        /* <DEDUP_REMOVED lines=196> */
[----:B-1----:R-:W-:-:S04]  /*6bc0*/  SHF.R.U32.HI R2, RZ, UR6, R0 ;  /* 0x00000006ff027c19 */ /* 0x002fc80008011600 */
[----:B------:R-:W-:-:S04]  /*6bd0*/  LOP3.LUT R2, R2, UR5, RZ, 0x30, !PT ;  /* 0x0000000502027c12 */ /* 0x000fc8000f8e30ff */
[----:B------:R-:W-:-:S06]  /*6be0*/  LEA R4, R2, UR4, 0x3 ;  /* 0x0000000402047c11 */ /* 0x000fcc000f8e18ff */
[----:B------:R-:W1:Y:S02]  /*6bf0*/  LDS.64 R4, [R4+0x7200] ;  /* 0x0072000004047984 */ /* 0x000e640000000a00 */
[----:B-1----:R-:W-:-:S05]  /*6c00*/  IADD3 R3, P0, PT, R4, R3, RZ ;  /* 0x0000000304037210 */ /* 0x002fca0007f1e0ff */
[----:B------:R-:W-:Y:S01]  /*6c10*/  IMAD.X R6, RZ, RZ, R5, P0 ;  /* 0x000000ffff067224 */ /* 0x000fe200000e0605 */
[C---:B------:R-:W-:Y:S02]  /*6c20*/  LEA R2, P0, R3.reuse, UR10, 0x2 ;  /* 0x0000000a03027c11 */ /* 0x040fe4000f8010ff */
[----:B------:R-:W-:Y:S02]  /*6c30*/  LOP3.LUT R5, R0, 0x80000000, RZ, 0x3c, !PT ;  /* 0x8000000000057812 */ /* 0x000fe400078e3cff */
[----:B------:R-:W-:-:S05]  /*6c40*/  LEA.HI.X R3, R3, UR11, R6, 0x2, P0 ;  /* 0x0000000b03037c11 */ /* 0x000fca00080f1406 */
[----:B------:R-:W-:Y:S01]  /*6c50*/  STG.E desc[UR8][R2.64+0x6c00], R5 ;  /* 0x006c000502007986 */ /* 0x000fe2000c101908 */
[----:B------:R-:W-:Y:S01]  /*6c60*/  NOP ;  /* 0x0000000000007918 */ /* 0x000fe20000000000 */
[----:B------:R-:W-:Y:S05]  /*6c70*/  EXIT ;  /* 0x000000000000794d */ /* 0x000fea0003800000 */
.L_x_76:
[----:B-1----:R-:W-:Y:S01]  /*6c80*/  IMAD.U32 R4, RZ, RZ, UR7 ;  /* 0x00000007ff047e24 */ /* 0x002fe2000f8e00ff */
[----:B------:R-:W-:Y:S01]  /*6c90*/  BSSY.RECONVERGENT B0, `(.L_x_77) ;  /* 0x000001e000007945 */ /* 0x000fe20003800200 */
[C---:B------:R-:W-:Y:S02]  /*6ca0*/  VIADD R6, R3.reuse, 0x300 ;  /* 0x0000030003067836 */ /* 0x040fe40000000000 */
[----:B------:R-:W-:Y:S02]  /*6cb0*/  IMAD R5, R4, -0x1c80, R9 ;  /* 0xffffe38004057824 */ /* 0x000fe400078e0209 */
[C---:B------:R-:W-:Y:S02]  /*6cc0*/  VIADD R4, R3.reuse, 0x180 ;  /* 0x0000018003047836 */ /* 0x040fe40000000000 */
[C---:B------:R-:W-:Y:S01]  /*6cd0*/  VIADD R8, R3.reuse, 0x480 ;  /* 0x0000048003087836 */ /* 0x040fe20000000000 */
[CC--:B------:R-:W-:Y:S01]  /*6ce0*/  ISETP.GE.AND P1, PT, R3.reuse, R5.reuse, PT ;  /* 0x000000050300720c */ /* 0x0c0fe20003f26270 */
[C---:B------:R-:W-:Y:S01]  /*6cf0*/  VIADD R10, R3.reuse, 0xa80 ;  /* 0x00000a80030a7836 */ /* 0x040fe20000000000 */
[-C--:B------:R-:W-:Y:S01]  /*6d00*/  ISETP.GE.AND P2, PT, R4, R5.reuse, PT ;  /* 0x000000050400720c */ /* 0x080fe20003f46270 */
[C---:B------:R-:W-:Y:S01]  /*6d10*/  VIADD R4, R3.reuse, 0x600 ;  /* 0x0000060003047836 */ /* 0x040fe20000000000 */
[-C--:B------:R-:W-:Y:S01]  /*6d20*/  ISETP.GE.AND P3, PT, R6, R5.reuse, PT ;  /* 0x000000050600720c */ /* 0x080fe20003f66270 */
[C---:B------:R-:W-:Y:S01]  /*6d30*/  VIADD R6, R3.reuse, 0x780 ;  /* 0x0000078003067836 */ /* 0x040fe20000000000 */
[-C--:B------:R-:W-:Y:S01]  /*6d40*/  ISETP.GE.AND P4, PT, R8, R5.reuse, PT ;  /* 0x000000050800720c */ /* 0x080fe20003f86270 */
[----:B------:R-:W-:Y:S01]  /*6d50*/  VIADD R8, R3, 0x900 ;  /* 0x0000090003087836 */ /* 0x000fe20000000000 */
[----:B------:R-:W-:-:S02]  /*6d60*/  ISETP.GE.AND P5, PT, R4, R5, PT ;  /* 0x000000050400720c */ /* 0x000fc40003fa6270 */
[-C--:B------:R-:W-:Y:S02]  /*6d70*/  ISETP.GE.AND P6, PT, R6, R5.reuse, PT ;  /* 0x000000050600720c */ /* 0x080fe40003fc6270 */
[----:B------:R-:W-:Y:S01]  /*6d80*/  ISETP.GE.AND P0, PT, R8, R5, PT ;  /* 0x000000050800720c */ /* 0x000fe20003f06270 */
[----:B------:R-:W-:-:S12]  /*6d90*/  @P1 BRA `(.L_x_78) ;  /* 0x0000000000341947 */ /* 0x000fd80003800000 */
[----:B------:R-:W1:Y:S01]  /*6da0*/  LDS R4, [R0] ;  /* 0x0000000000047984 */ /* 0x000e620000000800 */
[----:B------:R-:W1:Y:S01]  /*6db0*/  LDCU UR6, c[0x0][0x3c4] ;  /* 0x00007880ff0677ac */ /* 0x000e620008000800 */
[----:B------:R-:W2:Y:S01]  /*6dc0*/  LDCU.64 UR10, c[0x0][0x3a0] ;  /* 0x00007400ff0a77ac */ /* 0x000ea20008000a00 */
[----:B-1----:R-:W-:-:S04]  /*6dd0*/  SHF.R.U32.HI R6, RZ, UR6, R4 ;  /* 0x00000006ff067c19 */ /* 0x002fc80008011604 */
[----:B------:R-:W-:-:S04]  /*6de0*/  LOP3.LUT R6, R6, UR5, RZ, 0x30, !PT ;  /* 0x0000000506067c12 */ /* 0x000fc8000f8e30ff */
[----:B------:R-:W-:-:S05]  /*6df0*/  LEA R8, R6, UR4, 0x3 ;  /* 0x0000000406087c11 */ /* 0x000fca000f8e18ff */
[----:B------:R-:W1:Y:S02]  /*6e00*/  LDS.64 R6, [R8+0x7200] ;  /* 0x0072000008067984 */ /* 0x000e640000000a00 */
[----:B-1----:R-:W-:-:S05]  /*6e10*/  IADD3 R9, P1, PT, R6, R3, RZ ;  /* 0x0000000306097210 */ /* 0x002fca0007f3e0ff */
[----:B------:R-:W-:Y:S01]  /*6e20*/  IMAD.X R12, RZ, RZ, R7, P1 ;  /* 0x000000ffff0c7224 */ /* 0x000fe200008e0607 */
[----:B--2---:R-:W-:-:S04]  /*6e30*/  LEA R6, P1, R9, UR10, 0x2 ;  /* 0x0000000a09067c11 */ /* 0x004fc8000f8210ff */
[----:B------:R-:W-:Y:S02]  /*6e40*/  LEA.HI.X R7, R9, UR11, R12, 0x2, P1 ;  /* 0x0000000b09077c11 */ /* 0x000fe400088f140c */
[----:B------:R-:W-:-:S05]  /*6e50*/  LOP3.LUT R9, R4, 0x80000000, RZ, 0x3c, !PT ;  /* 0x8000000004097812 */ /* 0x000fca00078e3cff */
[----:B------:R1:W-:Y:S02]  /*6e60*/  STG.E desc[UR8][R6.64], R9 ;  /* 0x0000000906007986 */ /* 0x0003e4000c101908 */
.L_x_78:
[----:B------:R-:W-:Y:S05]  /*6e70*/  BSYNC.RECONVERGENT B0 ;  /* 0x0000000000007941 */ /* 0x000fea0003800200 */
.L_x_77:
[----:B------:R-:W-:Y:S01]  /*6e80*/  NOP ;  /* 0x0000000000007918 */ /* 0x000fe20000000000 */
[----:B------:R-:W-:Y:S01]  /*6e90*/  BSSY.RECONVERGENT B0, `(.L_x_79) ;  /* 0x0000011000007945 */ /* 0x000fe20003800200 */
[----:B------:R-:W-:Y:S02]  /*6ea0*/  ISETP.GE.AND P1, PT, R10, R5, PT ;  /* 0x000000050a00720c */ /* 0x000fe40003f26270 */
[----:B------:R-:W-:Y:S01]  /*6eb0*/  LOP3.LUT R10, R3, 0xc00, RZ, 0xfc, !PT ;  /* 0x00000c00030a7812 */ /* 0x000fe200078efcff */
[----:B------:R-:W-:Y:S10]  /*6ec0*/  @P2 BRA `(.L_x_80) ;  /* 0x0000000000342947 */ /* 0x000ff40003800000 */
[----:B------:R-:W1:Y:S01]  /*6ed0*/  LDS R4, [R0+0x600] ;  /* 0x0006000000047984 */ /* 0x000e620000000800 */
        /* <DEDUP_REMOVED lines=12> */
.L_x_80:
[----:B------:R-:W-:Y:S05]  /*6fa0*/  BSYNC.RECONVERGENT B0 ;  /* 0x0000000000007941 */ /* 0x000fea0003800200 */
.L_x_79:
[----:B------:R-:W-:Y:S01]  /*6fb0*/  NOP ;  /* 0x0000000000007918 */ /* 0x000fe20000000000 */
[----:B------:R-:W-:Y:S01]  /*6fc0*/  BSSY.RECONVERGENT B0, `(.L_x_81) ;  /* 0x0000011000007945 */ /* 0x000fe20003800200 */
[----:B------:R-:W-:Y:S01]  /*6fd0*/  ISETP.GE.AND P2, PT, R10, R5, PT ;  /* 0x000000050a00720c */ /* 0x000fe20003f46270 */
[----:B------:R-:W-:Y:S02]  /*6fe0*/  VIADD R10, R3, 0xd80 ;  /* 0x00000d80030a7836 */ /* 0x000fe40000000000 */
[----:B------:R-:W-:Y:S10]  /*6ff0*/  @P3 BRA `(.L_x_82) ;  /* 0x0000000000343947 */ /* 0x000ff40003800000 */
[----:B------:R-:W1:Y:S01]  /*7000*/  LDS R4, [R0+0xc00] ;  /* 0x000c000000047984 */ /* 0x000e620000000800 */
[----:B------:R-:W1:Y:S01]  /*7010*/  LDCU UR6, c[0x0][0x3c4] ;  /* 0x00007880ff0677ac */ /* 0x000e620008000800 */
[----:B------:R-:W3:Y:S01]  /*7020*/  LDCU.64 UR10, c[0x0][0x3a0] ;  /* 0x00007400ff0a77ac */ /* 0x000ee20008000a00 */
[----:B-12---:R-:W-:-:S04]  /*7030*/  SHF.R.U32.HI R6, RZ, UR6, R4 ;  /* 0x00000006ff067c19 */ /* 0x006fc80008011604 */
[----:B------:R-:W-:-:S04]  /*7040*/  LOP3.LUT R6, R6, UR5, RZ, 0x30, !PT ;  /* 0x0000000506067c12 */ /* 0x000fc8000f8e30ff */
[----:B------:R-:W-:-:S05]  /*7050*/  LEA R8, R6, UR4, 0x3 ;  /* 0x0000000406087c11 */ /* 0x000fca000f8e18ff */
[----:B------:R-:W1:Y:S02]  /*7060*/  LDS.64 R6, [R8+0x7200] ;  /* 0x0072000008067984 */ /* 0x000e640000000a00 */
[----:B-1----:R-:W-:-:S05]  /*7070*/  IADD3 R9, P3, PT, R6, R3, RZ ;  /* 0x0000000306097210 */ /* 0x002fca0007f7e0ff */
[----:B------:R-:W-:Y:S01]  /*7080*/  IMAD.X R12, RZ, RZ, R7, P3 ;  /* 0x000000ffff0c7224 */ /* 0x000fe200018e0607 */
[----:B---3--:R-:W-:-:S04]  /*7090*/  LEA R6, P3, R9, UR10, 0x2 ;  /* 0x0000000a09067c11 */ /* 0x008fc8000f8610ff */
[----:B------:R-:W-:Y:S02]  /*70a0*/  LEA.HI.X R7, R9, UR11, R12, 0x2, P3 ;  /* 0x0000000b09077c11 */ /* 0x000fe400098f140c */
[----:B------:R-:W-:-:S05]  /*70b0*/  LOP3.LUT R9, R4, 0x80000000, RZ, 0x3c, !PT ;  /* 0x8000000004097812 */ /* 0x000fca00078e3cff */
[----:B------:R3:W-:Y:S02]  /*70c0*/  STG.E desc[UR8][R6.64+0xc00], R9 ;  /* 0x000c000906007986 */ /* 0x0007e4000c101908 */
.L_x_82:
[----:B------:R-:W-:Y:S05]  /*70d0*/  BSYNC.RECONVERGENT B0 ;  /* 0x0000000000007941 */ /* 0x000fea0003800200 */
.L_x_81:
[----:B------:R-:W-:Y:S01]  /*70e0*/  NOP ;  /* 0x0000000000007918 */ /* 0x000fe20000000000 */
[----:B------:R-:W-:Y:S01]  /*70f0*/  BSSY.RECONVERGENT B0, `(.L_x_83) ;  /* 0x0000011000007945 */ /* 0x000fe20003800200 */
[----:B------:R-:W-:Y:S01]  /*7100*/  ISETP.GE.AND P3, PT, R10, R5, PT ;  /* 0x000000050a00720c */ /* 0x000fe20003f66270 */
[----:B------:R-:W-:Y:S02]  /*7110*/  VIADD R10, R3, 0xf00 ;  /* 0x00000f00030a7836 */ /* 0x000fe40000000000 */
[----:B------:R-:W-:Y:S10]  /*7120*/  @P4 BRA `(.L_x_84) ;  /* 0x0000000000344947 */ /* 0x000ff40003800000 */
[----:B------:R-:W1:Y:S01]  /*7130*/  LDS R4, [R0+0x1200] ;  /* 0x0012000000047984 */ /* 0x000e620000000800 */
[----:B------:R-:W1:Y:S01]  /*7140*/  LDCU UR6, c[0x0][0x3c4] ;  /* 0x00007880ff0677ac */ /* 0x000e620008000800 */
[----:B------:R-:W4:Y:S01]  /*7150*/  LDCU.64 UR10, c[0x0][0x3a0] ;  /* 0x00007400ff0a77ac */ /* 0x000f220008000a00 */
[----:B-123--:R-:W-:-:S04]  /*7160*/  SHF.R.U32.HI R6, RZ, UR6, R4 ;  /* 0x00000006ff067c19 */ /* 0x00efc80008011604 */
[----:B------:R-:W-:-:S04]  /*7170*/  LOP3.LUT R6, R6, UR5, RZ, 0x30, !PT ;  /* 0x0000000506067c12 */ /* 0x000fc8000f8e30ff */
[----:B------:R-:W-:-:S05]  /*7180*/  LEA R8, R6, UR4, 0x3 ;  /* 0x0000000406087c11 */ /* 0x000fca000f8e18ff */
[----:B------:R-:W1:Y:S02]  /*7190*/  LDS.64 R6, [R8+0x7200] ;  /* 0x0072000008067984 */ /* 0x000e640000000a00 */
[----:B-1----:R-:W-:-:S05]  /*71a0*/  IADD3 R9, P4, PT, R6, R3, RZ ;  /* 0x0000000306097210 */ /* 0x002fca0007f9e0ff */
[----:B------:R-:W-:Y:S01]  /*71b0*/  IMAD.X R12, RZ, RZ, R7, P4 ;  /* 0x000000ffff0c7224 */ /* 0x000fe200020e0607 */
[----:B----4-:R-:W-:-:S04]  /*71c0*/  LEA R6, P4, R9, UR10, 0x2 ;  /* 0x0000000a09067c11 */ /* 0x010fc8000f8810ff */
[----:B------:R-:W-:Y:S02]  /*71d0*/  LEA.HI.X R7, R9, UR11, R12, 0x2, P4 ;  /* 0x0000000b09077c11 */ /* 0x000fe4000a0f140c */
[----:B------:R-:W-:-:S05]  /*71e0*/  LOP3.LUT R9, R4, 0x80000000, RZ, 0x3c, !PT ;  /* 0x8000000004097812 */ /* 0x000fca00078e3cff */
[----:B------:R4:W-:Y:S02]  /*71f0*/  STG.E desc[UR8][R6.64+0x1200], R9 ;  /* 0x0012000906007986 */ /* 0x0009e4000c101908 */
.L_x_84:
[----:B------:R-:W-:Y:S05]  /*7200*/  BSYNC.RECONVERGENT B0 ;  /* 0x0000000000007941 */ /* 0x000fea0003800200 */
.L_x_83:
[----:B------:R-:W-:Y:S01]  /*7210*/  NOP ;  /* 0x0000000000007918 */ /* 0x000fe20000000000 */
[----:B------:R-:W-:Y:S01]  /*7220*/  BSSY.RECONVERGENT B0, `(.L_x_85) ;  /* 0x0000011000007945 */ /* 0x000fe20003800200 */
[----:B------:R-:W-:Y:S01]  /*7230*/  ISETP.GE.AND P4, PT, R10, R5, PT ;  /* 0x000000050a00720c */ /* 0x000fe20003f86270 */
[----:B------:R-:W-:Y:S02]  /*7240*/  VIADD R10, R3, 0x1080 ;  /* 0x00001080030a7836 */ /* 0x000fe40000000000 */
[----:B------:R-:W-:Y:S10]  /*7250*/  @P5 BRA `(.L_x_86) ;  /* 0x0000000000345947 */ /* 0x000ff40003800000 */
[----:B------:R-:W1:Y:S01]  /*7260*/  LDS R4, [R0+0x1800] ;  /* 0x0018000000047984 */ /* 0x000e620000000800 */
[----:B------:R-:W1:Y:S01]  /*7270*/  LDCU UR6, c[0x0][0x3c4] ;  /* 0x00007880ff0677ac */ /* 0x000e620008000800 */
[----:B------:R-:W5:Y:S01]  /*7280*/  LDCU.64 UR10, c[0x0][0x3a0] ;  /* 0x00007400ff0a77ac */ /* 0x000f620008000a00 */
[----:B-1234-:R-:W-:-:S04]  /*7290*/  SHF.R.U32.HI R6, RZ, UR6, R4 ;  /* 0x00000006ff067c19 */ /* 0x01efc80008011604 */
[----:B------:R-:W-:-:S04]  /*72a0*/  LOP3.LUT R6, R6, UR5, RZ, 0x30, !PT ;  /* 0x0000000506067c12 */ /* 0x000fc8000f8e30ff */
[----:B------:R-:W-:-:S05]  /*72b0*/  LEA R8, R6, UR4, 0x3 ;  /* 0x0000000406087c11 */ /* 0x000fca000f8e18ff */
[----:B------:R-:W1:Y:S02]  /*72c0*/  LDS.64 R6, [R8+0x7200] ;  /* 0x0072000008067984 */ /* 0x000e640000000a00 */
[----:B-1----:R-:W-:-:S05]  /*72d0*/  IADD3 R9, P5, PT, R6, R3, RZ ;  /* 0x0000000306097210 */ /* 0x002fca0007fbe0ff */
[----:B------:R-:W-:Y:S01]  /*72e0*/  IMAD.X R12, RZ, RZ, R7, P5 ;  /* 0x000000ffff0c7224 */ /* 0x000fe200028e0607 */
[----:B-----5:R-:W-:-:S04]  /*72f0*/  LEA R6, P5, R9, UR10, 0x2 ;  /* 0x0000000a09067c11 */ /* 0x020fc8000f8a10ff */
[----:B------:R-:W-:Y:S02]  /*7300*/  LEA.HI.X R7, R9, UR11, R12, 0x2, P5 ;  /* 0x0000000b09077c11 */ /* 0x000fe4000a8f140c */
[----:B------:R-:W-:-:S05]  /*7310*/  LOP3.LUT R9, R4, 0x80000000, RZ, 0x3c, !PT ;  /* 0x8000000004097812 */ /* 0x000fca00078e3cff */
[----:B------:R1:W-:Y:S02]  /*7320*/  STG.E desc[UR8][R6.64+0x1800], R9 ;  /* 0x0018000906007986 */ /* 0x0003e4000c101908 */
.L_x_86:
[----:B------:R-:W-:Y:S05]  /*7330*/  BSYNC.RECONVERGENT B0 ;  /* 0x0000000000007941 */ /* 0x000fea0003800200 */
.L_x_85:
        /* <DEDUP_REMOVED lines=18> */
.L_x_88:
[----:B------:R-:W-:Y:S05]  /*7460*/  BSYNC.RECONVERGENT B0 ;  /* 0x0000000000007941 */ /* 0x000fea0003800200 */
.L_x_87:
        /* <DEDUP_REMOVED lines=18> */
.L_x_90:
[----:B------:R-:W-:Y:S05]  /*7590*/  BSYNC.RECONVERGENT B0 ;  /* 0x0000000000007941 */ /* 0x000fea0003800200 */
.L_x_89:
        /* <DEDUP_REMOVED lines=18> */
.L_x_92:
[----:B------:R-:W-:Y:S05]  /*76c0*/  BSYNC.RECONVERGENT B0 ;  /* 0x0000000000007941 */ /* 0x000fea0003800200 */
.L_x_91:
        /* <DEDUP_REMOVED lines=18> */
.L_x_94:
[----:B------:R-:W-:Y:S05]  /*77f0*/  BSYNC.RECONVERGENT B0 ;  /* 0x0000000000007941 */ /* 0x000fea0003800200 */
.L_x_93:
[----:B------:R-:W-:Y:S01]  /*7800*/  NOP ;  /* 0x0000000000007918 */ /* 0x000fe20000000000 */
[----:B------:R-:W-:Y:S01]  /*7810*/  BSSY.RECONVERGENT B0, `(.L_x_95) ;  /* 0x0000011000007945 */ /* 0x000fe20003800200 */
[----:B------:R-:W-:Y:S02]  /*7820*/  ISETP.GE.AND P2, PT, R10, R5, PT ;  /* 0x000000050a00720c */ /* 0x000fe40003f46270 */
[----:B------:R-:W-:Y:S01]  /*7830*/  LOP3.LUT R10, R3, 0x1800, RZ, 0xfc, !PT ;  /* 0x00001800030a7812 */ /* 0x000fe200078efcff */
        /* <DEDUP_REMOVED lines=14> */
.L_x_96:
[----:B------:R-:W-:Y:S05]  /*7920*/  BSYNC.RECONVERGENT B0 ;  /* 0x0000000000007941 */ /* 0x000fea0003800200 */
.L_x_95:
        /* <DEDUP_REMOVED lines=18> */
.L_x_98:
[----:B------:R-:W-:Y:S05]  /*7a50*/  BSYNC.RECONVERGENT B0 ;  /* 0x0000000000007941 */ /* 0x000fea0003800200 */
.L_x_97:
[----:B------:R-:W-:Y:S01]  /*7a60*/  NOP ;  /* 0x0000000000007918 */ /* 0x000fe20000000000 */
[----:B------:R-:W-:Y:S01]  /*7a70*/  BSSY.RECONVERGENT B0, `(.L_x_99) ;  /* 0x0000010000007945 */ /* 0x000fe20003800200 */
[----:B------:R-:W-:-:S03]  /*7a80*/  ISETP.GE.AND P4, PT, R10, R5, PT ;  /* 0x000000050a00720c */ /* 0x000fc60003f86270 */
        /* <DEDUP_REMOVED lines=14> */
.L_x_100:
[----:B------:R-:W-:Y:S05]  /*7b70*/  BSYNC.RECONVERGENT B0 ;  /* 0x0000000000007941 */ /* 0x000fea0003800200 */
.L_x_99:
[----:B------:R-:W-:Y:S01]  /*7b80*/  NOP ;  /* 0x0000000000007918 */ /* 0x000fe20000000000 */
[----:B------:R-:W-:Y:S04]  /*7b90*/  BSSY.RECONVERGENT B0, `(.L_x_101) ;  /* 0x000000f000007945 */ /* 0x000fe80003800200 */
[----:B------:R-:W-:Y:S05]  /*7ba0*/  @P6 BRA `(.L_x_102) ;  /* 0x0000000000346947 */ /* 0x000fea0003800000 */
        /* <DEDUP_REMOVED lines=13> */
.L_x_102:
[----:B------:R-:W-:Y:S05]  /*7c80*/  BSYNC.RECONVERGENT B0 ;  /* 0x0000000000007941 */ /* 0x000fea0003800200 */
.L_x_101:
        /* <DEDUP_REMOVED lines=16> */
.L_x_104:
[----:B------:R-:W-:Y:S05]  /*7d90*/  BSYNC.RECONVERGENT B0 ;  /* 0x0000000000007941 */ /* 0x000fea0003800200 */
.L_x_103:
        /* <DEDUP_REMOVED lines=16> */
.L_x_106:
[----:B------:R-:W-:Y:S05]  /*7ea0*/  BSYNC.RECONVERGENT B0 ;  /* 0x0000000000007941 */ /* 0x000fea0003800200 */
.L_x_105:
        /* <DEDUP_REMOVED lines=16> */
.L_x_108:
[----:B------:R-:W-:Y:S05]  /*7fb0*/  BSYNC.RECONVERGENT B0 ;  /* 0x0000000000007941 */ /* 0x000fea0003800200 */
.L_x_107:
        /* <DEDUP_REMOVED lines=16> */
.L_x_110:
[----:B------:R-:W-:Y:S05]  /*80c0*/  BSYNC.RECONVERGENT B0 ;  /* 0x0000000000007941 */ /* 0x000fea0003800200 */
.L_x_109:
        /* <DEDUP_REMOVED lines=16> */
.L_x_112:
[----:B------:R-:W-:Y:S05]  /*81d0*/  BSYNC.RECONVERGENT B0 ;  /* 0x0000000000007941 */ /* 0x000fea0003800200 */
.L_x_111:
[----:B------:R-:W-:Y:S01]  /*81e0*/  NOP ;  /* 0x0000000000007918 */ /* 0x000fe20000000000 */
[----:B------:R-:W5:Y:S01]  /*81f0*/  LDS R0, [R0+0x6c00] ;  /* 0x006c000000007984 */ /* 0x000f620000000800 */
[----:B------:R-:W5:Y:S02]  /*8200*/  LDCU UR6, c[0x0][0x3c4] ;  /* 0x00007880ff0677ac */ /* 0x000f640008000800 */
[----:B-----5:R-:W-:-:S04]  /*8210*/  SHF.R.U32.HI R2, RZ, UR6, R0 ;  /* 0x00000006ff027c19 */ /* 0x020fc80008011600 */
[----:B------:R-:W-:-:S04]  /*8220*/  LOP3.LUT R2, R2, UR5, RZ, 0x30, !PT ;  /* 0x0000000502027c12 */ /* 0x000fc8000f8e30ff */
[----:B-1234-:R-:W-:Y:S01]  /*8230*/  LEA R6, R2, UR4, 0x3 ;  /* 0x0000000402067c11 */ /* 0x01efe2000f8e18ff */
[----:B------:R-:W-:-:S05]  /*8240*/  VIADD R2, R3, 0x1b00 ;  /* 0x00001b0003027836 */ /* 0x000fca0000000000 */
[----:B------:R-:W1:Y:S01]  /*8250*/  LDS.64 R6, [R6+0x7200] ;  /* 0x0072000006067984 */ /* 0x000e620000000a00 */
[----:B------:R-:W-:-:S13]  /*8260*/  ISETP.GE.AND P0, PT, R2, R5, PT ;  /* 0x000000050200720c */ /* 0x000fda0003f06270 */
[----:B------:R-:W2:Y:S01]  /*8270*/  @!P0 LDC.64 R8, c[0x0][0x3a0] ;  /* 0x0000e800ff088b82 */ /* 0x000ea20000000a00 */
[----:B------:R-:W-:Y:S02]  /*8280*/  @!P0 LOP3.LUT R5, R0, 0x80000000, RZ, 0x3c, !PT ;  /* 0x8000000000058812 */ /* 0x000fe400078e3cff */
[----:B-1----:R-:W-:-:S05]  /*8290*/  IADD3 R3, P1, PT, R6, R3, RZ ;  /* 0x0000000306037210 */ /* 0x002fca0007f3e0ff */
[----:B------:R-:W-:Y:S01]  /*82a0*/  IMAD.X R4, RZ, RZ, R7, P1 ;  /* 0x000000ffff047224 */ /* 0x000fe200008e0607 */
[----:B--2---:R-:W-:-:S04]  /*82b0*/  @!P0 LEA R2, P1, R3, R8, 0x2 ;  /* 0x0000000803028211 */ /* 0x004fc800078210ff */
[----:B------:R-:W-:-:S05]  /*82c0*/  @!P0 LEA.HI.X R3, R3, R9, R4, 0x2, P1 ;  /* 0x0000000903038211 */ /* 0x000fca00008f1404 */
[----:B------:R-:W-:Y:S01]  /*82d0*/  @!P0 STG.E desc[UR8][R2.64+0x6c00], R5 ;  /* 0x006c000502008986 */ /* 0x000fe2000c101908 */
[----:B------:R-:W-:Y:S01]  /*82e0*/  NOP ;  /* 0x0000000000007918 */ /* 0x000fe20000000000 */
[----:B------:R-:W-:Y:S05]  /*82f0*/  EXIT ;  /* 0x000000000000794d */ /* 0x000fea0003800000 */
.L_x_26:
[----:B------:R-:W-:Y:S02]  /*8300*/  IMAD.MOV.U32 R50, RZ, RZ, R19 ;  /* 0x000000ffff327224 */ /* 0x000fe400078e0013 */
[----:B------:R-:W-:Y:S02]  /*8310*/  IMAD.MOV.U32 R49, RZ, RZ, 0x1 ;  /* 0x00000001ff317424 */ /* 0x000fe400078e00ff */
[----:B------:R-:W-:Y:S02]  /*8320*/  IMAD.MOV.U32 R52, RZ, RZ, RZ ;  /* 0x000000ffff347224 */ /* 0x000fe400078e00ff */
[----:B------:R-:W-:-:S07]  /*8330*/  IMAD.MOV.U32 R47, RZ, RZ, -0x1 ;  /* 0xffffffffff2f7424 */ /* 0x000fce00078e00ff */
[----:B------:R-:W-:Y:S05]  /*8340*/  WARPSYNC.COLLECTIVE R47, `(.L_x_113) ;  /* 0x000000002f087348 */ /* 0x000fea0003c00000 */
[----:B------:R0:W1:Y:S02]  /*8350*/  SHFL.UP P0, R48, R50, R49, R52 ;  /* 0x0400003132307389 */ /* 0x0000640000000034 */
[----:B01----:R-:W-:Y:S05]  /*8360*/  ENDCOLLECTIVE ;  /* 0x000000000000791b */ /* 0x003fea0003800000 */
.L_x_113:
[----:B------:R-:W-:Y:S02]  /*8370*/  IMAD.MOV.U32 R49, RZ, RZ, 0x2 ;  /* 0x00000002ff317424 */ /* 0x000fe400078e00ff */
[----:B------:R-:W-:-:S04]  /*8380*/  IMAD.MOV.U32 R20, RZ, RZ, R48 ;  /* 0x000000ffff147224 */ /* 0x000fc800078e0030 */
[----:B------:R-:W-:-:S04]  /*8390*/  @P0 IMAD.IADD R20, R19, 0x1, R20 ;  /* 0x0000000113140824 */ /* 0x000fc800078e0214 */
[----:B------:R-:W-:-:S07]  /*83a0*/  IMAD.MOV.U32 R50, RZ, RZ, R20 ;  /* 0x000000ffff327224 */ /* 0x000fce00078e0014 */
[----:B------:R-:W-:Y:S05]  /*83b0*/  WARPSYNC.COLLECTIVE R47, `(.L_x_114) ;  /* 0x000000002f087348 */ /* 0x000fea0003c00000 */
[----:B------:R0:W1:Y:S02]  /*83c0*/  SHFL.UP P0, R48, R50, R49, R52 ;  /* 0x0400003132307389 */ /* 0x0000640000000034 */
[----:B01----:R-:W-:Y:S05]  /*83d0*/  ENDCOLLECTIVE ;  /* 0x000000000000791b */ /* 0x003fea0003800000 */
.L_x_114:
[----:B------:R-:W-:Y:S02]  /*83e0*/  IMAD.MOV.U32 R49, RZ, RZ, 0x4 ;  /* 0x00000004ff317424 */ /* 0x000fe400078e00ff */
[----:B------:R-:W-:-:S04]  /*83f0*/  IMAD.MOV.U32 R21, RZ, RZ, R48 ;  /* 0x000000ffff157224 */ /* 0x000fc800078e0030 */
[----:B------:R-:W-:-:S04]  /*8400*/  @P0 IMAD.IADD R21, R20, 0x1, R21 ;  /* 0x0000000114150824 */ /* 0x000fc800078e0215 */
[----:B------:R-:W-:-:S07]  /*8410*/  IMAD.MOV.U32 R50, RZ, RZ, R21 ;  /* 0x000000ffff327224 */ /* 0x000fce00078e0015 */
[----:B------:R-:W-:Y:S05]  /*8420*/  WARPSYNC.COLLECTIVE R47, `(.L_x_115) ;  /* 0x000000002f087348 */ /* 0x000fea0003c00000 */
[----:B------:R0:W1:Y:S02]  /*8430*/  SHFL.UP P0, R48, R50, R49, R52 ;  /* 0x0400003132307389 */ /* 0x0000640000000034 */
[----:B01----:R-:W-:Y:S05]  /*8440*/  ENDCOLLECTIVE ;  /* 0x000000000000791b */ /* 0x003fea0003800000 */
.L_x_115:
[----:B------:R-:W-:Y:S02]  /*8450*/  IMAD.MOV.U32 R49, RZ, RZ, 0x8 ;  /* 0x00000008ff317424 */ /* 0x000fe400078e00ff */
[----:B------:R-:W-:-:S04]  /*8460*/  IMAD.MOV.U32 R22, RZ, RZ, R48 ;  /* 0x000000ffff167224 */ /* 0x000fc800078e0030 */
[----:B------:R-:W-:-:S04]  /*8470*/  @P0 IMAD.IADD R22, R21, 0x1, R22 ;  /* 0x0000000115160824 */ /* 0x000fc800078e0216 */
[----:B------:R-:W-:-:S07]  /*8480*/  IMAD.MOV.U32 R50, RZ, RZ, R22 ;  /* 0x000000ffff327224 */ /* 0x000fce00078e0016 */
[----:B------:R-:W-:Y:S05]  /*8490*/  WARPSYNC.COLLECTIVE R47, `(.L_x_116) ;  /* 0x000000002f087348 */ /* 0x000fea0003c00000 */
[----:B------:R0:W1:Y:S02]  /*84a0*/  SHFL.UP P0, R48, R50, R49, R52 ;  /* 0x0400003132307389 */ /* 0x0000640000000034 */
[----:B01----:R-:W-:Y:S05]  /*84b0*/  ENDCOLLECTIVE ;  /* 0x000000000000791b */ /* 0x003fea0003800000 */
.L_x_116:
[----:B------:R-:W-:Y:S02]  /*84c0*/  IMAD.MOV.U32 R49, RZ, RZ, 0x10 ;  /* 0x00000010ff317424 */ /* 0x000fe400078e00ff */
[----:B------:R-:W-:-:S04]  /*84d0*/  IMAD.MOV.U32 R23, RZ, RZ, R48 ;  /* 0x000000ffff177224 */ /* 0x000fc800078e0030 */
[----:B------:R-:W-:-:S04]  /*84e0*/  @P0 IMAD.IADD R23, R22, 0x1, R23 ;  /* 0x0000000116170824 */ /* 0x000fc800078e0217 */
[----:B------:R-:W-:-:S07]  /*84f0*/  IMAD.MOV.U32 R50, RZ, RZ, R23 ;  /* 0x000000ffff327224 */ /* 0x000fce00078e0017 */
[----:B------:R-:W-:Y:S05]  /*8500*/  WARPSYNC.COLLECTIVE R47, `(.L_x_117) ;  /* 0x000000002f087348 */ /* 0x000fea0003c00000 */
[----:B------:R0:W1:Y:S02]  /*8510*/  SHFL.UP P0, R48, R50, R49, R52 ;  /* 0x0400003132307389 */ /* 0x0000640000000034 */
[----:B01----:R-:W-:Y:S05]  /*8520*/  ENDCOLLECTIVE ;  /* 0x000000000000791b */ /* 0x003fea0003800000 */
.L_x_117:
[----:B------:R-:W-:Y:S05]  /*8530*/  BRA `(.L_x_118) ;  /* 0xffffff9c00b07947 */ /* 0x000fea000383ffff */
.L_x_119:
[----:B------:R-:W-:-:S00]  /*8540*/  BRA `(.L_x_119) ;  /* 0xfffffffc00fc7947 */ /* 0x000fc0000383ffff */
[----:B------:R-:W-:-:S00]  /*8550*/  NOP ;  /* 0x0000000000007918 */ /* 0x000fc00000000000 */
        /* <DEDUP_REMOVED lines=10> */
.L_x_279:


//--------------------- .text._ZN3cub18CUB_300001_SM_10006detail10radix_sort33DeviceRadixSortExclusiveSumKernelINS1_5radix10policy_hubIiNS0_8NullTypeEyE10Policy1000EyEEvPT0_ --------------------------
	.section	.text._ZN3cub18CUB_300001_SM_10006detail10radix_sort33DeviceRadixSortExclusiveSumKernelINS1_5radix10policy_hubIiNS0_8NullTypeEyE10Policy1000EyEEvPT0_,"ax",@progbits
	.align	128
        .global         _ZN3cub18CUB_300001_SM_10006detail10radix_sort33DeviceRadixSortExclusiveSumKernelINS1_5radix10policy_hubIiNS0_8NullTypeEyE10Policy1000EyEEvPT0_
        .type           _ZN3cub18CUB_300001_SM_10006detail10radix_sort33DeviceRadixSortExclusiveSumKernelINS1_5radix10policy_hubIiNS0_8NullTypeEyE10Policy1000EyEEvPT0_,@function
        .size           _ZN3cub18CUB_300001_SM_10006detail10radix_sort33DeviceRadixSortExclusiveSumKernelINS1_5radix10policy_hubIiNS0_8NullTypeEyE10Policy1000EyEEvPT0_,(.L_x_280 - _ZN3cub18CUB_300001_SM_10006detail10radix_sort33DeviceRadixSortExclusiveSumKernelINS1_5radix10policy_hubIiNS0_8NullTypeEyE10Policy1000EyEEvPT0_)
        .other          _ZN3cub18CUB_300001_SM_10006detail10radix_sort33DeviceRadixSortExclusiveSumKernelINS1_5radix10policy_hubIiNS0_8NullTypeEyE10Policy1000EyEEvPT0_,@"STO_CUDA_ENTRY STV_DEFAULT"
_ZN3cub18CUB_300001_SM_10006detail10radix_sort33DeviceRadixSortExclusiveSumKernelINS1_5radix10policy_hubIiNS0_8NullTypeEyE10Policy1000EyEEvPT0_:
.text._ZN3cub18CUB_300001_SM_10006detail10radix_sort33DeviceRadixSortExclusiveSumKernelINS1_5radix10policy_hubIiNS0_8NullTypeEyE10Policy1000EyEEvPT0_:
[----:B------:R-:W-:Y:S01]  /*0000*/  LDC R1, c[0x0][0x37c] ;  /* 0x0000df00ff017b82 */ /* 0x000fe20000000800 */
[----:B------:R-:W0:Y:S07]  /*0010*/  S2R R18, SR_TID.X ;  /* 0x0000000000127919 */ /* 0x000e2e0000002100 */
[----:B------:R-:W1:Y:S01]  /*0020*/  LDC.64 R16, c[0x0][0x380] ;  /* 0x0000e000ff107b82 */ /* 0x000e620000000a00 */
[----:B------:R-:W2:Y:S01]  /*0030*/  LDCU.64 UR4, c[0x0][0x358] ;  /* 0x00006b00ff0477ac */ /* 0x000ea20008000a00 */
[----:B------:R-:W3:Y:S01]  /*0040*/  S2R R5, SR_CTAID.X ;  /* 0x0000000000057919 */ /* 0x000ee20000002500 */
[----:B0-----:R-:W-:Y:S01]  /*0050*/  ISETP.GT.U32.AND P1, PT, R18, 0xff, PT ;  /* 0x000000ff1200780c */ /* 0x001fe20003f24070 */
[----:B---3--:R-:W-:-:S04]  /*0060*/  IMAD R5, R5, 0x100, R18 ;  /* 0x0000010005057824 */ /* 0x008fc800078e0212 */
[----:B-1----:R-:W-:-:S08]  /*0070*/  IMAD.WIDE R16, R5, 0x8, R16 ;  /* 0x0000000805107825 */ /* 0x002fd000078e0210 */
[----:B--2---:R-:W2:Y:S01]  /*0080*/  @!P1 LDG.E.64 R2, desc[UR4][R16.64] ;  /* 0x0000000410029981 */ /* 0x004ea2000c1e1b00 */
[----:B------:R-:W-:Y:S02]  /*0090*/  MOV R0, 0x400 ;  /* 0x0000040000007802 */ /* 0x000fe40000000f00 */
[C---:B------:R-:W-:Y:S01]  /*00a0*/  ISETP.GT.U32.AND P0, PT, R18.reuse, 0x1f, PT ;  /* 0x0000001f1200780c */ /* 0x040fe20003f04070 */
[----:B------:R-:W0:Y:S02]  /*00b0*/  S2R R5, SR_CgaCtaId ;  /* 0x0000000000057919 */ /* 0x000e240000008800 */
[----:B0-----:R-:W-:Y:S02]  /*00c0*/  LEA R5, R5, R0, 0x18 ;  /* 0x0000000005057211 */ /* 0x001fe400078ec0ff */
[----:B------:R-:W-:-:S05]  /*00d0*/  LEA.HI R0, R18, R18, RZ, 0x1d ;  /* 0x0000001212007211 */ /* 0x000fca00078fe8ff */
[----:B------:R-:W-:-:S05]  /*00e0*/  IMAD R0, R0, 0x8, R5 ;  /* 0x0000000800007824 */ /* 0x000fca00078e0205 */
[----:B--2---:R0:W-:Y:S01]  /*00f0*/  STS.64 [R0+0x10], R2 ;  /* 0x0000100200007388 */ /* 0x0041e20000000a00 */
[----:B------:R-:W-:Y:S06]  /*0100*/  BAR.SYNC.DEFER_BLOCKING 0x0 ;  /* 0x0000000000007b1d */ /* 0x000fec0000010000 */
[----:B------:R-:W-:Y:S05]  /*0110*/  @P0 BRA `(.L_x_120) ;  /* 0x0000000400240947 */ /* 0x000fea0003800000 */
[----:B------:R-:W-:Y:S01]  /*0120*/  IMAD R18, R18, 0x48, R5 ;  /* 0x0000004812127824 */ /* 0x000fe200078e0205 */
[----:B------:R-:W-:-:S04]  /*0130*/  UMOV UR6, 0xffffffff ;  /* 0xffffffff00067882 */ /* 0x000fc80000000000 */
[----:B------:R-:W-:Y:S04]  /*0140*/  LDS.64 R14, [R18+0x10] ;  /* 0x00001000120e7984 */ /* 0x000fe80000000a00 */
[----:B------:R-:W-:Y:S04]  /*0150*/  LDS.64 R12, [R18+0x18] ;  /* 0x00001800120c7984 */ /* 0x000fe80000000a00 */
[----:B------:R-:W1:Y:S04]  /*0160*/  LDS.64 R10, [R18+0x20] ;  /* 0x00002000120a7984 */ /* 0x000e680000000a00 */
[----:B------:R-:W-:Y:S04]  /*0170*/  LDS.64 R8, [R18+0x28] ;  /* 0x0000280012087984 */ /* 0x000fe80000000a00 */
[----:B------:R-:W2:Y:S04]  /*0180*/  LDS.64 R6, [R18+0x30] ;  /* 0x0000300012067984 */ /* 0x000ea80000000a00 */
[----:B------:R-:W-:Y:S04]  /*0190*/  LDS.64 R4, [R18+0x38] ;  /* 0x0000380012047984 */ /* 0x000fe80000000a00 */
[----:B0-----:R-:W0:Y:S04]  /*01a0*/  LDS.64 R2, [R18+0x40] ;  /* 0x0000400012027984 */ /* 0x001e280000000a00 */
[----:B------:R-:W3:Y:S01]  /*01b0*/  LDS.64 R20, [R18+0x48] ;  /* 0x0000480012147984 */ /* 0x000ee20000000a00 */
[----:B-1----:R-:W-:-:S04]  /*01c0*/  IADD3 R19, P3, P4, R10, R12, R14 ;  /* 0x0000000c0a137210 */ /* 0x002fc80007c7e00e */
[----:B------:R-:W-:Y:S02]  /*01d0*/  IADD3.X R23, PT, PT, R11, R13, R15, P3, P4 ;  /* 0x0000000d0b177210 */ /* 0x000fe40001fe840f */
[----:B--2---:R-:W-:-:S04]  /*01e0*/  IADD3 R19, P0, P2, R6, R19, R8 ;  /* 0x0000001306137210 */ /* 0x004fc80007a1e008 */
[----:B------:R-:W-:Y:S02]  /*01f0*/  IADD3.X R23, PT, PT, R7, R23, R9, P0, P2 ;  /* 0x0000001707177210 */ /* 0x000fe400007e4409 */
[----:B0-----:R-:W-:-:S04]  /*0200*/  IADD3 R19, P3, P4, R2, R19, R4 ;  /* 0x0000001302137210 */ /* 0x001fc80007c7e004 */
[----:B---3--:R-:W-:Y:S02]  /*0210*/  IADD3 R20, P0, PT, R20, R19, RZ ;  /* 0x0000001314147210 */ /* 0x008fe40007f1e0ff */
[----:B------:R-:W-:-:S05]  /*0220*/  IADD3.X R19, PT, PT, R3, R23, R5, P3, P4 ;  /* 0x0000001703137210 */ /* 0x000fca0001fe8405 */
[----:B------:R-:W-:Y:S01]  /*0230*/  IMAD.X R19, R21, 0x1, R19, P0 ;  /* 0x0000000115137824 */ /* 0x000fe200000e0613 */
[----:B------:R-:W-:Y:S06]  /*0240*/  BRA.DIV UR6, `(.L_x_121) ;  /* 0x0000000206f07947 */ /* 0x000fec000b800000 */
[----:B------:R-:W0:Y:S04]  /*0250*/  SHFL.UP PT, R27, R20, 0x1, RZ ;  /* 0x04200000141b7989 */ /* 0x000e2800000e00ff */
[----:B------:R-:W1:Y:S01]  /*0260*/  SHFL.UP P0, R25, R19, 0x1, RZ ;  /* 0x0420000013197989 */ /* 0x000e6200000000ff */
[----:B0-----:R-:W-:-:S04]  /*0270*/  IADD3 R22, P2, PT, R27, R20, RZ ;  /* 0x000000141b167210 */ /* 0x001fc80007f5e0ff */
[----:B-1----:R-:W-:Y:S01]  /*0280*/  SEL R27, R22, R27, P0 ;  /* 0x0000001b161b7207 */ /* 0x002fe20000000000 */
[----:B------:R-:W-:-:S04]  /*0290*/  IMAD.X R26, R25, 0x1, R19, P2 ;  /* 0x00000001191a7824 */ /* 0x000fc800010e0613 */
[----:B------:R-:W0:Y:S01]  /*02a0*/  SHFL.UP PT, R28, R27, 0x2, RZ ;  /* 0x044000001b1c7989 */ /* 0x000e2200000e00ff */
[----:B------:R-:W-:-:S05]  /*02b0*/  SEL R26, R26, R25, P0 ;  /* 0x000000191a1a7207 */ /* 0x000fca0000000000 */
[----:B------:R-:W1:Y:S01]  /*02c0*/  SHFL.UP P0, R25, R26, 0x2, RZ ;  /* 0x044000001a197989 */ /* 0x000e6200000000ff */
[----:B0-----:R-:W-:-:S05]  /*02d0*/  IADD3 R21, P2, PT, R28, R27, RZ ;  /* 0x0000001b1c157210 */ /* 0x001fca0007f5e0ff */
[----:B-1----:R-:W-:Y:S01]  /*02e0*/  IMAD.X R22, R25, 0x1, R26, P2 ;  /* 0x0000000119167824 */ /* 0x002fe200010e061a */
[----:B------:R-:W-:-:S04]  /*02f0*/  SEL R28, R21, R28, P0 ;  /* 0x0000001c151c7207 */ /* 0x000fc80000000000 */
[----:B------:R-:W-:Y:S01]  /*0300*/  SEL R29, R22, R25, P0 ;  /* 0x00000019161d7207 */ /* 0x000fe20000000000 */
        /* <DEDUP_REMOVED lines=12> */
[----:B------:R0:W1:Y:S04]  /*03d0*/  SHFL.UP PT, R28, R27, 0x10, RZ ;  /* 0x060000001b1c7989 */ /* 0x00006800000e00ff */
[----:B------:R0:W2:Y:S02]  /*03e0*/  SHFL.UP P0, R25, R26, 0x10, RZ ;  /* 0x060000001a197989 */ /* 0x0000a400000000ff */
.L_x_132:
[----:B-1----:R-:W-:-:S04]  /*03f0*/  IADD3 R21, P2, PT, R28, R27, RZ ;  /* 0x0000001b1c157210 */ /* 0x002fc80007f5e0ff */
[----:B--2---:R-:W-:Y:S01]  /*0400*/  SEL R21, R21, R28, P0 ;  /* 0x0000001c15157207 */ /* 0x004fe20000000000 */
[----:B------:R-:W-:-:S05]  /*0410*/  IMAD.X R22, R25, 0x1, R26, P2 ;  /* 0x0000000119167824 */ /* 0x000fca00010e061a */
[----:B------:R-:W-:Y:S02]  /*0420*/  SEL R22, R22, R25, P0 ;  /* 0x0000001916167207 */ /* 0x000fe40000000000 */
[----:B------:R-:W-:-:S05]  /*0430*/  IADD3 R20, P0, PT, R21, -R20, RZ ;  /* 0x8000001415147210 */ /* 0x000fca0007f1e0ff */
[----:B------:R-:W-:Y:S01]  /*0440*/  IMAD.X R21, R22, 0x1, ~R19, P0 ;  /* 0x0000000116157824 */ /* 0x000fe200000e0e13 */
[----:B------:R-:W-:-:S04]  /*0450*/  IADD3 R14, P0, PT, R14, R20, RZ ;  /* 0x000000140e0e7210 */ /* 0x000fc80007f1e0ff */
[----:B------:R1:W-:Y:S01]  /*0460*/  STS.64 [R18+0x10], R20 ;  /* 0x0000101412007388 */ /* 0x0003e20000000a00 */
[----:B------:R-:W-:Y:S01]  /*0470*/  IMAD.X R15, R15, 0x1, R21, P0 ;  /* 0x000000010f0f7824 */ /* 0x000fe200000e0615 */
        /* <DEDUP_REMOVED lines=17> */
[----:B------:R-:W-:-:S05]  /*0590*/  IMAD.X R3, R3, 0x1, R5, P0 ;  /* 0x0000000103037824 */ /* 0x000fca00000e0605 */
[----:B------:R1:W-:Y:S03]  /*05a0*/  STS.64 [R18+0x48], R2 ;  /* 0x0000480212007388 */ /* 0x0003e60000000a00 */
.L_x_120:
[----:B------:R-:W-:Y:S05]  /*05b0*/  WARPSYNC.ALL ;  /* 0x0000000000007948 */ /* 0x000fea0003800000 */
[----:B------:R-:W-:Y:S06]  /*05c0*/  BAR.SYNC.DEFER_BLOCKING 0x0 ;  /* 0x0000000000007b1d */ /* 0x000fec0000010000 */
[----:B------:R-:W-:Y:S05]  /*05d0*/  @P1 EXIT ;  /* 0x000000000000194d */ /* 0x000fea0003800000 */
[----:B01----:R-:W0:Y:S04]  /*05e0*/  LDS.64 R2, [R0+0x10] ;  /* 0x0000100000027984 */ /* 0x003e280000000a00 */
[----:B0-----:R-:W-:Y:S01]  /*05f0*/  STG.E.64 desc[UR4][R16.64], R2 ;  /* 0x0000000210007986 */ /* 0x001fe2000c101b04 */
[----:B------:R-:W-:Y:S05]  /*0600*/  EXIT ;  /* 0x000000000000794d */ /* 0x000fea0003800000 */
.L_x_121:
[----:B------:R-:W-:Y:S02]  /*0610*/  IMAD.MOV.U32 R24, RZ, RZ, R20 ;  /* 0x000000ffff187224 */ /* 0x000fe400078e0014 */
[----:B------:R-:W-:Y:S02]  /*0620*/  IMAD.MOV.U32 R23, RZ, RZ, 0x1 ;  /* 0x00000001ff177424 */ /* 0x000fe400078e00ff */
[----:B------:R-:W-:Y:S02]  /*0630*/  IMAD.MOV.U32 R22, RZ, RZ, RZ ;  /* 0x000000ffff167224 */ /* 0x000fe400078e00ff */
[----:B------:R-:W-:-:S07]  /*0640*/  IMAD.MOV.U32 R21, RZ, RZ, -0x1 ;  /* 0xffffffffff157424 */ /* 0x000fce00078e00ff */
[----:B------:R-:W-:Y:S05]  /*0650*/  WARPSYNC.COLLECTIVE R21, `(.L_x_122) ;  /* 0x0000000015087348 */ /* 0x000fea0003c00000 */
[----:B------:R0:W1:Y:S02]  /*0660*/  SHFL.UP P0, R25, R24, R23, R22 ;  /* 0x0400001718197389 */ /* 0x0000640000000016 */
[----:B01----:R-:W-:Y:S05]  /*0670*/  ENDCOLLECTIVE ;  /* 0x000000000000791b */ /* 0x003fea0003800000 */
.L_x_122:
[----:B------:R-:W-:Y:S02]  /*0680*/  IMAD.MOV.U32 R24, RZ, RZ, R19 ;  /* 0x000000ffff187224 */ /* 0x000fe400078e0013 */
[----:B------:R-:W-:-:S07]  /*0690*/  IMAD.MOV.U32 R27, RZ, RZ, R25 ;  /* 0x000000ffff1b7224 */ /* 0x000fce00078e0019 */
[----:B------:R-:W-:Y:S05]  /*06a0*/  WARPSYNC.COLLECTIVE R21, `(.L_x_123) ;  /* 0x0000000015087348 */ /* 0x000fea0003c00000 */
[----:B------:R0:W1:Y:S02]  /*06b0*/  SHFL.UP P0, R25, R24, R23, R22 ;  /* 0x0400001718197389 */ /* 0x0000640000000016 */
[----:B01----:R-:W-:Y:S05]  /*06c0*/  ENDCOLLECTIVE ;  /* 0x000000000000791b */ /* 0x003fea0003800000 */
.L_x_123:
[----:B------:R-:W-:Y:S01]  /*06d0*/  IADD3 R26, P2, PT, R27, R20, RZ ;  /* 0x000000141b1a7210 */ /* 0x000fe20007f5e0ff */
[----:B------:R-:W-:-:S03]  /*06e0*/  IMAD.MOV.U32 R23, RZ, RZ, 0x2 ;  /* 0x00000002ff177424 */ /* 0x000fc600078e00ff */
[----:B------:R-:W-:Y:S01]  /*06f0*/  SEL R27, R26, R27, P0 ;  /* 0x0000001b1a1b7207 */ /* 0x000fe20000000000 */
[----:B------:R-:W-:-:S04]  /*0700*/  IMAD.X R26, R25, 0x1, R19, P2 ;  /* 0x00000001191a7824 */ /* 0x000fc800010e0613 */
[----:B------:R-:W-:Y:S01]  /*0710*/  IMAD.MOV.U32 R24, RZ, RZ, R27 ;  /* 0x000000ffff187224 */ /* 0x000fe200078e001b */
[----:B------:R-:W-:-:S07]  /*0720*/  SEL R26, R26, R25, P0 ;  /* 0x000000191a1a7207 */ /* 0x000fce0000000000 */
[----:B------:R-:W-:Y:S05]  /*0730*/  WARPSYNC.COLLECTIVE R21, `(.L_x_124) ;  /* 0x0000000015087348 */ /* 0x000fea0003c00000 */
[----:B------:R0:W1:Y:S02]  /*0740*/  SHFL.UP P0, R25, R24, R23, R22 ;  /* 0x0400001718197389 */ /* 0x0000640000000016 */
[----:B01----:R-:W-:Y:S05]  /*0750*/  ENDCOLLECTIVE ;  /* 0x000000000000791b */ /* 0x003fea0003800000 */
.L_x_124:
[----:B------:R-:W-:Y:S02]  /*0760*/  IMAD.MOV.U32 R24, RZ, RZ, R26 ;  /* 0x000000ffff187224 */ /* 0x000fe400078e001a */
[----:B------:R-:W-:-:S07]  /*0770*/  IMAD.MOV.U32 R28, RZ, RZ, R25 ;  /* 0x000000ffff1c7224 */ /* 0x000fce00078e0019 */
[----:B------:R-:W-:Y:S05]  /*0780*/  WARPSYNC.COLLECTIVE R21, `(.L_x_125) ;  /* 0x0000000015087348 */ /* 0x000fea0003c00000 */
[----:B------:R0:W1:Y:S02]  /*0790*/  SHFL.UP P0, R25, R24, R23, R22 ;  /* 0x0400001718197389 */ /* 0x0000640000000016 */
[----:B01----:R-:W-:Y:S05]  /*07a0*/  ENDCOLLECTIVE ;  /* 0x000000000000791b */ /* 0x003fea0003800000 */
.L_x_125:
        /* <DEDUP_REMOVED lines=9> */
.L_x_126:
[----:B------:R-:W-:Y:S02]  /*0840*/  IMAD.MOV.U32 R24, RZ, RZ, R29 ;  /* 0x000000ffff187224 */ /* 0x000fe400078e001d */
[----:B------:R-:W-:-:S07]  /*0850*/  IMAD.MOV.U32 R27, RZ, RZ, R25 ;  /* 0x000000ffff1b7224 */ /* 0x000fce00078e0019 */
[----:B------:R-:W-:Y:S05]  /*0860*/  WARPSYNC.COLLECTIVE R21, `(.L_x_127) ;  /* 0x0000000015087348 */ /* 0x000fea0003c00000 */
[----:B------:R0:W1:Y:S02]  /*0870*/  SHFL.UP P0, R25, R24, R23, R22 ;  /* 0x0400001718197389 */ /* 0x0000640000000016 */
[----:B01----:R-:W-:Y:S05]  /*0880*/  ENDCOLLECTIVE ;  /* 0x000000000000791b */ /* 0x003fea0003800000 */
.L_x_127:
        /* <DEDUP_REMOVED lines=9> */
.L_x_128:
[----:B------:R-:W-:Y:S02]  /*0920*/  IMAD.MOV.U32 R24, RZ, RZ, R29 ;  /* 0x000000ffff187224 */ /* 0x000fe400078e001d */
[----:B------:R-:W-:-:S07]  /*0930*/  IMAD.MOV.U32 R27, RZ, RZ, R25 ;  /* 0x000000ffff1b7224 */ /* 0x000fce00078e0019 */
[----:B------:R-:W-:Y:S05]  /*0940*/  WARPSYNC.COLLECTIVE R21, `(.L_x_129) ;  /* 0x0000000015087348 */ /* 0x000fea0003c00000 */
[----:B------:R0:W1:Y:S02]  /*0950*/  SHFL.UP P0, R25, R24, R23, R22 ;  /* 0x0400001718197389 */ /* 0x0000640000000016 */
[----:B01----:R-:W-:Y:S05]  /*0960*/  ENDCOLLECTIVE ;  /* 0x000000000000791b */ /* 0x003fea0003800000 */
.L_x_129:
        /* <DEDUP_REMOVED lines=9> */
.L_x_130:
[----:B------:R-:W-:Y:S02]  /*0a00*/  IMAD.MOV.U32 R24, RZ, RZ, R26 ;  /* 0x000000ffff187224 */ /* 0x000fe400078e001a */
[----:B------:R-:W-:-:S07]  /*0a10*/  IMAD.MOV.U32 R28, RZ, RZ, R25 ;  /* 0x000000ffff1c7224 */ /* 0x000fce00078e0019 */
[----:B------:R-:W-:Y:S05]  /*0a20*/  WARPSYNC.COLLECTIVE R21, `(.L_x_131) ;  /* 0x0000000015087348 */ /* 0x000fea0003c00000 */
[----:B------:R0:W1:Y:S02]  /*0a30*/  SHFL.UP P0, R25, R24, R23, R22 ;  /* 0x0400001718197389 */ /* 0x0000640000000016 */
[----:B01----:R-:W-:Y:S05]  /*0a40*/  ENDCOLLECTIVE ;  /* 0x000000000000791b */ /* 0x003fea0003800000 */
.L_x_131:
[----:B------:R-:W-:Y:S05]  /*0a50*/  BRA `(.L_x_132) ;  /* 0xfffffff800647947 */ /* 0x000fea000383ffff */
.L_x_133:
        /* <DEDUP_REMOVED lines=10> */
.L_x_280:


//--------------------- .text._ZN3cub18CUB_300001_SM_10006detail10radix_sort30DeviceRadixSortHistogramKernelINS1_5radix10policy_hubIiNS0_8NullTypeEyE10Policy1000ELNS0_9SortOrderE0EiyNS1_21identity_decomposer_tEEEvPT2_PKT1_SB_iiT3_ --------------------------
	.section	.text._ZN3cub18CUB_300001_SM_10006detail10radix_sort30DeviceRadixSortHistogramKernelINS1_5radix10policy_hubIiNS0_8NullTypeEyE10Policy1000ELNS0_9SortOrderE0EiyNS1_21identity_decomposer_tEEEvPT2_PKT1_SB_iiT3_,"ax",@progbits
	.align	128
        .global         _ZN3cub18CUB_300001_SM_10006detail10radix_sort30DeviceRadixSortHistogramKernelINS1_5radix10policy_hubIiNS0_8NullTypeEyE10Policy1000ELNS0_9SortOrderE0EiyNS1_21identity_decomposer_tEEEvPT2_PKT1_SB_iiT3_
        .type           _ZN3cub18CUB_300001_SM_10006detail10radix_sort30DeviceRadixSortHistogramKernelINS1_5radix10policy_hubIiNS0_8NullTypeEyE10Policy1000ELNS0_9SortOrderE0EiyNS1_21identity_decomposer_tEEEvPT2_PKT1_SB_iiT3_,@function
        .size           _ZN3cub18CUB_300001_SM_10006detail10radix_sort30DeviceRadixSortHistogramKernelINS1_5radix10policy_hubIiNS0_8NullTypeEyE10Policy1000ELNS0_9SortOrderE0EiyNS1_21identity_decomposer_tEEEvPT2_PKT1_SB_iiT3_,(.L_x_281 - _ZN3cub18CUB_300001_SM_10006detail10radix_sort30DeviceRadixSortHistogramKernelINS1_5radix10policy_hubIiNS0_8NullTypeEyE10Policy1000ELNS0_9SortOrderE0EiyNS1_21identity_decomposer_tEEEvPT2_PKT1_SB_iiT3_)
        .other          _ZN3cub18CUB_300001_SM_10006detail10radix_sort30DeviceRadixSortHistogramKernelINS1_5radix10policy_hubIiNS0_8NullTypeEyE10Policy1000ELNS0_9SortOrderE0EiyNS1_21identity_decomposer_tEEEvPT2_PKT1_SB_iiT3_,@"STO_CUDA_ENTRY STV_DEFAULT"
_ZN3cub18CUB_300001_SM_10006detail10radix_sort30DeviceRadixSortHistogramKernelINS1_5radix10policy_hubIiNS0_8NullTypeEyE10Policy1000ELNS0_9SortOrderE0EiyNS1_21identity_decomposer_tEEEvPT2_PKT1_SB_iiT3_:
.text._ZN3cub18CUB_300001_SM_10006detail10radix_sort30DeviceRadixSortHistogramKernelINS1_5radix10policy_hubIiNS0_8NullTypeEyE10Policy1000ELNS0_9SortOrderE0EiyNS1_21identity_decomposer_tEEEvPT2_PKT1_SB_iiT3_:
[----:B------:R-:W-:Y:S01]  /*0000*/  LDC R1, c[0x0][0x37c] ;  /* 0x0000df00ff017b82 */ /* 0x000fe20000000800 */
[----:B------:R-:W0:Y:S02]  /*0010*/  LDCU.64 UR14, c[0x0][0x390] ;  /* 0x00007200ff0e77ac */ /* 0x000e240008000a00 */
[----:B0-----:R-:W-:-:S04]  /*0020*/  ISETP.NE.U32.AND P0, PT, RZ, UR14, PT ;  /* 0x0000000eff007c0c */ /* 0x001fc8000bf05070 */
[----:B------:R-:W-:-:S13]  /*0030*/  ISETP.NE.AND.EX P0, PT, RZ, UR15, PT, P0 ;  /* 0x0000000fff007c0c */ /* 0x000fda000bf05300 */
[----:B------:R-:W-:Y:S05]  /*0040*/  @!P0 EXIT ;  /* 0x000000000000894d */ /* 0x000fea0003800000 */
[----:B------:R-:W-:Y:S01]  /*0050*/  UIADD3 UR11, UP0, UPT, UR14, -0x1, URZ ;  /* 0xffffffff0e0b7890 */ /* 0x000fe2000ff1e0ff */
[----:B------:R-:W0:Y:S01]  /*0060*/  S2R R4, SR_TID.X ;  /* 0x0000000000047919 */ /* 0x000e220000002100 */
[----:B------:R-:W1:Y:S01]  /*0070*/  LDCU.64 UR4, c[0x0][0x398] ;  /* 0x00007300ff0477ac */ /* 0x000e620008000a00 */
[----:B------:R-:W2:Y:S01]  /*0080*/  S2UR UR7, SR_CgaCtaId ;  /* 0x00000000000779c3 */ /* 0x000ea20000008800 */
[----:B------:R-:W-:Y:S01]  /*0090*/  UIADD3.X UR12, UPT, UPT, UR15, -0x1, URZ, UP0, !UPT ;  /* 0xffffffff0f0c7890 */ /* 0x000fe200087fe4ff */
[----:B------:R-:W-:Y:S01]  /*00a0*/  UMOV UR6, 0x400 ;  /* 0x0000040000067882 */ /* 0x000fe20000000000 */
[----:B------:R-:W3:Y:S05]  /*00b0*/  LDCU.64 UR20, c[0x0][0x358] ;  /* 0x00006b00ff1477ac */ /* 0x000eea0008000a00 */
[----:B------:R-:W4:Y:S01]  /*00c0*/  S2UR UR8, SR_CTAID.X ;  /* 0x00000000000879c3 */ /* 0x000f220000002500 */
[----:B------:R-:W-:Y:S01]  /*00d0*/  USHF.R.U64 UR11, UR11, 0x1e, UR12 ;  /* 0x0000001e0b0b7899 */ /* 0x000fe2000800120c */
[----:B------:R-:W0:Y:S03]  /*00e0*/  LDCU UR28, c[0x0][0x370] ;  /* 0x00006e00ff1c77ac */ /* 0x000e260008000800 */
[----:B------:R-:W-:-:S02]  /*00f0*/  UIADD3 UR11, UP0, UPT, UR11, 0x1, URZ ;  /* 0x000000010b0b7890 */ /* 0x000fc4000ff1e0ff */
[----:B-1----:R-:W-:Y:S02]  /*0100*/  UIADD3 UR4, UPT, UPT, UR5, 0x7, -UR4 ;  /* 0x0000000705047890 */ /* 0x002fe4000fffe804 */
[----:B------:R-:W-:Y:S02]  /*0110*/  ULEA.HI.X UR12, UR12, URZ, URZ, 0x2, UP0 ;  /* 0x000000ff0c0c7291 */ /* 0x000fe400080f14ff */
[----:B------:R-:W-:Y:S02]  /*0120*/  UISETP.LT.U32.AND UP0, UPT, UR11, UR14, UPT ;  /* 0x0000000e0b00728c */ /* 0x000fe4000bf01070 */
[----:B------:R-:W-:Y:S02]  /*0130*/  USHF.R.S32.HI UR5, URZ, 0x1f, UR4 ;  /* 0x0000001fff057899 */ /* 0x000fe40008011404 */
[----:B------:R-:W-:Y:S02]  /*0140*/  UISETP.LT.U32.AND.EX UP0, UPT, UR12, UR15, UPT, UP0 ;  /* 0x0000000f0c00728c */ /* 0x000fe4000bf01100 */
[----:B------:R-:W-:-:S02]  /*0150*/  ULEA.HI UR5, UR5, UR4, URZ, 0x3 ;  /* 0x0000000405057291 */ /* 0x000fc4000f8f18ff */
[----:B------:R-:W-:Y:S01]  /*0160*/  USEL UR11, UR11, UR14, UP0 ;  /* 0x0000000e0b0b7287 */ /* 0x000fe20008000000 */
[C---:B0-----:R-:W-:Y:S01]  /*0170*/  VIADD R21, R4.reuse, 0x780 ;  /* 0x0000078004157836 */ /* 0x041fe20000000000 */
[----:B------:R-:W-:Y:S02]  /*0180*/  USEL UR12, UR12, UR15, UP0 ;  /* 0x0000000f0c0c7287 */ /* 0x000fe40008000000 */
[----:B------:R-:W-:Y:S02]  /*0190*/  UISETP.GE.AND UP0, UPT, UR4, 0x8, UPT ;  /* 0x000000080400788c */ /* 0x000fe4000bf06270 */
[----:B--2---:R-:W-:Y:S02]  /*01a0*/  ULEA UR6, UR7, UR6, 0x18 ;  /* 0x0000000607067291 */ /* 0x004fe4000f8ec0ff */
[----:B------:R-:W-:Y:S02]  /*01b0*/  USHF.R.S32.HI UR5, URZ, 0x3, UR5 ;  /* 0x00000003ff057899 */ /* 0x000fe40008011405 */
[----:B------:R-:W-:Y:S01]  /*01c0*/  PLOP3.LUT P0, PT, PT, PT, UP0, 0x80, 0x8 ;  /* 0x000000000008781c */ /* 0x000fe20003f0f008 */
[----:B----4-:R-:W-:Y:S01]  /*01d0*/  USHF.L.U32 UR8, UR8, 0xb, URZ ;  /* 0x0000000b08087899 */ /* 0x010fe200080006ff */
[C---:B------:R-:W-:Y:S01]  /*01e0*/  LEA R0, R4.reuse, UR6, 0x2 ;  /* 0x0000000604007c11 */ /* 0x040fe2000f8e10ff */
[----:B------:R-:W-:Y:S01]  /*01f0*/  UIADD3 UR22, UPT, UPT, UR5, -0x1, URZ ;  /* 0xffffffff05167890 */ /* 0x000fe2000fffe0ff */
[----:B------:R-:W-:Y:S01]  /*0200*/  ISETP.GT.U32.OR P0, PT, R4, 0xff, !P0 ;  /* 0x000000ff0400780c */ /* 0x000fe20004704470 */
[----:B------:R-:W-:-:S02]  /*0210*/  ULOP3.LUT UR23, UR5, 0xf, URZ, 0xc0, !UPT ;  /* 0x0000000f05177892 */ /* 0x000fc4000f8ec0ff */
[----:B------:R-:W-:Y:S01]  /*0220*/  ULOP3.LUT UR24, UR5, 0x7, URZ, 0xc0, !UPT ;  /* 0x0000000705187892 */ /* 0x000fe2000f8ec0ff */
[----:B------:R-:W-:Y:S01]  /*0230*/  P2R R20, PR, RZ, 0x1 ;  /* 0x00000001ff147803 */ /* 0x000fe20000000000 */
[----:B------:R-:W-:Y:S02]  /*0240*/  ULOP3.LUT UR25, UR5, 0x3, URZ, 0xc0, !UPT ;  /* 0x0000000305197892 */ /* 0x000fe4000f8ec0ff */
[----:B------:R-:W-:Y:S02]  /*0250*/  ULOP3.LUT UR26, UR5, 0xffffff0, URZ, 0xc0, !UPT ;  /* 0x0ffffff0051a7892 */ /* 0x000fe4000f8ec0ff */
[----:B------:R-:W-:Y:S02]  /*0260*/  ULOP3.LUT UR27, UR5, 0xffffff8, URZ, 0xc0, !UPT ;  /* 0x0ffffff8051b7892 */ /* 0x000fe4000f8ec0ff */
[----:B------:R-:W-:Y:S01]  /*0270*/  ULOP3.LUT UR9, UR5, 0x1, URZ, 0xc0, !UPT ;  /* 0x0000000105097892 */ /* 0x000fe2000f8ec0ff */
[----:B------:R-:W-:Y:S01]  /*0280*/  UMOV UR6, URZ ;  /* 0x000000ff00067c82 */ /* 0x000fe20008000000 */
[----:B---3--:R-:W-:-:S10]  /*0290*/  UMOV UR7, URZ ;  /* 0x000000ff00077c82 */ /* 0x008fd40008000000 */
.L_x_217:
[----:B------:R-:W-:Y:S01]  /*02a0*/  ISETP.NE.AND P0, PT, R20, RZ, PT ;  /* 0x000000ff1400720c */ /* 0x000fe20003f05270 */
[----:B------:R-:W-:-:S12]  /*02b0*/  BSSY.RECONVERGENT B0, `(.L_x_134) ;  /* 0x000007c000007945 */ /* 0x000fd80003800200 */
[----:B012345:R-:W-:Y:S05]  /*02c0*/  @P0 BRA `(.L_x_135) ;  /* 0x0000000400e80947 */ /* 0x03ffea0003800000 */
[----:B------:R-:W-:Y:S02]  /*02d0*/  IMAD.U32 R2, RZ, RZ, UR22 ;  /* 0x00000016ff027e24 */ /* 0x000fe4000f8e00ff */
[----:B------:R-:W-:-:S03]  /*02e0*/  IMAD.MOV.U32 R3, RZ, RZ, RZ ;  /* 0x000000ffff037224 */ /* 0x000fc600078e00ff */
[----:B------:R-:W-:-:S13]  /*02f0*/  ISETP.GE.U32.AND P1, PT, R2, 0xf, PT ;  /* 0x0000000f0200780c */ /* 0x000fda0003f26070 */
[----:B------:R-:W-:Y:S05]  /*0300*/  @!P1 BRA `(.L_x_136) ;  /* 0x00000000005c9947 */ /* 0x000fea0003800000 */
[----:B------:R-:W-:Y:S01]  /*0310*/  VIADD R2, R0, 0x2000 ;  /* 0x0000200000027836 */ /* 0x000fe20000000000 */
[----:B------:R-:W-:-:S12]  /*0320*/  UIADD3 UR4, UPT, UPT, -UR26, URZ, URZ ;  /* 0x000000ff1a047290 */ /* 0x000fd8000fffe1ff */
.L_x_137:
[----:B------:R-:W-:Y:S01]  /*0330*/  UIADD3 UR4, UPT, UPT, UR4, 0x10, URZ ;  /* 0x0000001004047890 */ /* 0x000fe2000fffe0ff */
[----:B------:R-:W-:Y:S03]  /*0340*/  STS [R2+-0x2000], RZ ;  /* 0xffe000ff02007388 */ /* 0x000fe60000000800 */
[----:B------:R-:W-:Y:S01]  /*0350*/  UISETP.NE.AND UP0, UPT, UR4, URZ, UPT ;  /* 0x000000ff0400728c */ /* 0x000fe2000bf05270 */
        /* <DEDUP_REMOVED lines=16> */
[----:B------:R-:W-:Y:S06]  /*0460*/  BRA.U UP0, `(.L_x_137) ;  /* 0xfffffffd00b07547 */ /* 0x000fec000b83ffff */
[----:B------:R-:W-:-:S07]  /*0470*/  IMAD.U32 R3, RZ, RZ, UR26 ;  /* 0x0000001aff037e24 */ /* 0x000fce000f8e00ff */
.L_x_136:
[----:B------:R-:W-:Y:S01]  /*0480*/  ISETP.NE.AND P0, PT, RZ, UR23, PT ;  /* 0x00000017ff007c0c */ /* 0x000fe2000bf05270 */
[----:B------:R-:W-:Y:S01]  /*0490*/  IMAD.U32 R6, RZ, RZ, UR24 ;  /* 0x00000018ff067e24 */ /* 0x000fe2000f8e00ff */
[----:B------:R-:W-:-:S03]  /*04a0*/  MOV R2, UR23 ;  /* 0x0000001700027c02 */ /* 0x000fc60008000f00 */
[----:B------:R-:W-:Y:S02]  /*04b0*/  VIADD R6, R6, 0xffffffff ;  /* 0xffffffff06067836 */ /* 0x000fe40000000000 */
[----:B------:R-:W-:-:S06]  /*04c0*/  VIADD R2, R2, 0xffffffff ;  /* 0xffffffff02027836 */ /* 0x000fcc0000000000 */
[----:B------:R-:W-:Y:S05]  /*04d0*/  @!P0 BRA `(.L_x_138) ;  /* 0x00000000007c8947 */ /* 0x000fea0003800000 */
[----:B------:R-:W-:Y:S01]  /*04e0*/  ISETP.GE.U32.AND P2, PT, R2, 0x7, PT ;  /* 0x000000070200780c */ /* 0x000fe20003f46070 */
[----:B------:R-:W-:-:S12]  /*04f0*/  UISETP.NE.AND UP0, UPT, UR24, URZ, UPT ;  /* 0x000000ff1800728c */ /* 0x000fd8000bf05270 */
[----:B------:R-:W-:Y:S05]  /*0500*/  @!P2 BRA `(.L_x_139) ;  /* 0x000000000028a947 */ /* 0x000fea0003800000 */
        /* <DEDUP_REMOVED lines=10> */
.L_x_139:
[----:B------:R-:W-:Y:S05]  /*05b0*/  BRA.U !UP0, `(.L_x_138) ;  /* 0x0000000108447547 */ /* 0x000fea000b800000 */
[----:B------:R-:W-:Y:S01]  /*05c0*/  ISETP.GE.U32.AND P2, PT, R6, 0x3, PT ;  /* 0x000000030600780c */ /* 0x000fe20003f46070 */
[----:B------:R-:W-:-:S12]  /*05d0*/  UISETP.NE.AND UP0, UPT, UR25, URZ, UPT ;  /* 0x000000ff1900728c */ /* 0x000fd8000bf05270 */
[C---:B0-----:R-:W-:Y:S02]  /*05e0*/  @P2 IMAD R5, R3.reuse, 0x400, R0 ;  /* 0x0000040003052824 */ /* 0x041fe400078e0200 */
[----:B------:R-:W-:-:S03]  /*05f0*/  @P2 VIADD R3, R3, 0x4 ;  /* 0x0000000403032836 */ /* 0x000fc60000000000 */
[----:B------:R1:W-:Y:S04]  /*0600*/  @P2 STS [R5], RZ ;  /* 0x000000ff05002388 */ /* 0x0003e80000000800 */
[----:B------:R1:W-:Y:S04]  /*0610*/  @P2 STS [R5+0x400], RZ ;  /* 0x000400ff05002388 */ /* 0x0003e80000000800 */
[----:B------:R1:W-:Y:S04]  /*0620*/  @P2 STS [R5+0x800], RZ ;  /* 0x000800ff05002388 */ /* 0x0003e80000000800 */
[----:B------:R1:W-:Y:S01]  /*0630*/  @P2 STS [R5+0xc00], RZ ;  /* 0x000c00ff05002388 */ /* 0x0003e20000000800 */
[----:B------:R-:W-:Y:S05]  /*0640*/  BRA.U !UP0, `(.L_x_138) ;  /* 0x0000000108207547 */ /* 0x000fea000b800000 */
[----:B------:R-:W-:Y:S01]  /*0650*/  IMAD R3, R3, 0x400, R0 ;  /* 0x0000040003037824 */ /* 0x000fe200078e0200 */
[----:B------:R-:W-:-:S04]  /*0660*/  UISETP.NE.AND UP0, UPT, UR25, 0x1, UPT ;  /* 0x000000011900788c */ /* 0x000fc8000bf05270 */
[----:B------:R2:W-:Y:S05]  /*0670*/  STS [R3], RZ ;  /* 0x000000ff03007388 */ /* 0x0005ea0000000800 */
[----:B------:R-:W-:Y:S05]  /*0680*/  BRA.U !UP0, `(.L_x_138) ;  /* 0x0000000108107547 */ /* 0x000fea000b800000 */
[----:B------:R-:W-:Y:S01]  /*0690*/  UISETP.NE.AND UP0, UPT, UR25, 0x2, UPT ;  /* 0x000000021900788c */ /* 0x000fe2000bf05270 */
[----:B------:R3:W-:Y:S05]  /*06a0*/  STS [R3+0x400], RZ ;  /* 0x000400ff03007388 */ /* 0x0007ea0000000800 */
[----:B------:R-:W-:-:S13]  /*06b0*/  PLOP3.LUT P2, PT, PT, PT, UP0, 0x80, 0x8 ;  /* 0x000000000008781c */ /* 0x000fda0003f4f008 */
[----:B------:R3:W-:Y:S02]  /*06c0*/  @P2 STS [R3+0x800], RZ ;  /* 0x000800ff03002388 */ /* 0x0007e40000000800 */
.L_x_138:
[----:B------:R-:W-:-:S13]  /*06d0*/  ISETP.GT.U32.AND P2, PT, R4, 0x7f, PT ;  /* 0x0000007f0400780c */ /* 0x000fda0003f44070 */
[----:B------:R-:W-:Y:S05]  /*06e0*/  @P2 BRA `(.L_x_135) ;  /* 0x0000000000e02947 */ /* 0x000fea0003800000 */
[----:B--23--:R-:W-:Y:S01]  /*06f0*/  HFMA2 R3, -RZ, RZ, 0, 0 ;  /* 0x00000000ff037431 */ /* 0x00cfe200000001ff */
[----:B------:R-:W-:Y:S06]  /*0700*/  @!P1 BRA `(.L_x_140) ;  /* 0x0000000000589947 */ /* 0x000fec0003800000 */
[----:B------:R-:W-:-:S07]  /*0710*/  IMAD.MOV.U32 R3, RZ, RZ, RZ ;  /* 0x000000ffff037224 */ /* 0x000fce00078e00ff */
.L_x_141:
[C---:B012---:R-:W-:Y:S02]  /*0720*/  IMAD R5, R3.reuse, 0x400, R0 ;  /* 0x0000040003057824 */ /* 0x047fe400078e0200 */
[----:B------:R-:W-:-:S03]  /*0730*/  VIADD R3, R3, 0x10 ;  /* 0x0000001003037836 */ /* 0x000fc60000000000 */
[----:B------:R2:W-:Y:S02]  /*0740*/  STS [R5+0x200], RZ ;  /* 0x000200ff05007388 */ /* 0x0005e40000000800 */
[----:B------:R-:W-:Y:S02]  /*0750*/  ISETP.NE.AND P1, PT, R3, UR26, PT ;  /* 0x0000001a03007c0c */ /* 0x000fe4000bf25270 */
[----:B------:R2:W-:Y:S04]  /*0760*/  STS [R5+0x600], RZ ;  /* 0x000600ff05007388 */ /* 0x0005e80000000800 */
        /* <DEDUP_REMOVED lines=13> */
[----:B------:R2:W-:Y:S01]  /*0840*/  STS [R5+0x3e00], RZ ;  /* 0x003e00ff05007388 */ /* 0x0005e20000000800 */
[----:B------:R-:W-:Y:S05]  /*0850*/  @P1 BRA `(.L_x_141) ;  /* 0xfffffffc00b01947 */ /* 0x000fea000383ffff */
[----:B------:R-:W-:-:S07]  /*0860*/  IMAD.U32 R3, RZ, RZ, UR26 ;  /* 0x0000001aff037e24 */ /* 0x000fce000f8e00ff */
.L_x_140:
[----:B------:R-:W-:Y:S05]  /*0870*/  @!P0 BRA `(.L_x_135) ;  /* 0x00000000007c8947 */ /* 0x000fea0003800000 */
[----:B------:R-:W-:Y:S01]  /*0880*/  ISETP.GE.U32.AND P0, PT, R2, 0x7, PT ;  /* 0x000000070200780c */ /* 0x000fe20003f06070 */
[----:B------:R-:W-:-:S12]  /*0890*/  UISETP.NE.AND UP0, UPT, UR24, URZ, UPT ;  /* 0x000000ff1800728c */ /* 0x000fd8000bf05270 */
[----:B------:R-:W-:Y:S05]  /*08a0*/  @!P0 BRA `(.L_x_142) ;  /* 0x0000000000288947 */ /* 0x000fea0003800000 */
[C---:B------:R-:W-:Y:S02]  /*08b0*/  IMAD R2, R3.reuse, 0x400, R0 ;  /* 0x0000040003027824 */ /* 0x040fe400078e0200 */
[----:B------:R-:W-:-:S03]  /*08c0*/  VIADD R3, R3, 0x8 ;  /* 0x0000000803037836 */ /* 0x000fc60000000000 */
[----:B------:R3:W-:Y:S04]  /*08d0*/  STS [R2+0x200], RZ ;  /* 0x000200ff02007388 */ /* 0x0007e80000000800 */
[----:B------:R3:W-:Y:S04]  /*08e0*/  STS [R2+0x600], RZ ;  /* 0x000600ff02007388 */ /* 0x0007e80000000800 */
[----:B------:R3:W-:Y:S04]  /*08f0*/  STS [R2+0xa00], RZ ;  /* 0x000a00ff02007388 */ /* 0x0007e80000000800 */
[----:B------:R3:W-:Y:S04]  /*0900*/  STS [R2+0xe00], RZ ;  /* 0x000e00ff02007388 */ /* 0x0007e80000000800 */
[----:B------:R3:W-:Y:S04]  /*0910*/  STS [R2+0x1200], RZ ;  /* 0x001200ff02007388 */ /* 0x0007e80000000800 */
[----:B------:R3:W-:Y:S04]  /*0920*/  STS [R2+0x1600], RZ ;  /* 0x001600ff02007388 */ /* 0x0007e80000000800 */
[----:B------:R3:W-:Y:S04]  /*0930*/  STS [R2+0x1a00], RZ ;  /* 0x001a00ff02007388 */ /* 0x0007e80000000800 */
[----:B------:R3:W-:Y:S02]  /*0940*/  STS [R2+0x1e00], RZ ;  /* 0x001e00ff02007388 */ /* 0x0007e40000000800 */
.L_x_142:
[----:B------:R-:W-:Y:S05]  /*0950*/  BRA.U !UP0, `(.L_x_135) ;  /* 0x0000000108447547 */ /* 0x000fea000b800000 */
[----:B------:R-:W-:Y:S01]  /*0960*/  ISETP.GE.U32.AND P0, PT, R6, 0x3, PT ;  /* 0x000000030600780c */ /* 0x000fe20003f06070 */
[----:B------:R-:W-:-:S12]  /*0970*/  UISETP.NE.AND UP0, UPT, UR25, URZ, UPT ;  /* 0x000000ff1900728c */ /* 0x000fd8000bf05270 */
[C---:B---3--:R-:W-:Y:S01]  /*0980*/  @P0 IMAD R2, R3.reuse, 0x400, R0 ;  /* 0x0000040003020824 */ /* 0x048fe200078e0200 */
[----:B------:R-:W-:-:S04]  /*0990*/  @P0 IADD3 R3, PT, PT, R3, 0x4, RZ ;  /* 0x0000000403030810 */ /* 0x000fc80007ffe0ff */
[----:B------:R4:W-:Y:S04]  /*09a0*/  @P0 STS [R2+0x200], RZ ;  /* 0x000200ff02000388 */ /* 0x0009e80000000800 */
[----:B------:R4:W-:Y:S04]  /*09b0*/  @P0 STS [R2+0x600], RZ ;  /* 0x000600ff02000388 */ /* 0x0009e80000000800 */
[----:B------:R4:W-:Y:S04]  /*09c0*/  @P0 STS [R2+0xa00], RZ ;  /* 0x000a00ff02000388 */ /* 0x0009e80000000800 */
[----:B------:R4:W-:Y:S01]  /*09d0*/  @P0 STS [R2+0xe00], RZ ;  /* 0x000e00ff02000388 */ /* 0x0009e20000000800 */
[----:B------:R-:W-:Y:S05]  /*09e0*/  BRA.U !UP0, `(.L_x_135) ;  /* 0x0000000108207547 */ /* 0x000fea000b800000 */
[----:B------:R-:W-:Y:S01]  /*09f0*/  IMAD R3, R3, 0x400, R0 ;  /* 0x0000040003037824 */ /* 0x000fe200078e0200 */
[----:B------:R-:W-:-:S04]  /*0a00*/  UISETP.NE.AND UP0, UPT, UR25, 0x1, UPT ;  /* 0x000000011900788c */ /* 0x000fc8000bf05270 */
[----:B------:R3:W-:Y:S05]  /*0a10*/  STS [R3+0x200], RZ ;  /* 0x000200ff03007388 */ /* 0x0007ea0000000800 */
[----:B------:R-:W-:Y:S05]  /*0a20*/  BRA.U !UP0, `(.L_x_135) ;  /* 0x0000000108107547 */ /* 0x000fea000b800000 */
[----:B------:R-:W-:Y:S01]  /*0a30*/  UISETP.NE.AND UP0, UPT, UR25, 0x2, UPT ;  /* 0x000000021900788c */ /* 0x000fe2000bf05270 */
[----:B------:R0:W-:Y:S05]  /*0a40*/  STS [R3+0x600], RZ ;  /* 0x000600ff03007388 */ /* 0x0001ea0000000800 */
[----:B------:R-:W-:-:S13]  /*0a50*/  PLOP3.LUT P0, PT, PT, PT, UP0, 0x80, 0x8 ;  /* 0x000000000008781c */ /* 0x000fda0003f0f008 */
[----:B------:R0:W-:Y:S02]  /*0a60*/  @P0 STS [R3+0xa00], RZ ;  /* 0x000a00ff03000388 */ /* 0x0001e40000000800 */
.L_x_135:
[----:B------:R-:W-:Y:S05]  /*0a70*/  BSYNC.RECONVERGENT B0 ;  /* 0x0000000000007941 */ /* 0x000fea0003800200 */
.L_x_134:
[----:B------:R-:W5:Y:S01]  /*0a80*/  LDCU.64 UR14, c[0x0][0x390] ;  /* 0x00007200ff0e77ac */ /* 0x000f620008000a00 */
[----:B------:R-:W-:Y:S02]  /*0a90*/  USHF.L.U32 UR4, UR6, 0x1e, URZ ;  /* 0x0000001e06047899 */ /* 0x000fe400080006ff */
[----:B------:R-:W-:Y:S02]  /*0aa0*/  USHF.L.U64.HI UR5, UR6, 0x1e, UR7 ;  /* 0x0000001e06057899 */ /* 0x000fe40008010207 */
[----:B-----5:R-:W-:-:S04]  /*0ab0*/  UIADD3 UR4, UP0, UPT, -UR4, UR14, URZ ;  /* 0x0000000e04047290 */ /* 0x020fc8000ff1e1ff */
[----:B------:R-:W-:Y:S02]  /*0ac0*/  UIADD3.X UR5, UPT, UPT, ~UR5, UR15, URZ, UP0, !UPT ;  /* 0x0000000f05057290 */ /* 0x000fe400087fe5ff */
[----:B------:R-:W-:-:S04]  /*0ad0*/  UISETP.LT.U32.AND UP0, UPT, UR4, 0x40000000, UPT ;  /* 0x400000000400788c */ /* 0x000fc8000bf01070 */
[----:B------:R-:W-:-:S04]  /*0ae0*/  UISETP.LT.U32.AND.EX UP0, UPT, UR5, URZ, UPT, UP0 ;  /* 0x000000ff0500728c */ /* 0x000fc8000bf01100 */
[----:B------:R-:W-:Y:S02]  /*0af0*/  USEL UR13, UR4, 0x40000000, UP0 ;  /* 0x40000000040d7887 */ /* 0x000fe40008000000 */
[----:B------:R-:W-:Y:S02]  /*0b00*/  USEL UR14, UR5, URZ, UP0 ;  /* 0x000000ff050e7287 */ /* 0x000fe40008000000 */
[----:B------:R-:W-:-:S04]  /*0b10*/  UISETP.GT.U32.AND UP0, UPT, UR13, UR8, UPT ;  /* 0x000000080d00728c */ /* 0x000fc8000bf04070 */
[----:B------:R-:W-:Y:S01]  /*0b20*/  UISETP.GT.U32.AND.EX UP0, UPT, UR14, URZ, UPT, UP0 ;  /* 0x000000ff0e00728c */ /* 0x000fe2000bf04100 */
[----:B------:R-:W-:Y:S08]  /*0b30*/  BAR.SYNC.DEFER_BLOCKING 0x0 ;  /* 0x0000000000007b1d */ /* 0x000ff00000010000 */
[----:B------:R-:W-:Y:S06]  /*0b40*/  BAR.SYNC.DEFER_BLOCKING 0x0 ;  /* 0x0000000000007b1d */ /* 0x000fec0000010000 */
[----:B------:R-:W-:Y:S05]  /*0b50*/  BRA.U !UP0, `(.L_x_143) ;  /* 0x0000000d082c7547 */ /* 0x000fea000b800000 */
[----:B------:R-:W-:Y:S01]  /*0b60*/  UMOV UR10, UR8 ;  /* 0x00000008000a7c82 */ /* 0x000fe20008000000 */
[----:B------:R-:W-:-:S05]  /*0b70*/  UMOV UR5, URZ ;  /* 0x000000ff00057c82 */ /* 0x000fca0008000000 */
.L_x_148:
[----:B-----5:R-:W5:Y:S01]  /*0b80*/  LDCU.64 UR18, c[0x0][0x390] ;  /* 0x00007200ff1277ac */ /* 0x020f620008000a00 */
[----:B------:R-:W-:Y:S02]  /*0b90*/  USHF.L.U32 UR15, UR6, 0x1e, URZ ;  /* 0x0000001e060f7899 */ /* 0x000fe400080006ff */
[----:B------:R-:W-:Y:S02]  /*0ba0*/  USHF.L.U64.HI UR16, UR6, 0x1e, UR7 ;  /* 0x0000001e06107899 */ /* 0x000fe40008010207 */
[----:B------:R-:W-:-:S04]  /*0bb0*/  UIADD3 UR15, UP0, UPT, UR10, UR15, URZ ;  /* 0x0000000f0a0f7290 */ /* 0x000fc8000ff1e0ff */
[----:B------:R-:W-:Y:S02]  /*0bc0*/  UIADD3.X UR16, UPT, UPT, UR5, UR16, URZ, UP0, !UPT ;  /* 0x0000001005107290 */ /* 0x000fe400087fe4ff */
[----:B------:R-:W-:Y:S02]  /*0bd0*/  ULEA UR10, UP0, UR28, UR10, 0xb ;  /* 0x0000000a1c0a7291 */ /* 0x000fe4000f8058ff */
[----:B-----5:R-:W-:Y:S02]  /*0be0*/  UIADD3 UR17, UP1, UPT, -UR15, UR18, URZ ;  /* 0x000000120f117290 */ /* 0x020fe4000ff3e1ff */
[----:B------:R-:W-:Y:S02]  /*0bf0*/  UIADD3.X UR5, UPT, UPT, URZ, UR5, URZ, UP0, !UPT ;  /* 0x00000005ff057290 */ /* 0x000fe400087fe4ff */
[----:B------:R-:W-:Y:S02]  /*0c00*/  UIADD3.X UR4, UPT, UPT, ~UR16, UR19, URZ, UP1, !UPT ;  /* 0x0000001310047290 */ /* 0x000fe40008ffe5ff */
[----:B------:R-:W-:-:S02]  /*0c10*/  UISETP.GE.U32.AND UP1, UPT, UR17, 0x800, UPT ;  /* 0x000008001100788c */ /* 0x000fc4000bf26070 */
[----:B------:R-:W-:Y:S02]  /*0c20*/  UISETP.GE.U32.AND UP0, UPT, UR10, UR13, UPT ;  /* 0x0000000d0a00728c */ /* 0x000fe4000bf06070 */
[----:B------:R-:W-:Y:S02]  /*0c30*/  UISETP.GE.U32.AND.EX UP1, UPT, UR4, URZ, UPT, UP1 ;  /* 0x000000ff0400728c */ /* 0x000fe4000bf26110 */
[----:B------:R-:W-:-:S07]  /*0c40*/  UISETP.GE.U32.AND.EX UP0, UPT, UR5, UR14, UPT, UP0 ;  /* 0x0000000e0500728c */ /* 0x000fce000bf06100 */
[----:B0-----:R-:W-:Y:S05]  /*0c50*/  BRA.U !UP1, `(.L_x_144) ;  /* 0x0000000109587547 */ /* 0x001fea000b800000 */
[----:B------:R-:W4:Y:S01]  /*0c60*/  LDCU.64 UR18, c[0x0][0x388] ;  /* 0x00007100ff1277ac */ /* 0x000f220008000a00 */
[----:B0-23--:R-:W-:-:S05]  /*0c70*/  IADD3 R3, P0, PT, R4, UR15, RZ ;  /* 0x0000000f04037c10 */ /* 0x00dfca000ff1e0ff */
[----:B------:R-:W-:Y:S01]  /*0c80*/  IMAD.X R6, RZ, RZ, UR16, P0 ;  /* 0x00000010ff067e24 */ /* 0x000fe200080e06ff */
[----:B----4-:R-:W-:-:S04]  /*0c90*/  LEA R2, P0, R3, UR18, 0x2 ;  /* 0x0000001203027c11 */ /* 0x010fc8000f8010ff */
        /* <DEDUP_REMOVED lines=8> */
[----:B-1----:R0:W5:Y:S04]  /*0d20*/  LDG.E R5, desc[UR20][R2.64+0xe00] ;  /* 0x000e001402057981 */ /* 0x002168000c1e1900 */
        /* <DEDUP_REMOVED lines=9> */
.L_x_144:
[----:B------:R-:W4:Y:S01]  /*0dc0*/  LDCU.64 UR18, c[0x0][0x388] ;  /* 0x00007100ff1277ac */ /* 0x000f220008000a00 */
[C---:B012---:R-:W-:Y:S01]  /*0dd0*/  VIADD R5, R4.reuse, 0x100 ;  /* 0x0000010004057836 */ /* 0x047fe20000000000 */
[C---:B---3--:R-:W-:Y:S01]  /*0de0*/  IADD3 R3, P0, PT, R4.reuse, UR15, RZ ;  /* 0x0000000f04037c10 */ /* 0x048fe2000ff1e0ff */
[C---:B----4-:R-:W-:Y:S01]  /*0df0*/  VIADD R2, R4.reuse, 0x80 ;  /* 0x0000008004027836 */ /* 0x050fe20000000000 */
[C---:B------:R-:W-:Y:S01]  /*0e00*/  ISETP.GE.AND P1, PT, R4.reuse, UR17, PT ;  /* 0x0000001104007c0c */ /* 0x040fe2000bf26270 */
[----:B------:R-:W-:Y:S01]  /*0e10*/  VIADD R7, R4, 0x180 ;  /* 0x0000018004077836 */ /* 0x000fe20000000000 */
[----:B------:R-:W-:Y:S01]  /*0e20*/  ISETP.GE.AND P3, PT, R5, UR17, PT ;  /* 0x0000001105007c0c */ /* 0x000fe2000bf66270 */
[----:B------:R-:W-:Y:S01]  /*0e30*/  IMAD.X R6, RZ, RZ, UR16, P0 ;  /* 0x00000010ff067e24 */ /* 0x000fe200080e06ff */
[----:B------:R-:W-:Y:S01]  /*0e40*/  ISETP.GE.AND P2, PT, R2, UR17, PT ;  /* 0x0000001102007c0c */ /* 0x000fe2000bf46270 */
[----:B------:R-:W-:Y:S01]  /*0e50*/  VIADD R5, R4, 0x200 ;  /* 0x0000020004057836 */ /* 0x000fe20000000000 */
[----:B------:R-:W-:Y:S01]  /*0e60*/  ISETP.GE.AND P4, PT, R7, UR17, PT ;  /* 0x0000001107007c0c */ /* 0x000fe2000bf86270 */
[----:B------:R-:W-:-:S03]  /*0e70*/  IMAD.MOV.U32 R12, RZ, RZ, 0x7fffffff ;  /* 0x7fffffffff0c7424 */ /* 0x000fc600078e00ff */
[----:B------:R-:W-:Y:S01]  /*0e80*/  ISETP.GE.AND P5, PT, R5, UR17, PT ;  /* 0x0000001105007c0c */ /* 0x000fe2000bfa6270 */
[----:B------:R-:W-:Y:S01]  /*0e90*/  VIADD R5, R4, 0x300 ;  /* 0x0000030004057836 */ /* 0x000fe20000000000 */
[----:B------:R-:W-:-:S04]  /*0ea0*/  LEA R2, P0, R3, UR18, 0x2 ;  /* 0x0000001203027c11 */ /* 0x000fc8000f8010ff */
[----:B------:R-:W-:Y:S01]  /*0eb0*/  LEA.HI.X R3, R3, UR19, R6, 0x2, P0 ;  /* 0x0000001303037c11 */ /* 0x000fe200080f1406 */
[----:B------:R-:W-:Y:S01]  /*0ec0*/  IMAD.MOV.U32 R11, RZ, RZ, 0x7fffffff ;  /* 0x7fffffffff0b7424 */ /* 0x000fe200078e00ff */
[----:B------:R-:W-:-:S03]  /*0ed0*/  IADD3 R6, PT, PT, R4, 0x280, RZ ;  /* 0x0000028004067810 */ /* 0x000fc60007ffe0ff */
[----:B------:R1:W5:Y:S01]  /*0ee0*/  @!P1 LDG.E R12, desc[UR20][R2.64] ;  /* 0x00000014020c9981 */ /* 0x000362000c1e1900 */
[----:B------:R-:W-:Y:S01]  /*0ef0*/  ISETP.GE.AND P1, PT, R5, UR17, PT ;  /* 0x0000001105007c0c */ /* 0x000fe2000bf26270 */
[----:B------:R-:W-:Y:S01]  /*0f00*/  VIADD R5, R4, 0x380 ;  /* 0x0000038004057836 */ /* 0x000fe20000000000 */
[----:B------:R-:W-:Y:S01]  /*0f10*/  ISETP.GE.AND P0, PT, R6, UR17, PT ;  /* 0x0000001106007c0c */ /* 0x000fe2000bf06270 */
[----:B------:R-:W-:Y:S01]  /*0f20*/  IMAD.MOV.U32 R9, RZ, RZ, 0x7fffffff ;  /* 0x7fffffffff097424 */ /* 0x000fe200078e00ff */
[----:B------:R1:W5:Y:S02]  /*0f30*/  @!P2 LDG.E R11, desc[UR20][R2.64+0x200] ;  /* 0x00020014020ba981 */ /* 0x000364000c1e1900 */
[----:B------:R-:W-:Y:S01]  /*0f40*/  ISETP.GE.AND P2, PT, R5, UR17, PT ;  /* 0x0000001105007c0c */ /* 0x000fe2000bf46270 */
[----:B------:R-:W-:Y:S02]  /*0f50*/  VIADD R5, R4, 0x480 ;  /* 0x0000048004057836 */ /* 0x000fe40000000000 */
[----:B------:R-:W-:Y:S01]  /*0f60*/  IMAD.MOV.U32 R10, RZ, RZ, 0x7fffffff ;  /* 0x7fffffffff0a7424 */ /* 0x000fe200078e00ff */
[----:B------:R1:W5:Y:S01]  /*0f70*/  @!P4 LDG.E R9, desc[UR20][R2.64+0x600] ;  /* 0x000600140209c981 */ /* 0x000362000c1e1900 */
[----:B------:R-:W-:-:S02]  /*0f80*/  MOV R8, 0x7fffffff ;  /* 0x7fffffff00087802 */ /* 0x000fc40000000f00 */
[C---:B------:R-:W-:Y:S02]  /*0f90*/  LOP3.LUT R6, R4.reuse, 0x400, RZ, 0xfc, !PT ;  /* 0x0000040004067812 */ /* 0x040fe400078efcff */
[----:B------:R-:W-:Y:S01]  /*0fa0*/  ISETP.GE.AND P4, PT, R5, UR17, PT ;  /* 0x0000001105007c0c */ /* 0x000fe2000bf86270 */
[----:B------:R-:W-:Y:S01]  /*0fb0*/  VIADD R5, R4, 0x500 ;  /* 0x0000050004057836 */ /* 0x000fe20000000000 */
[----:B------:R1:W5:Y:S01]  /*0fc0*/  @!P3 LDG.E R10, desc[UR20][R2.64+0x400] ;  /* 0x00040014020ab981 */ /* 0x000362000c1e1900 */
[----:B------:R-:W-:Y:S01]  /*0fd0*/  ISETP.GE.AND P3, PT, R6, UR17, PT ;  /* 0x0000001106007c0c */ /* 0x000fe2000bf66270 */
[----:B------:R-:W-:Y:S02]  /*0fe0*/  IMAD.MOV.U32 R6, RZ, RZ, 0x7fffffff ;  /* 0x7fffffffff067424 */ /* 0x000fe400078e00ff */
[----:B------:R1:W5:Y:S01]  /*0ff0*/  @!P5 LDG.E R8, desc[UR20][R2.64+0x800] ;  /* 0x000800140208d981 */ /* 0x000362000c1e1900 */
[----:B------:R-:W-:Y:S01]  /*1000*/  ISETP.GE.AND P5, PT, R5, UR17, PT ;  /* 0x0000001105007c0c */ /* 0x000fe2000bfa6270 */
[----:B------:R-:W-:-:S02]  /*1010*/  VIADD R5, R4, 0x600 ;  /* 0x0000060004057836 */ /* 0x000fc40000000000 */
[----:B------:R-:W-:Y:S01]  /*1020*/  IMAD.MOV.U32 R7, RZ, RZ, 0x7fffffff ;  /* 0x7fffffffff077424 */ /* 0x000fe200078e00ff */
[----:B------:R1:W5:Y:S01]  /*1030*/  @!P1 LDG.E R6, desc[UR20][R2.64+0xc00] ;  /* 0x000c001402069981 */ /* 0x000362000c1e1900 */
[C---:B------:R-:W-:Y:S01]  /*1040*/  VIADD R13, R4.reuse, 0x580 ;  /* 0x00000580040d7836 */ /* 0x040fe20000000000 */
[----:B------:R-:W-:Y:S01]  /*1050*/  ISETP.GE.AND P1, PT, R5, UR17, PT ;  /* 0x0000001105007c0c */ /* 0x000fe2000bf26270 */
[----:B------:R-:W-:Y:S02]  /*1060*/  IMAD.MOV.U32 R5, RZ, RZ, 0x7fffffff ;  /* 0x7fffffffff057424 */ /* 0x000fe400078e00ff */
[----:B------:R-:W-:Y:S01]  /*1070*/  IMAD.MOV.U32 R19, RZ, RZ, 0x7fffffff ;  /* 0x7fffffffff137424 */ /* 0x000fe200078e00ff */
[----:B------:R1:W5:Y:S01]  /*1080*/  @!P0 LDG.E R7, desc[UR20][R2.64+0xa00] ;  /* 0x000a001402078981 */ /* 0x000362000c1e1900 */
[----:B------:R-:W-:Y:S01]  /*1090*/  IMAD.MOV.U32 R18, RZ, RZ, 0x7fffffff ;  /* 0x7fffffffff127424 */ /* 0x000fe200078e00ff */
[----:B------:R-:W-:Y:S01]  /*10a0*/  ISETP.GE.AND P0, PT, R13, UR17, PT ;  /* 0x000000110d007c0c */ /* 0x000fe2000bf06270 */
[C---:B------:R-:W-:Y:S01]  /*10b0*/  VIADD R14, R4.reuse, 0x700 ;  /* 0x00000700040e7836 */ /* 0x040fe20000000000 */
[----:B------:R-:W-:Y:S01]  /*10c0*/  IADD3 R13, PT, PT, R4, 0x680, RZ ;  /* 0x00000680040d7810 */ /* 0x000fe20007ffe0ff */
[----:B------:R1:W5:Y:S03]  /*10d0*/  @!P2 LDG.E R5, desc[UR20][R2.64+0xe00] ;  /* 0x000e00140205a981 */ /* 0x000366000c1e1900 */
[----:B------:R-:W-:Y:S01]  /*10e0*/  ISETP.GE.AND P2, PT, R13, UR17, PT ;  /* 0x000000110d007c0c */ /* 0x000fe2000bf46270 */
[----:B------:R1:W5:Y:S01]  /*10f0*/  @!P3 LDG.E R19, desc[UR20][R2.64+0x1000] ;  /* 0x001000140213b981 */ /* 0x000362000c1e1900 */
[----:B------:R-:W-:-:S03]  /*1100*/  ISETP.GE.AND P3, PT, R14, UR17, PT ;  /* 0x000000110e007c0c */ /* 0x000fc6000bf66270 */
[----:B------:R1:W5:Y:S01]  /*1110*/  @!P4 LDG.E R18, desc[UR20][R2.64+0x1200] ;  /* 0x001200140212c981 */ /* 0x000362000c1e1900 */
[----:B------:R-:W-:Y:S01]  /*1120*/  ISETP.GE.AND P4, PT, R21, UR17, PT ;  /* 0x0000001115007c0c */ /* 0x000fe2000bf86270 */
[----:B------:R-:W-:Y:S01]  /*1130*/  IMAD.MOV.U32 R17, RZ, RZ, 0x7fffffff ;  /* 0x7fffffffff117424 */ /* 0x000fe200078e00ff */
[----:B------:R-:W-:Y:S01]  /*1140*/  MOV R14, 0x7fffffff ;  /* 0x7fffffff000e7802 */ /* 0x000fe20000000f00 */
[----:B------:R-:W-:Y:S02]  /*1150*/  IMAD.MOV.U32 R16, RZ, RZ, 0x7fffffff ;  /* 0x7fffffffff107424 */ /* 0x000fe400078e00ff */
        /* <DEDUP_REMOVED lines=9> */
.L_x_145:
[----:B01----:R-:W0:Y:S02]  /*11f0*/  LDC.64 R2, c[0x0][0x398] ;  /* 0x0000e600ff027b82 */ /* 0x003e240000000a00 */
[----:B0-----:R-:W-:-:S13]  /*1200*/  ISETP.GT.AND P0, PT, R3, R2, PT ;  /* 0x000000020300720c */ /* 0x001fda0003f04270 */
[----:B------:R-:W-:Y:S05]  /*1210*/  @!P0 BRA `(.L_x_146) ;  /* 0x0000000400788947 */ /* 0x000fea0003800000 */
[----:B------:R-:W0:Y:S01]  /*1220*/  S2UR UR15, SR_CgaCtaId ;  /* 0x00000000000f79c3 */ /* 0x000e220000008800 */
[----:B-----5:R-:W-:Y:S01]  /*1230*/  LOP3.LUT R15, R15, 0x80000000, RZ, 0x3c, !PT ;  /* 0x800000000f0f7812 */ /* 0x020fe200078e3cff */
[----:B------:R-:W-:Y:S01]  /*1240*/  UMOV UR4, 0x400 ;  /* 0x0000040000047882 */ /* 0x000fe20000000000 */
[----:B------:R-:W-:Y:S01]  /*1250*/  LOP3.LUT R14, R14, 0x80000000, RZ, 0x3c, !PT ;  /* 0x800000000e0e7812 */ /* 0x000fe200078e3cff */
[----:B------:R-:W1:Y:S01]  /*1260*/  LDCU UR16, c[0x0][0x398] ;  /* 0x00007300ff1077ac */ /* 0x000e620008000800 */
[----:B------:R-:W-:Y:S02]  /*1270*/  LOP3.LUT R13, R13, 0x80000000, RZ, 0x3c, !PT ;  /* 0x800000000d0d7812 */ /* 0x000fe400078e3cff */
[----:B------:R-:W-:Y:S02]  /*1280*/  LOP3.LUT R2, R22, 0x80000000, RZ, 0x3c, !PT ;  /* 0x8000000016027812 */ /* 0x000fe400078e3cff */
[----:B------:R-:W-:Y:S02]  /*1290*/  LOP3.LUT R16, R16, 0x80000000, RZ, 0x3c, !PT ;  /* 0x8000000010107812 */ /* 0x000fe400078e3cff */
[----:B------:R-:W-:-:S02]  /*12a0*/  LOP3.LUT R17, R17, 0x80000000, RZ, 0x3c, !PT ;  /* 0x8000000011117812 */ /* 0x000fc400078e3cff */
[----:B------:R-:W-:Y:S02]  /*12b0*/  LOP3.LUT R18, R18, 0x80000000, RZ, 0x3c, !PT ;  /* 0x8000000012127812 */ /* 0x000fe400078e3cff */
[----:B------:R-:W-:Y:S02]  /*12c0*/  LOP3.LUT R19, R19, 0x80000000, RZ, 0x3c, !PT ;  /* 0x8000000013137812 */ /* 0x000fe400078e3cff */
[----:B------:R-:W-:Y:S02]  /*12d0*/  LOP3.LUT R5, R5, 0x80000000, RZ, 0x3c, !PT ;  /* 0x8000000005057812 */ /* 0x000fe400078e3cff */
[----:B------:R-:W-:Y:S02]  /*12e0*/  LOP3.LUT R6, R6, 0x80000000, RZ, 0x3c, !PT ;  /* 0x8000000006067812 */ /* 0x000fe400078e3cff */
[----:B------:R-:W-:Y:S02]  /*12f0*/  LOP3.LUT R7, R7, 0x80000000, RZ, 0x3c, !PT ;  /* 0x8000000007077812 */ /* 0x000fe400078e3cff */
[----:B------:R-:W-:Y:S01]  /*1300*/  LOP3.LUT R8, R8, 0x80000000, RZ, 0x3c, !PT ;  /* 0x8000000008087812 */ /* 0x000fe200078e3cff */
[----:B0-----:R-:W-:Y:S01]  /*1310*/  ULEA UR15, UR15, UR4, 0x18 ;  /* 0x000000040f0f7291 */ /* 0x001fe2000f8ec0ff */
[----:B------:R-:W-:-:S02]  /*1320*/  LOP3.LUT R9, R9, 0x80000000, RZ, 0x3c, !PT ;  /* 0x8000000009097812 */ /* 0x000fc400078e3cff */
[----:B------:R-:W-:Y:S01]  /*1330*/  LOP3.LUT R10, R10, 0x80000000, RZ, 0x3c, !PT ;  /* 0x800000000a0a7812 */ /* 0x000fe200078e3cff */
[----:B------:R-:W-:Y:S01]  /*1340*/  UMOV UR4, URZ ;  /* 0x000000ff00047c82 */ /* 0x000fe20008000000 */
[----:B------:R-:W-:Y:S02]  /*1350*/  LOP3.LUT R11, R11, 0x80000000, RZ, 0x3c, !PT ;  /* 0x800000000b0b7812 */ /* 0x000fe400078e3cff */
[----:B-1----:R-:W-:-:S07]  /*1360*/  LOP3.LUT R12, R12, 0x80000000, RZ, 0x3c, !PT ;  /* 0x800000000c0c7812 */ /* 0x002fce00078e3cff */
.L_x_147:
[----:B------:R-:W-:Y:S01]  /*1370*/  IMAD R22, RZ, RZ, -UR16 ;  /* 0x80000010ff167e24 */ /* 0x000fe2000f8e02ff */
[----:B0-----:R-:W-:Y:S01]  /*1380*/  SHF.R.U32.HI R23, RZ, UR16, R12 ;  /* 0x00000010ff177c19 */ /* 0x001fe2000801160c */
[----:B------:R-:W-:Y:S01]  /*1390*/  IMAD.MOV.U32 R25, RZ, RZ, -0x1 ;  /* 0xffffffffff197424 */ /* 0x000fe200078e00ff */
[----:B------:R-:W-:Y:S01]  /*13a0*/  ULEA UR17, UR4, UR15, 0xa ;  /* 0x0000000f04117291 */ /* 0x000fe2000f8e50ff */
[----:B------:R-:W-:Y:S01]  /*13b0*/  SHF.R.U32.HI R27, RZ, UR16, R10 ;  /* 0x00000010ff1b7c19 */ /* 0x000fe2000801160a */
[----:B------:R-:W-:Y:S01]  /*13c0*/  UIADD3 UR4, UPT, UPT, UR4, 0x1, URZ ;  /* 0x0000000104047890 */ /* 0x000fe2000fffe0ff */
[----:B------:R-:W-:Y:S02]  /*13d0*/  VIADDMNMX R22, R22, R3, 0x8, PT ;  /* 0x0000000816167446 */ /* 0x000fe40003800103 */
[----:B------:R-:W-:Y:S02]  /*13e0*/  SHF.R.U32.HI R29, RZ, UR16, R9 ;  /* 0x00000010ff1d7c19 */ /* 0x000fe40008011609 */
[----:B------:R-:W-:-:S02]  /*13f0*/  SHF.L.U32 R22, R25, R22, RZ ;  /* 0x0000001619167219 */ /* 0x000fc400000006ff */
[----:B------:R-:W-:Y:S02]  /*1400*/  SHF.R.U32.HI R25, RZ, UR16, R11 ;  /* 0x00000010ff197c19 */ /* 0x000fe4000801160b */
[-C--:B------:R-:W-:Y:S02]  /*1410*/  LOP3.LUT R23, R23, R22.reuse, RZ, 0x30, !PT ;  /* 0x0000001617177212 */ /* 0x080fe400078e30ff */
[-C--:B------:R-:W-:Y:S02]  /*1420*/  LOP3.LUT R25, R25, R22.reuse, RZ, 0x30, !PT ;  /* 0x0000001619197212 */ /* 0x080fe400078e30ff */
[----:B------:R-:W-:Y:S02]  /*1430*/  LOP3.LUT R27, R27, R22, RZ, 0x30, !PT ;  /* 0x000000161b1b7212 */ /* 0x000fe400078e30ff */
[----:B------:R-:W-:Y:S02]  /*1440*/  LEA R23, R23, UR17, 0x2 ;  /* 0x0000001117177c11 */ /* 0x000fe4000f8e10ff */
[----:B------:R-:W-:-:S02]  /*1450*/  LEA R25, R25, UR17, 0x2 ;  /* 0x0000001119197c11 */ /* 0x000fc4000f8e10ff */
[----:B------:R-:W-:Y:S01]  /*1460*/  LEA R27, R27, UR17, 0x2 ;  /* 0x000000111b1b7c11 */ /* 0x000fe2000f8e10ff */
[----:B------:R0:W-:Y:S01]  /*1470*/  ATOMS.POPC.INC.32 RZ, [R23+URZ] ;  /* 0x0000000017ff7f8c */ /* 0x0001e2000d8000ff */
[----:B------:R-:W-:Y:S02]  /*1480*/  SHF.R.U32.HI R24, RZ, UR16, R8 ;  /* 0x00000010ff187c19 */ /* 0x000fe40008011608 */
[----:B------:R-:W-:Y:S01]  /*1490*/  SHF.R.U32.HI R26, RZ, UR16, R7 ;  /* 0x00000010ff1a7c19 */ /* 0x000fe20008011607 */
[----:B------:R1:W-:Y:S01]  /*14a0*/  ATOMS.POPC.INC.32 RZ, [R25+URZ] ;  /* 0x0000000019ff7f8c */ /* 0x0003e2000d8000ff */
[-C--:B------:R-:W-:Y:S02]  /*14b0*/  LOP3.LUT R29, R29, R22.reuse, RZ, 0x30, !PT ;  /* 0x000000161d1d7212 */ /* 0x080fe400078e30ff */
[----:B------:R-:W-:Y:S01]  /*14c0*/  LOP3.LUT R24, R24, R22, RZ, 0x30, !PT ;  /* 0x0000001618187212 */ /* 0x000fe200078e30ff */
[----:B------:R2:W-:Y:S01]  /*14d0*/  ATOMS.POPC.INC.32 RZ, [R27+URZ] ;  /* 0x000000001bff7f8c */ /* 0x0005e2000d8000ff */
[----:B0-----:R-:W-:-:S02]  /*14e0*/  SHF.R.U32.HI R23, RZ, UR16, R6 ;  /* 0x00000010ff177c19 */ /* 0x001fc40008011606 */
[-C--:B------:R-:W-:Y:S02]  /*14f0*/  LOP3.LUT R26, R26, R22.reuse, RZ, 0x30, !PT ;  /* 0x000000161a1a7212 */ /* 0x080fe400078e30ff */
[----:B-1----:R-:W-:Y:S02]  /*1500*/  SHF.R.U32.HI R25, RZ, UR16, R5 ;  /* 0x00000010ff197c19 */ /* 0x002fe40008011605 */
[-C--:B------:R-:W-:Y:S02]  /*1510*/  LOP3.LUT R23, R23, R22.reuse, RZ, 0x30, !PT ;  /* 0x0000001617177212 */ /* 0x080fe400078e30ff */
[----:B--2---:R-:W-:Y:S02]  /*1520*/  SHF.R.U32.HI R27, RZ, UR16, R19 ;  /* 0x00000010ff1b7c19 */ /* 0x004fe40008011613 */
[----:B------:R-:W-:Y:S02]  /*1530*/  LEA R29, R29, UR17, 0x2 ;  /* 0x000000111d1d7c11 */ /* 0x000fe4000f8e10ff */
[----:B------:R-:W-:-:S02]  /*1540*/  LOP3.LUT R25, R25, R22, RZ, 0x30, !PT ;  /* 0x0000001619197212 */ /* 0x000fc400078e30ff */
[----:B------:R-:W-:Y:S01]  /*1550*/  LEA R24, R24, UR17, 0x2 ;  /* 0x0000001118187c11 */ /* 0x000fe2000f8e10ff */
[----:B------:R0:W-:Y:S01]  /*1560*/  ATOMS.POPC.INC.32 RZ, [R29+URZ] ;  /* 0x000000001dff7f8c */ /* 0x0001e2000d8000ff */
[----:B------:R-:W-:Y:S02]  /*1570*/  LOP3.LUT R27, R27, R22, RZ, 0x30, !PT ;  /* 0x000000161b1b7212 */ /* 0x000fe400078e30ff */
[----:B------:R-:W-:Y:S01]  /*1580*/  LEA R26, R26, UR17, 0x2 ;  /* 0x000000111a1a7c11 */ /* 0x000fe2000f8e10ff */
[----:B------:R1:W-:Y:S01]  /*1590*/  ATOMS.POPC.INC.32 RZ, [R24+URZ] ;  /* 0x0000000018ff7f8c */ /* 0x0003e2000d8000ff */
[----:B------:R-:W-:Y:S02]  /*15a0*/  LEA R23, R23, UR17, 0x2 ;  /* 0x0000001117177c11 */ /* 0x000fe4000f8e10ff */
[----:B------:R-:W-:Y:S01]  /*15b0*/  LEA R25, R25, UR17, 0x2 ;  /* 0x0000001119197c11 */ /* 0x000fe2000f8e10ff */
[----:B------:R2:W-:Y:S01]  /*15c0*/  ATOMS.POPC.INC.32 RZ, [R26+URZ] ;  /* 0x000000001aff7f8c */ /* 0x0005e2000d8000ff */
[----:B------:R-:W-:-:S02]  /*15d0*/  LEA R27, R27, UR17, 0x2 ;  /* 0x000000111b1b7c11 */ /* 0x000fc4000f8e10ff */
[----:B0-----:R-:W-:Y:S01]  /*15e0*/  SHF.R.U32.HI R29, RZ, UR16, R18 ;  /* 0x00000010ff1d7c19 */ /* 0x001fe20008011612 */
[----:B------:R0:W-:Y:S01]  /*15f0*/  ATOMS.POPC.INC.32 RZ, [R23+URZ] ;  /* 0x0000000017ff7f8c */ /* 0x0001e2000d8000ff */
[----:B-1----:R-:W-:Y:S02]  /*1600*/  SHF.R.U32.HI R24, RZ, UR16, R17 ;  /* 0x00000010ff187c19 */ /* 0x002fe40008011611 */
[----:B------:R-:W-:Y:S01]  /*1610*/  SHF.R.U32.HI R28, RZ, UR16, R15 ;  /* 0x00000010ff1c7c19 */ /* 0x000fe2000801160f */
[----:B------:R1:W-:Y:S01]  /*1620*/  ATOMS.POPC.INC.32 RZ, [R25+URZ] ;  /* 0x0000000019ff7f8c */ /* 0x0003e2000d8000ff */
[----:B--2---:R-:W-:Y:S02]  /*1630*/  SHF.R.U32.HI R26, RZ, UR16, R16 ;  /* 0x00000010ff1a7c19 */ /* 0x004fe40008011610 */
[----:B------:R-:W-:Y:S01]  /*1640*/  LOP3.LUT R29, R29, R22, RZ, 0x30, !PT ;  /* 0x000000161d1d7212 */ /* 0x000fe200078e30ff */
[----:B------:R2:W-:Y:S01]  /*1650*/  ATOMS.POPC.INC.32 RZ, [R27+URZ] ;  /* 0x000000001bff7f8c */ /* 0x0005e2000d8000ff */
[----:B0-----:R-:W-:-:S02]  /*1660*/  SHF.R.U32.HI R23, RZ, UR16, R2 ;  /* 0x00000010ff177c19 */ /* 0x001fc40008011602 */
[-C--:B------:R-:W-:Y:S02]  /*1670*/  LOP3.LUT R24, R24, R22.reuse, RZ, 0x30, !PT ;  /* 0x0000001618187212 */ /* 0x080fe400078e30ff */
[----:B-1----:R-:W-:Y:S02]  /*1680*/  SHF.R.U32.HI R25, RZ, UR16, R13 ;  /* 0x00000010ff197c19 */ /* 0x002fe4000801160d */
[-C--:B------:R-:W-:Y:S02]  /*1690*/  LOP3.LUT R26, R26, R22.reuse, RZ, 0x30, !PT ;  /* 0x000000161a1a7212 */ /* 0x080fe400078e30ff */
[----:B--2---:R-:W-:Y:S01]  /*16a0*/  SHF.R.U32.HI R27, RZ, UR16, R14 ;  /* 0x00000010ff1b7c19 */ /* 0x004fe2000801160e */
[----:B------:R-:W-:Y:S01]  /*16b0*/  UIADD3 UR16, UPT, UPT, UR16, 0x8, URZ ;  /* 0x0000000810107890 */ /* 0x000fe2000fffe0ff */
[----:B------:R-:W-:Y:S02]  /*16c0*/  LOP3.LUT R23, R23, R22, RZ, 0x30, !PT ;  /* 0x0000001617177212 */ /* 0x000fe400078e30ff */
[----:B------:R-:W-:-:S02]  /*16d0*/  LEA R29, R29, UR17, 0x2 ;  /* 0x000000111d1d7c11 */ /* 0x000fc4000f8e10ff */
[-C--:B------:R-:W-:Y:S02]  /*16e0*/  LOP3.LUT R25, R25, R22.reuse, RZ, 0x30, !PT ;  /* 0x0000001619197212 */ /* 0x080fe400078e30ff */
[----:B------:R-:W-:Y:S01]  /*16f0*/  ISETP.LE.AND P0, PT, R3, UR16, PT ;  /* 0x0000001003007c0c */ /* 0x000fe2000bf03270 */
[----:B------:R0:W-:Y:S01]  /*1700*/  ATOMS.POPC.INC.32 RZ, [R29+URZ] ;  /* 0x000000001dff7f8c */ /* 0x0001e2000d8000ff */
[----:B------:R-:W-:Y:S02]  /*1710*/  LEA R24, R24, UR17, 0x2 ;  /* 0x0000001118187c11 */ /* 0x000fe4000f8e10ff */
[-C--:B------:R-:W-:Y:S02]  /*1720*/  LOP3.LUT R27, R27, R22.reuse, RZ, 0x30, !PT ;  /* 0x000000161b1b7212 */ /* 0x080fe400078e30ff */
[----:B------:R-:W-:Y:S01]  /*1730*/  LEA R26, R26, UR17, 0x2 ;  /* 0x000000111a1a7c11 */ /* 0x000fe2000f8e10ff */
[----:B------:R0:W-:Y:S01]  /*1740*/  ATOMS.POPC.INC.32 RZ, [R24+URZ] ;  /* 0x0000000018ff7f8c */ /* 0x0001e2000d8000ff */
[----:B------:R-:W-:-:S02]  /*1750*/  LOP3.LUT R28, R28, R22, RZ, 0x30, !PT ;  /* 0x000000161c1c7212 */ /* 0x000fc400078e30ff */
[----:B------:R-:W-:Y:S01]  /*1760*/  LEA R23, R23, UR17, 0x2 ;  /* 0x0000001117177c11 */ /* 0x000fe2000f8e10ff */
[----:B------:R0:W-:Y:S01]  /*1770*/  ATOMS.POPC.INC.32 RZ, [R26+URZ] ;  /* 0x000000001aff7f8c */ /* 0x0001e2000d8000ff */
[----:B------:R-:W-:Y:S02]  /*1780*/  LEA R25, R25, UR17, 0x2 ;  /* 0x0000001119197c11 */ /* 0x000fe4000f8e10ff */
[----:B------:R-:W-:Y:S01]  /*1790*/  LEA R27, R27, UR17, 0x2 ;  /* 0x000000111b1b7c11 */ /* 0x000fe2000f8e10ff */
[----:B------:R0:W-:Y:S01]  /*17a0*/  ATOMS.POPC.INC.32 RZ, [R23+URZ] ;  /* 0x0000000017ff7f8c */ /* 0x0001e2000d8000ff */
[----:B------:R-:W-:-:S03]  /*17b0*/  LEA R28, R28, UR17, 0x2 ;  /* 0x000000111c1c7c11 */ /* 0x000fc6000f8e10ff */
[----:B------:R0:W-:Y:S04]  /*17c0*/  ATOMS.POPC.INC.32 RZ, [R25+URZ] ;  /* 0x0000000019ff7f8c */ /* 0x0001e8000d8000ff */
[----:B------:R0:W-:Y:S04]  /*17d0*/  ATOMS.POPC.INC.32 RZ, [R27+URZ] ;  /* 0x000000001bff7f8c */ /* 0x0001e8000d8000ff */
[----:B------:R0:W-:Y:S01]  /*17e0*/  ATOMS.POPC.INC.32 RZ, [R28+URZ] ;  /* 0x000000001cff7f8c */ /* 0x0001e2000d8000ff */
[----:B------:R-:W-:Y:S05]  /*17f0*/  @!P0 BRA `(.L_x_147) ;  /* 0xfffffff800dc8947 */ /* 0x000fea000383ffff */
.L_x_146:
[----:B------:R-:W-:Y:S05]  /*1800*/  BRA.U !UP0, `(.L_x_148) ;  /* 0xfffffff108dc7547 */ /* 0x000fea000b83ffff */
.L_x_143:
[----:B------:R-:W-:Y:S01]  /*1810*/  BAR.SYNC.DEFER_BLOCKING 0x0 ;  /* 0x0000000000007b1d */ /* 0x000fe20000010000 */
[----:B------:R-:W-:-:S05]  /*1820*/  ISETP.NE.AND P0, PT, R20, RZ, PT ;  /* 0x000000ff1400720c */ /* 0x000fca0003f05270 */
[----:B------:R-:W-:Y:S08]  /*1830*/  BSSY.RECONVERGENT B0, `(.L_x_149) ;  /* 0x0000164000007945 */ /* 0x000ff00003800200 */
[----:B------:R-:W-:Y:S05]  /*1840*/  @P0 BRA `(.L_x_150) ;  /* 0x0000001400880947 */ /* 0x000fea0003800000 */
[----:B------:R-:W-:Y:S01]  /*1850*/  UISETP.GE.U32.AND UP0, UPT, UR22, 0x7, UPT ;  /* 0x000000071600788c */ /* 0x000fe2000bf06070 */
[----:B0-23--:R-:W-:-:S08]  /*1860*/  IMAD.MOV.U32 R3, RZ, RZ, RZ ;  /* 0x000000ffff037224 */ /* 0x00dfd000078e00ff */
[----:B------:R-:W-:Y:S05]  /*1870*/  BRA.U !UP0, `(.L_x_151) ;  /* 0x00000005085c7547 */ /* 0x000fea000b800000 */
[----:B----4-:R-:W0:Y:S01]  /*1880*/  LDC.64 R2, c[0x0][0x380] ;  /* 0x0000e000ff027b82 */ /* 0x010e220000000a00 */
[----:B-1---5:R-:W-:-:S07]  /*1890*/  IMAD.MOV.U32 R5, RZ, RZ, RZ ;  /* 0x000000ffff057224 */ /* 0x022fce00078e00ff */
.L_x_168:
[----:B----4-:R-:W-:Y:S01]  /*18a0*/  IMAD R7, R5, 0x400, R0 ;  /* 0x0000040005077824 */ /* 0x010fe200078e0200 */
[----:B------:R-:W-:Y:S04]  /*18b0*/  BSSY.RECONVERGENT B1, `(.L_x_152) ;  /* 0x000000f000017945 */ /* 0x000fe80003800200 */
[----:B01----:R-:W1:Y:S04]  /*18c0*/  LDS R18, [R7] ;  /* 0x0000000007127984 */ /* 0x003e680000000800 */
[----:B--23--:R2:W3:Y:S04]  /*18d0*/  LDS R9, [R7+0x400] ;  /* 0x0004000007097984 */ /* 0x00c4e80000000800 */
[----:B------:R2:W4:Y:S04]  /*18e0*/  LDS R22, [R7+0x800] ;  /* 0x0008000007167984 */ /* 0x0005280000000800 */
[----:B------:R2:W0:Y:S04]  /*18f0*/  LDS R14, [R7+0xc00] ;  /* 0x000c0000070e7984 */ /* 0x0004280000000800 */
[----:B------:R2:W0:Y:S04]  /*1900*/  LDS R12, [R7+0x1000] ;  /* 0x00100000070c7984 */ /* 0x0004280000000800 */
[----:B------:R2:W0:Y:S04]  /*1910*/  LDS R6, [R7+0x1400] ;  /* 0x0014000007067984 */ /* 0x0004280000000800 */
[----:B------:R2:W0:Y:S04]  /*1920*/  LDS R8, [R7+0x1800] ;  /* 0x0018000007087984 */ /* 0x0004280000000800 */
[----:B------:R2:W0:Y:S01]  /*1930*/  LDS R10, [R7+0x1c00] ;  /* 0x001c0000070a7984 */ /* 0x0004220000000800 */
[----:B-1----:R-:W-:-:S13]  /*1940*/  ISETP.NE.AND P0, PT, R18, RZ, PT ;  /* 0x000000ff1200720c */ /* 0x002fda0003f05270 */
[----:B--234-:R-:W-:Y:S05]  /*1950*/  @!P0 BRA `(.L_x_153) ;  /* 0x0000000000108947 */ /* 0x01cfea0003800000 */
[----:B------:R-:W-:Y:S01]  /*1960*/  LEA R17, R5, R4, 0x8 ;  /* 0x0000000405117211 */ /* 0x000fe200078e40ff */
[----:B------:R-:W-:-:S04]  /*1970*/  IMAD.MOV.U32 R19, RZ, RZ, RZ ;  /* 0x000000ffff137224 */ /* 0x000fc800078e00ff */
[----:B0-----:R-:W-:-:S05]  /*1980*/  IMAD.WIDE.U32 R16, R17, 0x8, R2 ;  /* 0x0000000811107825 */ /* 0x001fca00078e0002 */
[----:B------:R1:W-:Y:S02]  /*1990*/  REDG.E.ADD.64.STRONG.GPU desc[UR20][R16.64], R18 ;  /* 0x000000121000798e */ /* 0x0003e4000c12e514 */
.L_x_153:
[----:B------:R-:W-:Y:S05]  /*19a0*/  BSYNC.RECONVERGENT B1 ;  /* 0x0000000000017941 */ /* 0x000fea0003800200 */
.L_x_152:
[----:B------:R-:W-:Y:S01]  /*19b0*/  ISETP.NE.AND P6, PT, R9, RZ, PT ;  /* 0x000000ff0900720c */ /* 0x000fe20003fc5270 */
[----:B------:R-:W-:Y:S01]  /*19c0*/  BSSY.RECONVERGENT B1, `(.L_x_154) ;  /* 0x000000e000017945 */ /* 0x000fe20003800200 */
[----:B------:R-:W-:Y:S02]  /*19d0*/  ISETP.NE.AND P0, PT, R22, RZ, PT ;  /* 0x000000ff1600720c */ /* 0x000fe40003f05270 */
[----:B0-----:R-:W-:Y:S02]  /*19e0*/  ISETP.NE.AND P1, PT, R14, RZ, PT ;  /* 0x000000ff0e00720c */ /* 0x001fe40003f25270 */
[----:B------:R-:W-:Y:S02]  /*19f0*/  ISETP.NE.AND P2, PT, R12, RZ, PT ;  /* 0x000000ff0c00720c */ /* 0x000fe40003f45270 */
[----:B------:R-:W-:Y:S02]  /*1a00*/  ISETP.NE.AND P3, PT, R6, RZ, PT ;  /* 0x000000ff0600720c */ /* 0x000fe40003f65270 */
[----:B------:R-:W-:-:S02]  /*1a10*/  ISETP.NE.AND P4, PT, R8, RZ, PT ;  /* 0x000000ff0800720c */ /* 0x000fc40003f85270 */
[----:B------:R-:W-:Y:S01]  /*1a20*/  ISETP.NE.AND P5, PT, R10, RZ, PT ;  /* 0x000000ff0a00720c */ /* 0x000fe20003fa5270 */
[----:B------:R-:W-:-:S12]  /*1a30*/  @!P6 BRA `(.L_x_155) ;  /* 0x000000000018e947 */ /* 0x000fd80003800000 */
[----:B-1----:R-:W-:Y:S02]  /*1a40*/  IMAD R17, R5, 0x100, R4 ;  /* 0x0000010005117824 */ /* 0x002fe400078e0204 */
[----:B------:R-:W-:Y:S02]  /*1a50*/  IMAD.MOV.U32 R18, RZ, RZ, R9 ;  /* 0x000000ffff127224 */ /* 0x000fe400078e0009 */
[----:B------:R-:W-:Y:S02]  /*1a60*/  VIADD R17, R17, 0x100 ;  /* 0x0000010011117836 */ /* 0x000fe40000000000 */
[----:B------:R-:W-:Y:S02]  /*1a70*/  IMAD.MOV.U32 R19, RZ, RZ, RZ ;  /* 0x000000ffff137224 */ /* 0x000fe400078e00ff */
[----:B------:R-:W-:-:S05]  /*1a80*/  IMAD.WIDE.U32 R16, R17, 0x8, R2 ;  /* 0x0000000811107825 */ /* 0x000fca00078e0002 */
[----:B------:R0:W-:Y:S02]  /*1a90*/  REDG.E.ADD.64.STRONG.GPU desc[UR20][R16.64], R18 ;  /* 0x000000121000798e */ /* 0x0001e4000c12e514 */
.L_x_155:
[----:B------:R-:W-:Y:S05]  /*1aa0*/  BSYNC.RECONVERGENT B1 ;  /* 0x0000000000017941 */ /* 0x000fea0003800200 */
.L_x_154:
[----:B------:R-:W-:Y:S04]  /*1ab0*/  BSSY.RECONVERGENT B1, `(.L_x_156) ;  /* 0x0000007000017945 */ /* 0x000fe80003800200 */
[----:B------:R-:W-:Y:S05]  /*1ac0*/  @!P0 BRA `(.L_x_157) ;  /* 0x0000000000148947 */ /* 0x000fea0003800000 */
[----:B01----:R-:W-:Y:S02]  /*1ad0*/  IMAD R17, R5, 0x100, R4 ;  /* 0x0000010005117824 */ /* 0x003fe400078e0204 */
[----:B------:R-:W-:-:S03]  /*1ae0*/  IMAD.MOV.U32 R23, RZ, RZ, RZ ;  /* 0x000000ffff177224 */ /* 0x000fc600078e00ff */
[----:B------:R-:W-:-:S05]  /*1af0*/  IADD3 R17, PT, PT, R17, 0x200, RZ ;  /* 0x0000020011117810 */ /* 0x000fca0007ffe0ff */
[----:B------:R-:W-:-:S05]  /*1b00*/  IMAD.WIDE.U32 R16, R17, 0x8, R2 ;  /* 0x0000000811107825 */ /* 0x000fca00078e0002 */
[----:B------:R2:W-:Y:S02]  /*1b10*/  REDG.E.ADD.64.STRONG.GPU desc[UR20][R16.64], R22 ;  /* 0x000000161000798e */ /* 0x0005e4000c12e514 */
.L_x_157:
[----:B------:R-:W-:Y:S05]  /*1b20*/  BSYNC.RECONVERGENT B1 ;  /* 0x0000000000017941 */ /* 0x000fea0003800200 */
.L_x_156:
[----:B------:R-:W-:Y:S04]  /*1b30*/  BSSY.RECONVERGENT B1, `(.L_x_158) ;  /* 0x0000007000017945 */ /* 0x000fe80003800200 */
[----:B------:R-:W-:Y:S05]  /*1b40*/  @!P1 BRA `(.L_x_159) ;  /* 0x0000000000149947 */ /* 0x000fea0003800000 */
[----:B012---:R-:W-:Y:S02]  /*1b50*/  IMAD R17, R5, 0x100, R4 ;  /* 0x0000010005117824 */ /* 0x007fe400078e0204 */
[----:B------:R-:W-:Y:S02]  /*1b60*/  IMAD.MOV.U32 R15, RZ, RZ, RZ ;  /* 0x000000ffff0f7224 */ /* 0x000fe400078e00ff */
[----:B------:R-:W-:-:S04]  /*1b70*/  VIADD R17, R17, 0x300 ;  /* 0x0000030011117836 */ /* 0x000fc80000000000 */
[----:B------:R-:W-:-:S05]  /*1b80*/  IMAD.WIDE.U32 R16, R17, 0x8, R2 ;  /* 0x0000000811107825 */ /* 0x000fca00078e0002 */
[----:B------:R3:W-:Y:S02]  /*1b90*/  REDG.E.ADD.64.STRONG.GPU desc[UR20][R16.64], R14 ;  /* 0x0000000e1000798e */ /* 0x0007e4000c12e514 */
.L_x_159:
[----:B------:R-:W-:Y:S05]  /*1ba0*/  BSYNC.RECONVERGENT B1 ;  /* 0x0000000000017941 */ /* 0x000fea0003800200 */
.L_x_158:
[----:B------:R-:W-:Y:S04]  /*1bb0*/  BSSY.RECONVERGENT B1, `(.L_x_160) ;  /* 0x0000007000017945 */ /* 0x000fe80003800200 */
[----:B------:R-:W-:Y:S05]  /*1bc0*/  @!P2 BRA `(.L_x_161) ;  /* 0x000000000014a947 */ /* 0x000fea0003800000 */
[----:B---3--:R-:W-:Y:S02]  /*1bd0*/  IMAD R15, R5, 0x100, R4 ;  /* 0x00000100050f7824 */ /* 0x008fe400078e0204 */
[----:B------:R-:W-:Y:S02]  /*1be0*/  HFMA2 R13, -RZ, RZ, 0, 0 ;  /* 0x00000000ff0d7431 */ /* 0x000fe400000001ff */
[----:B------:R-:W-:-:S04]  /*1bf0*/  VIADD R15, R15, 0x400 ;  /* 0x000004000f0f7836 */ /* 0x000fc80000000000 */
[----:B------:R-:W-:-:S05]  /*1c00*/  IMAD.WIDE.U32 R14, R15, 0x8, R2 ;  /* 0x000000080f0e7825 */ /* 0x000fca00078e0002 */
[----:B------:R4:W-:Y:S02]  /*1c10*/  REDG.E.ADD.64.STRONG.GPU desc[UR20][R14.64], R12 ;  /* 0x0000000c0e00798e */ /* 0x0009e4000c12e514 */
.L_x_161:
[----:B------:R-:W-:Y:S05]  /*1c20*/  BSYNC.RECONVERGENT B1 ;  /* 0x0000000000017941 */ /* 0x000fea0003800200 */
.L_x_160:
[----:B------:R-:W-:Y:S04]  /*1c30*/  BSSY.RECONVERGENT B1, `(.L_x_162) ;  /* 0x0000007000017945 */ /* 0x000fe80003800200 */
[----:B------:R-:W-:Y:S05]  /*1c40*/  @!P3 BRA `(.L_x_163) ;  /* 0x000000000014b947 */ /* 0x000fea0003800000 */
[----:B----4-:R-:W-:Y:S02]  /*1c50*/  IMAD R13, R5, 0x100, R4 ;  /* 0x00000100050d7824 */ /* 0x010fe400078e0204 */
[----:B------:R-:W-:Y:S02]  /*1c60*/  IMAD.MOV.U32 R7, RZ, RZ, RZ ;  /* 0x000000ffff077224 */ /* 0x000fe400078e00ff */
[----:B------:R-:W-:-:S04]  /*1c70*/  VIADD R13, R13, 0x500 ;  /* 0x000005000d0d7836 */ /* 0x000fc80000000000 */
[----:B------:R-:W-:-:S05]  /*1c80*/  IMAD.WIDE.U32 R12, R13, 0x8, R2 ;  /* 0x000000080d0c7825 */ /* 0x000fca00078e0002 */
[----:B------:R4:W-:Y:S02]  /*1c90*/  REDG.E.ADD.64.STRONG.GPU desc[UR20][R12.64], R6 ;  /* 0x000000060c00798e */ /* 0x0009e4000c12e514 */
.L_x_163:
[----:B------:R-:W-:Y:S05]  /*1ca0*/  BSYNC.RECONVERGENT B1 ;  /* 0x0000000000017941 */ /* 0x000fea0003800200 */
.L_x_162:
[----:B------:R-:W-:Y:S04]  /*1cb0*/  BSSY.RECONVERGENT B1, `(.L_x_164) ;  /* 0x0000007000017945 */ /* 0x000fe80003800200 */
[----:B------:R-:W-:Y:S05]  /*1cc0*/  @!P4 BRA `(.L_x_165) ;  /* 0x000000000014c947 */ /* 0x000fea0003800000 */
[----:B----4-:R-:W-:Y:S02]  /*1cd0*/  IMAD R7, R5, 0x100, R4 ;  /* 0x0000010005077824 */ /* 0x010fe400078e0204 */
[----:B------:R-:W-:Y:S02]  /*1ce0*/  IMAD.MOV.U32 R9, RZ, RZ, RZ ;  /* 0x000000ffff097224 */ /* 0x000fe400078e00ff */
[----:B------:R-:W-:-:S04]  /*1cf0*/  VIADD R7, R7, 0x600 ;  /* 0x0000060007077836 */ /* 0x000fc80000000000 */
[----:B------:R-:W-:-:S05]  /*1d00*/  IMAD.WIDE.U32 R6, R7, 0x8, R2 ;  /* 0x0000000807067825 */ /* 0x000fca00078e0002 */
[----:B------:R4:W-:Y:S02]  /*1d10*/  REDG.E.ADD.64.STRONG.GPU desc[UR20][R6.64], R8 ;  /* 0x000000080600798e */ /* 0x0009e4000c12e514 */
.L_x_165:
[----:B------:R-:W-:Y:S05]  /*1d20*/  BSYNC.RECONVERGENT B1 ;  /* 0x0000000000017941 */ /* 0x000fea0003800200 */
.L_x_164:
[----:B------:R-:W-:Y:S04]  /*1d30*/  BSSY.RECONVERGENT B1, `(.L_x_166) ;  /* 0x0000007000017945 */ /* 0x000fe80003800200 */
[----:B------:R-:W-:Y:S05]  /*1d40*/  @!P5 BRA `(.L_x_167) ;  /* 0x000000000014d947 */ /* 0x000fea0003800000 */
[----:B----4-:R-:W-:Y:S01]  /*1d50*/  LEA R7, R5, R4, 0x8 ;  /* 0x0000000405077211 */ /* 0x010fe200078e40ff */
[----:B------:R-:W-:-:S04]  /*1d60*/  IMAD.MOV.U32 R11, RZ, RZ, RZ ;  /* 0x000000ffff0b7224 */ /* 0x000fc800078e00ff */
[----:B------:R-:W-:-:S04]  /*1d70*/  VIADD R7, R7, 0x700 ;  /* 0x0000070007077836 */ /* 0x000fc80000000000 */
[----:B------:R-:W-:-:S05]  /*1d80*/  IMAD.WIDE.U32 R6, R7, 0x8, R2 ;  /* 0x0000000807067825 */ /* 0x000fca00078e0002 */
[----:B------:R4:W-:Y:S02]  /*1d90*/  REDG.E.ADD.64.STRONG.GPU desc[UR20][R6.64], R10 ;  /* 0x0000000a0600798e */ /* 0x0009e4000c12e514 */
.L_x_167:
[----:B------:R-:W-:Y:S05]  /*1da0*/  BSYNC.RECONVERGENT B1 ;  /* 0x0000000000017941 */ /* 0x000fea0003800200 */
.L_x_166:
[----:B------:R-:W-:-:S05]  /*1db0*/  VIADD R5, R5, 0x8 ;  /* 0x0000000805057836 */ /* 0x000fca0000000000 */
[----:B------:R-:W-:-:S13]  /*1dc0*/  ISETP.NE.AND P0, PT, R5, UR27, PT ;  /* 0x0000001b05007c0c */ /* 0x000fda000bf05270 */
[----:B------:R-:W-:Y:S05]  /*1dd0*/  @P0 BRA `(.L_x_168) ;  /* 0xfffffff800b00947 */ /* 0x000fea000383ffff */
[----:B------:R-:W-:-:S07]  /*1de0*/  IMAD.U32 R3, RZ, RZ, UR27 ;  /* 0x0000001bff037e24 */ /* 0x000fce000f8e00ff */
.L_x_151:
[----:B------:R-:W-:Y:S02]  /*1df0*/  UISETP.NE.AND UP0, UPT, UR24, URZ, UPT ;  /* 0x000000ff1800728c */ /* 0x000fe4000bf05270 */
[----:B----45:R-:W-:Y:S02]  /*1e00*/  IMAD.U32 R8, RZ, RZ, UR24 ;  /* 0x00000018ff087e24 */ /* 0x030fe4000f8e00ff */
[----:B-1----:R-:W-:-:S03]  /*1e10*/  IMAD.U32 R5, RZ, RZ, UR25 ;  /* 0x00000019ff057e24 */ /* 0x002fc6000f8e00ff */
[----:B------:R-:W-:Y:S01]  /*1e20*/  IADD3 R8, PT, PT, R8, -0x1, RZ ;  /* 0xffffffff08087810 */ /* 0x000fe20007ffe0ff */
[----:B------:R-:W-:Y:S01]  /*1e30*/  VIADD R5, R5, 0xffffffff ;  /* 0xffffffff05057836 */ /* 0x000fe20000000000 */
[----:B------:R-:W-:Y:S06]  /*1e40*/  BRA.U !UP0, `(.L_x_169) ;  /* 0x0000000508707547 */ /* 0x000fec000b800000 */
[----:B------:R-:W-:-:S13]  /*1e50*/  ISETP.GE.U32.AND P0, PT, R8, 0x3, PT ;  /* 0x000000030800780c */ /* 0x000fda0003f06070 */
[----:B------:R-:W-:Y:S05]  /*1e60*/  @!P0 BRA `(.L_x_170) ;  /* 0x0000000000bc8947 */ /* 0x000fea0003800000 */
[----:B------:R-:W-:Y:S01]  /*1e70*/  IMAD R7, R3, 0x400, R0 ;  /* 0x0000040003077824 */ /* 0x000fe200078e0200 */
[----:B------:R-:W-:Y:S04]  /*1e80*/  BSSY.RECONVERGENT B1, `(.L_x_171) ;  /* 0x000000f000017945 */ /* 0x000fe80003800200 */
[----:B------:R-:W1:Y:S04]  /*1e90*/  LDS R12, [R7] ;  /* 0x00000000070c7984 */ /* 0x000e680000000800 */
[----:B------:R-:W4:Y:S04]  /*1ea0*/  LDS R9, [R7+0x400] ;  /* 0x0004000007097984 */ /* 0x000f280000000800 */
[----:B------:R-:W5:Y:S04]  /*1eb0*/  LDS R6, [R7+0x800] ;  /* 0x0008000007067984 */ /* 0x000f680000000800 */
[----:B------:R-:W0:Y:S01]  /*1ec0*/  LDS R2, [R7+0xc00] ;  /* 0x000c000007027984 */ /* 0x000e220000000800 */
[----:B-1----:R-:W-:-:S02]  /*1ed0*/  ISETP.NE.AND P0, PT, R12, RZ, PT ;  /* 0x000000ff0c00720c */ /* 0x002fc40003f05270 */
[----:B----4-:R-:W-:Y:S02]  /*1ee0*/  ISETP.NE.AND P1, PT, R9, RZ, PT ;  /* 0x000000ff0900720c */ /* 0x010fe40003f25270 */
[----:B-----5:R-:W-:Y:S02]  /*1ef0*/  ISETP.NE.AND P2, PT, R6, RZ, PT ;  /* 0x000000ff0600720c */ /* 0x020fe40003f45270 */
[----:B0-----:R-:W-:-:S07]  /*1f00*/  ISETP.NE.AND P3, PT, R2, RZ, PT ;  /* 0x000000ff0200720c */ /* 0x001fce0003f65270 */
[----:B------:R-:W-:Y:S06]  /*1f10*/  @!P0 BRA `(.L_x_172) ;  /* 0x0000000000148947 */ /* 0x000fec0003800000 */
[----:B------:R-:W0:Y:S01]  /*1f20*/  LDC.64 R10, c[0x0][0x380] ;  /* 0x0000e000ff0a7b82 */ /* 0x000e220000000a00 */
[----:B------:R-:W-:Y:S02]  /*1f30*/  IMAD R7, R3, 0x100, R4 ;  /* 0x0000010003077824 */ /* 0x000fe400078e0204 */
[----:B------:R-:W-:Y:S02]  /*1f40*/  IMAD.MOV.U32 R13, RZ, RZ, RZ ;  /* 0x000000ffff0d7224 */ /* 0x000fe400078e00ff */
[----:B0-----:R-:W-:-:S05]  /*1f50*/  IMAD.WIDE.U32 R10, R7, 0x8, R10 ;  /* 0x00000008070a7825 */ /* 0x001fca00078e000a */
[----:B------:R0:W-:Y:S02]  /*1f60*/  REDG.E.ADD.64.STRONG.GPU desc[UR20][R10.64], R12 ;  /* 0x0000000c0a00798e */ /* 0x0001e4000c12e514 */
.L_x_172:
[----:B------:R-:W-:Y:S05]  /*1f70*/  BSYNC.RECONVERGENT B1 ;  /* 0x0000000000017941 */ /* 0x000fea0003800200 */
.L_x_171:
[----:B------:R-:W-:Y:S04]  /*1f80*/  BSSY.RECONVERGENT B1, `(.L_x_173) ;  /* 0x0000009000017945 */ /* 0x000fe80003800200 */
[----:B------:R-:W-:Y:S05]  /*1f90*/  @!P1 BRA `(.L_x_174) ;  /* 0x00000000001c9947 */ /* 0x000fea0003800000 */
[----:B0-----:R-:W0:Y:S01]  /*1fa0*/  LDC.64 R10, c[0x0][0x380] ;  /* 0x0000e000ff0a7b82 */ /* 0x001e220000000a00 */
[----:B------:R-:W-:Y:S01]  /*1fb0*/  IMAD R7, R3, 0x100, R4 ;  /* 0x0000010003077824 */ /* 0x000fe200078e0204 */
[----:B------:R-:W-:Y:S01]  /*1fc0*/  MOV R12, R9 ;  /* 0x00000009000c7202 */ /* 0x000fe20000000f00 */
[----:B------:R-:W-:Y:S02]  /*1fd0*/  IMAD.MOV.U32 R13, RZ, RZ, RZ ;  /* 0x000000ffff0d7224 */ /* 0x000fe400078e00ff */
[----:B------:R-:W-:-:S04]  /*1fe0*/  VIADD R7, R7, 0x100 ;  /* 0x0000010007077836 */ /* 0x000fc80000000000 */
[----:B0-----:R-:W-:-:S05]  /*1ff0*/  IMAD.WIDE.U32 R10, R7, 0x8, R10 ;  /* 0x00000008070a7825 */ /* 0x001fca00078e000a */
[----:B------:R1:W-:Y:S02]  /*2000*/  REDG.E.ADD.64.STRONG.GPU desc[UR20][R10.64], R12 ;  /* 0x0000000c0a00798e */ /* 0x0003e4000c12e514 */
.L_x_174:
[----:B------:R-:W-:Y:S05]  /*2010*/  BSYNC.RECONVERGENT B1 ;  /* 0x0000000000017941 */ /* 0x000fea0003800200 */
.L_x_173:
[----:B------:R-:W-:Y:S04]  /*2020*/  BSSY.RECONVERGENT B1, `(.L_x_175) ;  /* 0x0000008000017945 */ /* 0x000fe80003800200 */
[----:B------:R-:W-:Y:S05]  /*2030*/  @!P2 BRA `(.L_x_176) ;  /* 0x000000000018a947 */ /* 0x000fea0003800000 */
[----:B01----:R-:W0:Y:S01]  /*2040*/  LDC.64 R10, c[0x0][0x380] ;  /* 0x0000e000ff0a7b82 */ /* 0x003e220000000a00 */
[----:B------:R-:W-:-:S04]  /*2050*/  IMAD R7, R3, 0x100, R4 ;  /* 0x0000010003077824 */ /* 0x000fc800078e0204 */
[----:B------:R-:W-:-:S04]  /*2060*/  VIADD R7, R7, 0x200 ;  /* 0x0000020007077836 */ /* 0x000fc80000000000 */
[----:B0-----:R-:W-:-:S04]  /*2070*/  IMAD.WIDE.U32 R10, R7, 0x8, R10 ;  /* 0x00000008070a7825 */ /* 0x001fc800078e000a */
[----:B------:R-:W-:-:S05]  /*2080*/  IMAD.MOV.U32 R7, RZ, RZ, RZ ;  /* 0x000000ffff077224 */ /* 0x000fca00078e00ff */
[----:B------:R4:W-:Y:S02]  /*2090*/  REDG.E.ADD.64.STRONG.GPU desc[UR20][R10.64], R6 ;  /* 0x000000060a00798e */ /* 0x0009e4000c12e514 */
.L_x_176:
[----:B------:R-:W-:Y:S05]  /*20a0*/  BSYNC.RECONVERGENT B1 ;  /* 0x0000000000017941 */ /* 0x000fea0003800200 */
.L_x_175:
[----:B------:R-:W-:Y:S04]  /*20b0*/  BSSY.RECONVERGENT B1, `(.L_x_177) ;  /* 0x0000009000017945 */ /* 0x000fe80003800200 */
[----:B------:R-:W-:Y:S05]  /*20c0*/  @!P3 BRA `(.L_x_178) ;  /* 0x00000000001cb947 */ /* 0x000fea0003800000 */
[----:B----4-:R-:W4:Y:S01]  /*20d0*/  LDC.64 R6, c[0x0][0x380] ;  /* 0x0000e000ff067b82 */ /* 0x010f220000000a00 */
[----:B------:R-:W-:Y:S01]  /*20e0*/  IMAD R9, R3, 0x100, R4 ;  /* 0x0000010003097824 */ /* 0x000fe200078e0204 */
[----:B01----:R-:W-:Y:S01]  /*20f0*/  MOV R10, R2 ;  /* 0x00000002000a7202 */ /* 0x003fe20000000f00 */
[----:B------:R-:W-:Y:S02]  /*2100*/  IMAD.MOV.U32 R11, RZ, RZ, RZ ;  /* 0x000000ffff0b7224 */ /* 0x000fe400078e00ff */
[----:B------:R-:W-:-:S04]  /*2110*/  VIADD R9, R9, 0x300 ;  /* 0x0000030009097836 */ /* 0x000fc80000000000 */
[----:B----4-:R-:W-:-:S05]  /*2120*/  IMAD.WIDE.U32 R6, R9, 0x8, R6 ;  /* 0x0000000809067825 */ /* 0x010fca00078e0006 */
[----:B------:R0:W-:Y:S02]  /*2130*/  REDG.E.ADD.64.STRONG.GPU desc[UR20][R6.64], R10 ;  /* 0x0000000a0600798e */ /* 0x0001e4000c12e514 */
.L_x_178:
[----:B------:R-:W-:Y:S05]  /*2140*/  BSYNC.RECONVERGENT B1 ;  /* 0x0000000000017941 */ /* 0x000fea0003800200 */
.L_x_177:
[----:B------:R-:W-:-:S07]  /*2150*/  VIADD R3, R3, 0x4 ;  /* 0x0000000403037836 */ /* 0x000fce0000000000 */
.L_x_170:
[----:B------:R-:W-:Y:S01]  /*2160*/  UISETP.NE.AND UP0, UPT, UR25, URZ, UPT ;  /* 0x000000ff1900728c */ /* 0x000fe2000bf05270 */
[----:B------:R-:W-:Y:S08]  /*2170*/  BSSY.RECONVERGENT B1, `(.L_x_169) ;  /* 0x0000029000017945 */ /* 0x000ff00003800200 */
[----:B------:R-:W-:Y:S05]  /*2180*/  BRA.U !UP0, `(.L_x_179) ;  /* 0x00000001089c7547 */ /* 0x000fea000b800000 */
[----:B------:R-:W-:-:S13]  /*2190*/  ISETP.NE.AND P0, PT, R5, RZ, PT ;  /* 0x000000ff0500720c */ /* 0x000fda0003f05270 */
[----:B------:R-:W-:Y:S05]  /*21a0*/  @!P0 BRA `(.L_x_180) ;  /* 0x0000000000648947 */ /* 0x000fea0003800000 */
[----:B0---4-:R-:W-:Y:S01]  /*21b0*/  IMAD R6, R3, 0x400, R0 ;  /* 0x0000040003067824 */ /* 0x011fe200078e0200 */
[----:B------:R-:W-:Y:S04]  /*21c0*/  BSSY.RECONVERGENT B2, `(.L_x_181) ;  /* 0x000000c000027945 */ /* 0x000fe80003800200 */
[----:B------:R-:W0:Y:S04]  /*21d0*/  LDS R2, [R6] ;  /* 0x0000000006027984 */ /* 0x000e280000000800 */
[----:B------:R-:W4:Y:S01]  /*21e0*/  LDS R9, [R6+0x400] ;  /* 0x0004000006097984 */ /* 0x000f220000000800 */
[----:B0-----:R-:W-:-:S02]  /*21f0*/  ISETP.NE.AND P0, PT, R2, RZ, PT ;  /* 0x000000ff0200720c */ /* 0x001fc40003f05270 */
[----:B----4-:R-:W-:-:S11]  /*2200*/  ISETP.NE.AND P1, PT, R9, RZ, PT ;  /* 0x000000ff0900720c */ /* 0x010fd60003f25270 */
[----:B------:R-:W-:Y:S05]  /*2210*/  @!P0 BRA `(.L_x_182) ;  /* 0x0000000000188947 */ /* 0x000fea0003800000 */
[----:B------:R-:W0:Y:S01]  /*2220*/  LDC.64 R6, c[0x0][0x380] ;  /* 0x0000e000ff067b82 */ /* 0x000e220000000a00 */
[----:B-1----:R-:W-:-:S04]  /*2230*/  IMAD R11, R3, 0x100, R4 ;  /* 0x00000100030b7824 */ /* 0x002fc800078e0204 */
[----:B0-----:R-:W-:-:S04]  /*2240*/  IMAD.WIDE.U32 R10, R11, 0x8, R6 ;  /* 0x000000080b0a7825 */ /* 0x001fc800078e0006 */
[----:B------:R-:W-:Y:S02]  /*2250*/  IMAD.MOV.U32 R6, RZ, RZ, R2 ;  /* 0x000000ffff067224 */ /* 0x000fe400078e0002 */
[----:B------:R-:W-:-:S05]  /*2260*/  IMAD.MOV.U32 R7, RZ, RZ, RZ ;  /* 0x000000ffff077224 */ /* 0x000fca00078e00ff */
[----:B------:R0:W-:Y:S02]  /*2270*/  REDG.E.ADD.64.STRONG.GPU desc[UR20][R10.64], R6 ;  /* 0x000000060a00798e */ /* 0x0001e4000c12e514 */
.L_x_182:
[----:B------:R-:W-:Y:S05]  /*2280*/  BSYNC.RECONVERGENT B2 ;  /* 0x0000000000027941 */ /* 0x000fea0003800200 */
.L_x_181:
[----:B------:R-:W-:Y:S04]  /*2290*/  BSSY.RECONVERGENT B2, `(.L_x_183) ;  /* 0x0000009000027945 */ /* 0x000fe80003800200 */
[----:B------:R-:W-:Y:S05]  /*22a0*/  @!P1 BRA `(.L_x_184) ;  /* 0x00000000001c9947 */ /* 0x000fea0003800000 */
[----:B0-----:R-:W0:Y:S01]  /*22b0*/  LDC.64 R6, c[0x0][0x380] ;  /* 0x0000e000ff067b82 */ /* 0x001e220000000a00 */
[----:B------:R-:W-:-:S05]  /*22c0*/  LEA R2, R3, R4, 0x8 ;  /* 0x0000000403027211 */ /* 0x000fca00078e40ff */
[----:B-1----:R-:W-:-:S04]  /*22d0*/  VIADD R11, R2, 0x100 ;  /* 0x00000100020b7836 */ /* 0x002fc80000000000 */
[----:B0-----:R-:W-:-:S04]  /*22e0*/  IMAD.WIDE.U32 R10, R11, 0x8, R6 ;  /* 0x000000080b0a7825 */ /* 0x001fc800078e0006 */
[----:B------:R-:W-:Y:S02]  /*22f0*/  IMAD.MOV.U32 R6, RZ, RZ, R9 ;  /* 0x000000ffff067224 */ /* 0x000fe400078e0009 */
[----:B------:R-:W-:-:S05]  /*2300*/  IMAD.MOV.U32 R7, RZ, RZ, RZ ;  /* 0x000000ffff077224 */ /* 0x000fca00078e00ff */
[----:B------:R4:W-:Y:S02]  /*2310*/  REDG.E.ADD.64.STRONG.GPU desc[UR20][R10.64], R6 ;  /* 0x000000060a00798e */ /* 0x0009e4000c12e514 */
.L_x_184:
[----:B------:R-:W-:Y:S05]  /*2320*/  BSYNC.RECONVERGENT B2 ;  /* 0x0000000000027941 */ /* 0x000fea0003800200 */
.L_x_183:
[----:B------:R-:W-:-:S07]  /*2330*/  VIADD R3, R3, 0x2 ;  /* 0x0000000203037836 */ /* 0x000fce0000000000 */
.L_x_180:
[----:B------:R-:W-:-:S09]  /*2340*/  UISETP.NE.AND UP0, UPT, UR9, URZ, UPT ;  /* 0x000000ff0900728c */ /* 0x000fd2000bf05270 */
[----:B------:R-:W-:Y:S05]  /*2350*/  BRA.U !UP0, `(.L_x_179) ;  /* 0x0000000108287547 */ /* 0x000fea000b800000 */
[----:B------:R-:W-:-:S05]  /*2360*/  IMAD R2, R3, 0x400, R0 ;  /* 0x0000040003027824 */ /* 0x000fca00078e0200 */
[----:B------:R-:W5:Y:S02]  /*2370*/  LDS R9, [R2] ;  /* 0x0000000002097984 */ /* 0x000f640000000800 */
[----:B-----5:R-:W-:-:S13]  /*2380*/  ISETP.NE.AND P0, PT, R9, RZ, PT ;  /* 0x000000ff0900720c */ /* 0x020fda0003f05270 */
[----:B------:R-:W-:Y:S05]  /*2390*/  @!P0 BRA `(.L_x_179) ;  /* 0x0000000000188947 */ /* 0x000fea0003800000 */
[----:B0---4-:R-:W0:Y:S01]  /*23a0*/  LDC.64 R6, c[0x0][0x380] ;  /* 0x0000e000ff067b82 */ /* 0x011e220000000a00 */
[----:B------:R-:W-:-:S04]  /*23b0*/  IMAD R3, R3, 0x100, R4 ;  /* 0x0000010003037824 */ /* 0x000fc800078e0204 */
[----:B0-----:R-:W-:Y:S01]  /*23c0*/  IMAD.WIDE.U32 R2, R3, 0x8, R6 ;  /* 0x0000000803027825 */ /* 0x001fe200078e0006 */
[----:B------:R-:W-:-:S03]  /*23d0*/  MOV R6, R9 ;  /* 0x0000000900067202 */ /* 0x000fc60000000f00 */
[----:B------:R-:W-:-:S05]  /*23e0*/  IMAD.MOV.U32 R7, RZ, RZ, RZ ;  /* 0x000000ffff077224 */ /* 0x000fca00078e00ff */
[----:B------:R0:W-:Y:S02]  /*23f0*/  REDG.E.ADD.64.STRONG.GPU desc[UR20][R2.64], R6 ;  /* 0x000000060200798e */ /* 0x0001e4000c12e514 */
.L_x_179:
[----:B------:R-:W-:Y:S05]  /*2400*/  BSYNC.RECONVERGENT B1 ;  /* 0x0000000000017941 */ /* 0x000fea0003800200 */
.L_x_169:
[----:B------:R-:W-:-:S13]  /*2410*/  ISETP.GT.U32.AND P0, PT, R4, 0x7f, PT ;  /* 0x0000007f0400780c */ /* 0x000fda0003f04070 */
[----:B------:R-:W-:Y:S05]  /*2420*/  @P0 BRA `(.L_x_150) ;  /* 0x0000000800900947 */ /* 0x000fea0003800000 */
[----:B------:R-:W-:Y:S01]  /*2430*/  UISETP.GE.U32.AND UP0, UPT, UR22, 0x7, UPT ;  /* 0x000000071600788c */ /* 0x000fe2000bf06070 */
[----:B0-----:R-:W-:-:S08]  /*2440*/  IMAD.MOV.U32 R3, RZ, RZ, RZ ;  /* 0x000000ffff037224 */ /* 0x001fd000078e00ff */
[----:B------:R-:W-:Y:S05]  /*2450*/  BRA.U !UP0, `(.L_x_185) ;  /* 0x0000000508147547 */ /* 0x000fea000b800000 */
[----:B------:R-:W0:Y:S01]  /*2460*/  LDC.64 R2, c[0x0][0x380] ;  /* 0x0000e000ff027b82 */ /* 0x000e220000000a00 */
[----:B------:R-:W-:-:S07]  /*2470*/  IMAD.MOV.U32 R9, RZ, RZ, RZ ;  /* 0x000000ffff097224 */ /* 0x000fce00078e00ff */
.L_x_202:
[C---:B01--4-:R-:W-:Y:S01]  /*2480*/  IMAD R11, R9.reuse, 0x400, R0 ;  /* 0x00000400090b7824 */ /* 0x053fe200078e0200 */
[----:B------:R-:W-:Y:S01]  /*2490*/  BSSY.RECONVERGENT B1, `(.L_x_186) ;  /* 0x0000011000017945 */ /* 0x000fe20003800200 */
[C---:B--23--:R-:W-:Y:S02]  /*24a0*/  IMAD R7, R9.reuse, 0x100, R4 ;  /* 0x0000010009077824 */ /* 0x04cfe400078e0204 */
[----:B------:R-:W-:Y:S01]  /*24b0*/  VIADD R9, R9, 0x8 ;  /* 0x0000000809097836 */ /* 0x000fe20000000000 */
[----:B---3--:R-:W1:Y:S01]  /*24c0*/  LDS R14, [R11+0x200] ;  /* 0x000200000b0e7984 */ /* 0x008e620000000800 */
[----:B0-----:R-:W-:-:S03]  /*24d0*/  IMAD.WIDE.U32 R6, R7, 0x8, R2 ;  /* 0x0000000807067825 */ /* 0x001fc600078e0002 */
[----:B------:R-:W0:Y:S04]  /*24e0*/  LDS R13, [R11+0x600] ;  /* 0x000600000b0d7984 */ /* 0x000e280000000800 */
[----:B--2---:R2:W3:Y:S04]  /*24f0*/  LDS R17, [R11+0xa00] ;  /* 0x000a00000b117984 */ /* 0x0044e80000000800 */
[----:B------:R2:W4:Y:S04]  /*2500*/  LDS R18, [R11+0xe00] ;  /* 0x000e00000b127984 */ /* 0x0005280000000800 */
[----:B------:R2:W2:Y:S04]  /*2510*/  LDS R19, [R11+0x1200] ;  /* 0x001200000b137984 */ /* 0x0004a80000000800 */
[----:B------:R0:W2:Y:S04]  /*2520*/  LDS R16, [R11+0x1600] ;  /* 0x001600000b107984 */ /* 0x0000a80000000800 */
[----:B------:R0:W2:Y:S04]  /*2530*/  LDS R12, [R11+0x1a00] ;  /* 0x001a00000b0c7984 */ /* 0x0000a80000000800 */
[----:B------:R0:W2:Y:S01]  /*2540*/  LDS R10, [R11+0x1e00] ;  /* 0x001e00000b0a7984 */ /* 0x0000a20000000800 */
[----:B-1----:R-:W-:-:S02]  /*2550*/  ISETP.NE.AND P0, PT, R14, RZ, PT ;  /* 0x000000ff0e00720c */ /* 0x002fc40003f05270 */
[----:B0-----:R-:W-:-:S11]  /*2560*/  ISETP.NE.AND P1, PT, R13, RZ, PT ;  /* 0x000000ff0d00720c */ /* 0x001fd60003f25270 */
[----:B---34-:R-:W-:Y:S05]  /*2570*/  @!P0 BRA `(.L_x_187) ;  /* 0x0000000000088947 */ /* 0x018fea0003800000 */
[----:B------:R-:W-:-:S05]  /*2580*/  HFMA2 R15, -RZ, RZ, 0, 0 ;  /* 0x00000000ff0f7431 */ /* 0x000fca00000001ff */
[----:B------:R0:W-:Y:S02]  /*2590*/  REDG.E.ADD.64.STRONG.GPU desc[UR20][R6.64+0x400], R14 ;  /* 0x0004000e0600798e */ /* 0x0001e4000c12e514 */
.L_x_187:
[----:B------:R-:W-:Y:S05]  /*25a0*/  BSYNC.RECONVERGENT B1 ;  /* 0x0000000000017941 */ /* 0x000fea0003800200 */
.L_x_186:
[----:B------:R-:W-:Y:S04]  /*25b0*/  BSSY.RECONVERGENT B1, `(.L_x_188) ;  /* 0x0000005000017945 */ /* 0x000fe80003800200 */
[----:B------:R-:W-:Y:S05]  /*25c0*/  @!P1 BRA `(.L_x_189) ;  /* 0x00000000000c9947 */ /* 0x000fea0003800000 */
[----:B0-----:R-:W-:Y:S02]  /*25d0*/  IMAD.MOV.U32 R14, RZ, RZ, R13 ;  /* 0x000000ffff0e7224 */ /* 0x001fe400078e000d */
[----:B------:R-:W-:-:S05]  /*25e0*/  IMAD.MOV.U32 R15, RZ, RZ, RZ ;  /* 0x000000ffff0f7224 */ /* 0x000fca00078e00ff */
[----:B------:R1:W-:Y:S02]  /*25f0*/  REDG.E.ADD.64.STRONG.GPU desc[UR20][R6.64+0xc00], R14 ;  /* 0x000c000e0600798e */ /* 0x0003e4000c12e514 */
.L_x_189:
[----:B------:R-:W-:Y:S05]  /*2600*/  BSYNC.RECONVERGENT B1 ;  /* 0x0000000000017941 */ /* 0x000fea0003800200 */
.L_x_188:
[----:B------:R-:W-:Y:S01]  /*2610*/  ISETP.NE.AND P6, PT, R17, RZ, PT ;  /* 0x000000ff1100720c */ /* 0x000fe20003fc5270 */
[----:B------:R-:W-:Y:S01]  /*2620*/  BSSY.RECONVERGENT B1, `(.L_x_190) ;  /* 0x000000b000017945 */ /* 0x000fe20003800200 */
[----:B------:R-:W-:Y:S02]  /*2630*/  ISETP.NE.AND P0, PT, R9, UR27, PT ;  /* 0x0000001b09007c0c */ /* 0x000fe4000bf05270 */
[----:B------:R-:W-:Y:S02]  /*2640*/  ISETP.NE.AND P1, PT, R18, RZ, PT ;  /* 0x000000ff1200720c */ /* 0x000fe40003f25270 */
[----:B--2---:R-:W-:Y:S02]  /*2650*/  ISETP.NE.AND P2, PT, R19, RZ, PT ;  /* 0x000000ff1300720c */ /* 0x004fe40003f45270 */
[----:B------:R-:W-:Y:S02]  /*2660*/  ISETP.NE.AND P3, PT, R16, RZ, PT ;  /* 0x000000ff1000720c */ /* 0x000fe40003f65270 */
[----:B------:R-:W-:-:S02]  /*2670*/  ISETP.NE.AND P4, PT, R12, RZ, PT ;  /* 0x000000ff0c00720c */ /* 0x000fc40003f85270 */
[----:B------:R-:W-:Y:S01]  /*2680*/  ISETP.NE.AND P5, PT, R10, RZ, PT ;  /* 0x000000ff0a00720c */ /* 0x000fe20003fa5270 */
[----:B------:R-:W-:-:S12]  /*2690*/  @!P6 BRA `(.L_x_191) ;  /* 0x00000000000ce947 */ /* 0x000fd80003800000 */
[----:B01----:R-:W-:Y:S02]  /*26a0*/  IMAD.MOV.U32 R14, RZ, RZ, R17 ;  /* 0x000000ffff0e7224 */ /* 0x003fe400078e0011 */
[----:B------:R-:W-:-:S05]  /*26b0*/  IMAD.MOV.U32 R15, RZ, RZ, RZ ;  /* 0x000000ffff0f7224 */ /* 0x000fca00078e00ff */
[----:B------:R2:W-:Y:S02]  /*26c0*/  REDG.E.ADD.64.STRONG.GPU desc[UR20][R6.64+0x1400], R14 ;  /* 0x0014000e0600798e */ /* 0x0005e4000c12e514 */
.L_x_191:
[----:B------:R-:W-:Y:S05]  /*26d0*/  BSYNC.RECONVERGENT B1 ;  /* 0x0000000000017941 */ /* 0x000fea0003800200 */
.L_x_190:
[----:B------:R-:W-:Y:S04]  /*26e0*/  BSSY.RECONVERGENT B1, `(.L_x_192) ;  /* 0x0000005000017945 */ /* 0x000fe80003800200 */
[----:B------:R-:W-:Y:S05]  /*26f0*/  @!P1 BRA `(.L_x_193) ;  /* 0x00000000000c9947 */ /* 0x000fea0003800000 */
[----:B012---:R-:W-:Y:S02]  /*2700*/  IMAD.MOV.U32 R14, RZ, RZ, R18 ;  /* 0x000000ffff0e7224 */ /* 0x007fe400078e0012 */
[----:B------:R-:W-:-:S05]  /*2710*/  IMAD.MOV.U32 R15, RZ, RZ, RZ ;  /* 0x000000ffff0f7224 */ /* 0x000fca00078e00ff */
[----:B------:R3:W-:Y:S02]  /*2720*/  REDG.E.ADD.64.STRONG.GPU desc[UR20][R6.64+0x1c00], R14 ;  /* 0x001c000e0600798e */ /* 0x0007e4000c12e514 */
.L_x_193:
[----:B------:R-:W-:Y:S05]  /*2730*/  BSYNC.RECONVERGENT B1 ;  /* 0x0000000000017941 */ /* 0x000fea0003800200 */
.L_x_192:
[----:B------:R-:W-:Y:S04]  /*2740*/  BSSY.RECONVERGENT B1, `(.L_x_194) ;  /* 0x0000005000017945 */ /* 0x000fe80003800200 */
[----:B------:R-:W-:Y:S05]  /*2750*/  @!P2 BRA `(.L_x_195) ;  /* 0x00000000000ca947 */ /* 0x000fea0003800000 */
[----:B0123--:R-:W-:Y:S01]  /*2760*/  MOV R14, R19 ;  /* 0x00000013000e7202 */ /* 0x00ffe20000000f00 */
[----:B------:R-:W-:-:S05]  /*2770*/  IMAD.MOV.U32 R15, RZ, RZ, RZ ;  /* 0x000000ffff0f7224 */ /* 0x000fca00078e00ff */
[----:B------:R4:W-:Y:S02]  /*2780*/  REDG.E.ADD.64.STRONG.GPU desc[UR20][R6.64+0x2400], R14 ;  /* 0x0024000e0600798e */ /* 0x0009e4000c12e514 */
.L_x_195:
[----:B------:R-:W-:Y:S05]  /*2790*/  BSYNC.RECONVERGENT B1 ;  /* 0x0000000000017941 */ /* 0x000fea0003800200 */
.L_x_194:
[----:B------:R-:W-:Y:S04]  /*27a0*/  BSSY.RECONVERGENT B1, `(.L_x_196) ;  /* 0x0000004000017945 */ /* 0x000fe80003800200 */
[----:B------:R-:W-:Y:S05]  /*27b0*/  @!P3 BRA `(.L_x_197) ;  /* 0x000000000008b947 */ /* 0x000fea0003800000 */
[----:B------:R-:W-:-:S05]  /*27c0*/  IMAD.MOV.U32 R17, RZ, RZ, RZ ;  /* 0x000000ffff117224 */ /* 0x000fca00078e00ff */
[----:B------:R0:W-:Y:S02]  /*27d0*/  REDG.E.ADD.64.STRONG.GPU desc[UR20][R6.64+0x2c00], R16 ;  /* 0x002c00100600798e */ /* 0x0001e4000c12e514 */
.L_x_197:
[----:B------:R-:W-:Y:S05]  /*27e0*/  BSYNC.RECONVERGENT B1 ;  /* 0x0000000000017941 */ /* 0x000fea0003800200 */
.L_x_196:
[----:B------:R-:W-:Y:S04]  /*27f0*/  BSSY.RECONVERGENT B1, `(.L_x_198) ;  /* 0x0000004000017945 */ /* 0x000fe80003800200 */
[----:B------:R-:W-:Y:S05]  /*2800*/  @!P4 BRA `(.L_x_199) ;  /* 0x000000000008c947 */ /* 0x000fea0003800000 */
[----:B------:R-:W-:-:S05]  /*2810*/  IMAD.MOV.U32 R13, RZ, RZ, RZ ;  /* 0x000000ffff0d7224 */ /* 0x000fca00078e00ff */
[----:B------:R0:W-:Y:S02]  /*2820*/  REDG.E.ADD.64.STRONG.GPU desc[UR20][R6.64+0x3400], R12 ;  /* 0x0034000c0600798e */ /* 0x0001e4000c12e514 */
.L_x_199:
[----:B------:R-:W-:Y:S05]  /*2830*/  BSYNC.RECONVERGENT B1 ;  /* 0x0000000000017941 */ /* 0x000fea0003800200 */
.L_x_198:
[----:B------:R-:W-:Y:S04]  /*2840*/  BSSY.RECONVERGENT B1, `(.L_x_200) ;  /* 0x0000004000017945 */ /* 0x000fe80003800200 */
[----:B------:R-:W-:Y:S05]  /*2850*/  @!P5 BRA `(.L_x_201) ;  /* 0x000000000008d947 */ /* 0x000fea0003800000 */
[----:B------:R-:W-:-:S05]  /*2860*/  IMAD.MOV.U32 R11, RZ, RZ, RZ ;  /* 0x000000ffff0b7224 */ /* 0x000fca00078e00ff */
[----:B------:R0:W-:Y:S02]  /*2870*/  REDG.E.ADD.64.STRONG.GPU desc[UR20][R6.64+0x3c00], R10 ;  /* 0x003c000a0600798e */ /* 0x0001e4000c12e514 */
.L_x_201:
[----:B------:R-:W-:Y:S05]  /*2880*/  BSYNC.RECONVERGENT B1 ;  /* 0x0000000000017941 */ /* 0x000fea0003800200 */
.L_x_200:
[----:B------:R-:W-:Y:S05]  /*2890*/  @P0 BRA `(.L_x_202) ;  /* 0xfffffff800f80947 */ /* 0x000fea000383ffff */
[----:B------:R-:W-:-:S07]  /*28a0*/  IMAD.U32 R3, RZ, RZ, UR27 ;  /* 0x0000001bff037e24 */ /* 0x000fce000f8e00ff */
.L_x_185:
[----:B------:R-:W-:-:S09]  /*28b0*/  UISETP.NE.AND UP0, UPT, UR24, URZ, UPT ;  /* 0x000000ff1800728c */ /* 0x000fd2000bf05270 */
[----:B------:R-:W-:Y:S05]  /*28c0*/  BRA.U !UP0, `(.L_x_150) ;  /* 0x0000000508687547 */ /* 0x000fea000b800000 */
[----:B------:R-:W-:-:S13]  /*28d0*/  ISETP.GE.U32.AND P0, PT, R8, 0x3, PT ;  /* 0x000000030800780c */ /* 0x000fda0003f06070 */
[----:B------:R-:W-:Y:S05]  /*28e0*/  @!P0 BRA `(.L_x_203) ;  /* 0x0000000000bc8947 */ /* 0x000fea0003800000 */
[----:B01234-:R-:W-:Y:S01]  /*28f0*/  IMAD R7, R3, 0x400, R0 ;  /* 0x0000040003077824 */ /* 0x01ffe200078e0200 */
[----:B------:R-:W-:Y:S04]  /*2900*/  BSSY.RECONVERGENT B1, `(.L_x_204) ;  /* 0x000000f000017945 */ /* 0x000fe80003800200 */
[----:B------:R-:W0:Y:S04]  /*2910*/  LDS R10, [R7+0x200] ;  /* 0x00020000070a7984 */ /* 0x000e280000000800 */
[----:B------:R-:W1:Y:S04]  /*2920*/  LDS R12, [R7+0x600] ;  /* 0x00060000070c7984 */ /* 0x000e680000000800 */
[----:B------:R-:W2:Y:S04]  /*2930*/  LDS R6, [R7+0xa00] ;  /* 0x000a000007067984 */ /* 0x000ea80000000800 */
[----:B------:R-:W3:Y:S01]  /*2940*/  LDS R2, [R7+0xe00] ;  /* 0x000e000007027984 */ /* 0x000ee20000000800 */
[----:B0-----:R-:W-:-:S02]  /*2950*/  ISETP.NE.AND P0, PT, R10, RZ, PT ;  /* 0x000000ff0a00720c */ /* 0x001fc40003f05270 */
[----:B-1----:R-:W-:Y:S02]  /*2960*/  ISETP.NE.AND P1, PT, R12, RZ, PT ;  /* 0x000000ff0c00720c */ /* 0x002fe40003f25270 */
[----:B--2---:R-:W-:Y:S02]  /*2970*/  ISETP.NE.AND P2, PT, R6, RZ, PT ;  /* 0x000000ff0600720c */ /* 0x004fe40003f45270 */
[----:B---3--:R-:W-:-:S07]  /*2980*/  ISETP.NE.AND P3, PT, R2, RZ, PT ;  /* 0x000000ff0200720c */ /* 0x008fce0003f65270 */
[----:B------:R-:W-:Y:S06]  /*2990*/  @!P0 BRA `(.L_x_205) ;  /* 0x0000000000148947 */ /* 0x000fec0003800000 */
[----:B------:R-:W0:Y:S01]  /*29a0*/  LDC.64 R8, c[0x0][0x380] ;  /* 0x0000e000ff087b82 */ /* 0x000e220000000a00 */
[----:B------:R-:W-:Y:S01]  /*29b0*/  LEA R7, R3, R4, 0x8 ;  /* 0x0000000403077211 */ /* 0x000fe200078e40ff */
[----:B------:R-:W-:-:S04]  /*29c0*/  IMAD.MOV.U32 R11, RZ, RZ, RZ ;  /* 0x000000ffff0b7224 */ /* 0x000fc800078e00ff */
[----:B0-----:R-:W-:-:S05]  /*29d0*/  IMAD.WIDE.U32 R8, R7, 0x8, R8 ;  /* 0x0000000807087825 */ /* 0x001fca00078e0008 */
[----:B------:R0:W-:Y:S02]  /*29e0*/  REDG.E.ADD.64.STRONG.GPU desc[UR20][R8.64+0x400], R10 ;  /* 0x0004000a0800798e */ /* 0x0001e4000c12e514 */
.L_x_205:
[----:B------:R-:W-:Y:S05]  /*29f0*/  BSYNC.RECONVERGENT B1 ;  /* 0x0000000000017941 */ /* 0x000fea0003800200 */
.L_x_204:
[----:B------:R-:W-:Y:S04]  /*2a00*/  BSSY.RECONVERGENT B1, `(.L_x_206) ;  /* 0x0000009000017945 */ /* 0x000fe80003800200 */
[----:B------:R-:W-:Y:S05]  /*2a10*/  @!P1 BRA `(.L_x_207) ;  /* 0x00000000001c9947 */ /* 0x000fea0003800000 */
[----:B0-----:R-:W0:Y:S01]  /*2a20*/  LDC.64 R8, c[0x0][0x380] ;  /* 0x0000e000ff087b82 */ /* 0x001e220000000a00 */
[----:B------:R-:W-:Y:S02]  /*2a30*/  IMAD R7, R3, 0x100, R4 ;  /* 0x0000010003077824 */ /* 0x000fe400078e0204 */
[----:B------:R-:W-:Y:S02]  /*2a40*/  IMAD.MOV.U32 R10, RZ, RZ, R12 ;  /* 0x000000ffff0a7224 */ /* 0x000fe400078e000c */
[----:B------:R-:W-:Y:S02]  /*2a50*/  VIADD R7, R7, 0x100 ;  /* 0x0000010007077836 */ /* 0x000fe40000000000 */
[----:B------:R-:W-:Y:S02]  /*2a60*/  IMAD.MOV.U32 R11, RZ, RZ, RZ ;  /* 0x000000ffff0b7224 */ /* 0x000fe400078e00ff */
[----:B0-----:R-:W-:-:S05]  /*2a70*/  IMAD.WIDE.U32 R8, R7, 0x8, R8 ;  /* 0x0000000807087825 */ /* 0x001fca00078e0008 */
[----:B------:R1:W-:Y:S02]  /*2a80*/  REDG.E.ADD.64.STRONG.GPU desc[UR20][R8.64+0x400], R10 ;  /* 0x0004000a0800798e */ /* 0x0003e4000c12e514 */
.L_x_207:
[----:B------:R-:W-:Y:S05]  /*2a90*/  BSYNC.RECONVERGENT B1 ;  /* 0x0000000000017941 */ /* 0x000fea0003800200 */
.L_x_206:
[----:B------:R-:W-:Y:S04]  /*2aa0*/  BSSY.RECONVERGENT B1, `(.L_x_208) ;  /* 0x0000008000017945 */ /* 0x000fe80003800200 */
[----:B------:R-:W-:Y:S05]  /*2ab0*/  @!P2 BRA `(.L_x_209) ;  /* 0x000000000018a947 */ /* 0x000fea0003800000 */
[----:B01----:R-:W0:Y:S01]  /*2ac0*/  LDC.64 R8, c[0x0][0x380] ;  /* 0x0000e000ff087b82 */ /* 0x003e220000000a00 */
[----:B------:R-:W-:-:S05]  /*2ad0*/  IMAD R7, R3, 0x100, R4 ;  /* 0x0000010003077824 */ /* 0x000fca00078e0204 */
[----:B------:R-:W-:-:S05]  /*2ae0*/  IADD3 R7, PT, PT, R7, 0x200, RZ ;  /* 0x0000020007077810 */ /* 0x000fca0007ffe0ff */
[----:B0-----:R-:W-:-:S04]  /*2af0*/  IMAD.WIDE.U32 R8, R7, 0x8, R8 ;  /* 0x0000000807087825 */ /* 0x001fc800078e0008 */
[----:B------:R-:W-:-:S05]  /*2b00*/  IMAD.MOV.U32 R7, RZ, RZ, RZ ;  /* 0x000000ffff077224 */ /* 0x000fca00078e00ff */
[----:B------:R2:W-:Y:S02]  /*2b10*/  REDG.E.ADD.64.STRONG.GPU desc[UR20][R8.64+0x400], R6 ;  /* 0x000400060800798e */ /* 0x0005e4000c12e514 */
.L_x_209:
[----:B------:R-:W-:Y:S05]  /*2b20*/  BSYNC.RECONVERGENT B1 ;  /* 0x0000000000017941 */ /* 0x000fea0003800200 */
.L_x_208:
[----:B------:R-:W-:Y:S04]  /*2b30*/  BSSY.RECONVERGENT B1, `(.L_x_210) ;  /* 0x0000009000017945 */ /* 0x000fe80003800200 */
[----:B------:R-:W-:Y:S05]  /*2b40*/  @!P3 BRA `(.L_x_211) ;  /* 0x00000000001cb947 */ /* 0x000fea0003800000 */
[----:B--2---:R-:W2:Y:S01]  /*2b50*/  LDC.64 R6, c[0x0][0x380] ;  /* 0x0000e000ff067b82 */ /* 0x004ea20000000a00 */
[----:B01----:R-:W-:Y:S02]  /*2b60*/  IMAD R9, R3, 0x100, R4 ;  /* 0x0000010003097824 */ /* 0x003fe400078e0204 */
[----:B------:R-:W-:Y:S02]  /*2b70*/  IMAD.MOV.U32 R8, RZ, RZ, R2 ;  /* 0x000000ffff087224 */ /* 0x000fe400078e0002 */
[----:B------:R-:W-:-:S04]  /*2b80*/  VIADD R9, R9, 0x300 ;  /* 0x0000030009097836 */ /* 0x000fc80000000000 */
[----:B--2---:R-:W-:-:S04]  /*2b90*/  IMAD.WIDE.U32 R6, R9, 0x8, R6 ;  /* 0x0000000809067825 */ /* 0x004fc800078e0006 */
[----:B------:R-:W-:-:S05]  /*2ba0*/  IMAD.MOV.U32 R9, RZ, RZ, RZ ;  /* 0x000000ffff097224 */ /* 0x000fca00078e00ff */
[----:B------:R3:W-:Y:S02]  /*2bb0*/  REDG.E.ADD.64.STRONG.GPU desc[UR20][R6.64+0x400], R8 ;  /* 0x000400080600798e */ /* 0x0007e4000c12e514 */
.L_x_211:
[----:B------:R-:W-:Y:S05]  /*2bc0*/  BSYNC.RECONVERGENT B1 ;  /* 0x0000000000017941 */ /* 0x000fea0003800200 */
.L_x_210:
[----:B------:R-:W-:-:S07]  /*2bd0*/  VIADD R3, R3, 0x4 ;  /* 0x0000000403037836 */ /* 0x000fce0000000000 */
.L_x_203:
[----:B------:R-:W-:-:S09]  /*2be0*/  UISETP.NE.AND UP0, UPT, UR25, URZ, UPT ;  /* 0x000000ff1900728c */ /* 0x000fd2000bf05270 */
[----:B------:R-:W-:Y:S05]  /*2bf0*/  BRA.U !UP0, `(.L_x_150) ;  /* 0x00000001089c7547 */ /* 0x000fea000b800000 */
[----:B------:R-:W-:-:S13]  /*2c00*/  ISETP.NE.AND P0, PT, R5, RZ, PT ;  /* 0x000000ff0500720c */ /* 0x000fda0003f05270 */
[----:B------:R-:W-:Y:S05]  /*2c10*/  @!P0 BRA `(.L_x_212) ;  /* 0x0000000000648947 */ /* 0x000fea0003800000 */
[----:B01234-:R-:W-:Y:S01]  /*2c20*/  LEA R6, R3, R0, 0xa ;  /* 0x0000000003067211 */ /* 0x01ffe200078e50ff */
[----:B------:R-:W-:Y:S04]  /*2c30*/  BSSY.RECONVERGENT B1, `(.L_x_213) ;  /* 0x000000c000017945 */ /* 0x000fe80003800200 */
[----:B------:R-:W0:Y:S04]  /*2c40*/  LDS R2, [R6+0x200] ;  /* 0x0002000006027984 */ /* 0x000e280000000800 */
[----:B------:R-:W1:Y:S01]  /*2c50*/  LDS R5, [R6+0x600] ;  /* 0x0006000006057984 */ /* 0x000e620000000800 */
[----:B0-----:R-:W-:-:S02]  /*2c60*/  ISETP.NE.AND P0, PT, R2, RZ, PT ;  /* 0x000000ff0200720c */ /* 0x001fc40003f05270 */
[----:B-1----:R-:W-:-:S11]  /*2c70*/  ISETP.NE.AND P1, PT, R5, RZ, PT ;  /* 0x000000ff0500720c */ /* 0x002fd60003f25270 */
[----:B------:R-:W-:Y:S05]  /*2c80*/  @!P0 BRA `(.L_x_214) ;  /* 0x0000000000188947 */ /* 0x000fea0003800000 */
[----:B------:R-:W0:Y:S01]  /*2c90*/  LDC.64 R6, c[0x0][0x380] ;  /* 0x0000e000ff067b82 */ /* 0x000e220000000a00 */
[----:B------:R-:W-:-:S04]  /*2ca0*/  IMAD R9, R3, 0x100, R4 ;  /* 0x0000010003097824 */ /* 0x000fc800078e0204 */
[----:B0-----:R-:W-:-:S04]  /*2cb0*/  IMAD.WIDE.U32 R8, R9, 0x8, R6 ;  /* 0x0000000809087825 */ /* 0x001fc800078e0006 */
[----:B------:R-:W-:Y:S02]  /*2cc0*/  IMAD.MOV.U32 R6, RZ, RZ, R2 ;  /* 0x000000ffff067224 */ /* 0x000fe400078e0002 */
[----:B------:R-:W-:-:S05]  /*2cd0*/  IMAD.MOV.U32 R7, RZ, RZ, RZ ;  /* 0x000000ffff077224 */ /* 0x000fca00078e00ff */
[----:B------:R0:W-:Y:S02]  /*2ce0*/  REDG.E.ADD.64.STRONG.GPU desc[UR20][R8.64+0x400], R6 ;  /* 0x000400060800798e */ /* 0x0001e4000c12e514 */
.L_x_214:
[----:B------:R-:W-:Y:S05]  /*2cf0*/  BSYNC.RECONVERGENT B1 ;  /* 0x0000000000017941 */ /* 0x000fea0003800200 */
.L_x_213:
[----:B------:R-:W-:Y:S04]  /*2d00*/  BSSY.RECONVERGENT B1, `(.L_x_215) ;  /* 0x0000009000017945 */ /* 0x000fe80003800200 */
[----:B------:R-:W-:Y:S05]  /*2d10*/  @!P1 BRA `(.L_x_216) ;  /* 0x00000000001c9947 */ /* 0x000fea0003800000 */
[----:B0-----:R-:W0:Y:S01]  /*2d20*/  LDC.64 R6, c[0x0][0x380] ;  /* 0x0000e000ff067b82 */ /* 0x001e220000000a00 */
[----:B------:R-:W-:-:S04]  /*2d30*/  IMAD R2, R3, 0x100, R4 ;  /* 0x0000010003027824 */ /* 0x000fc800078e0204 */
[----:B------:R-:W-:-:S04]  /*2d40*/  VIADD R9, R2, 0x100 ;  /* 0x0000010002097836 */ /* 0x000fc80000000000 */
[----:B0-----:R-:W-:-:S04]  /*2d50*/  IMAD.WIDE.U32 R8, R9, 0x8, R6 ;  /* 0x0000000809087825 */ /* 0x001fc800078e0006 */
[----:B------:R-:W-:Y:S02]  /*2d60*/  HFMA2 R7, -RZ, RZ, 0, 0 ;  /* 0x00000000ff077431 */ /* 0x000fe400000001ff */
[----:B------:R-:W-:-:S05]  /*2d70*/  IMAD.MOV.U32 R6, RZ, RZ, R5 ;  /* 0x000000ffff067224 */ /* 0x000fca00078e0005 */
[----:B------:R1:W-:Y:S02]  /*2d80*/  REDG.E.ADD.64.STRONG.GPU desc[UR20][R8.64+0x400], R6 ;  /* 0x000400060800798e */ /* 0x0003e4000c12e514 */
.L_x_216:
[----:B------:R-:W-:Y:S05]  /*2d90*/  BSYNC.RECONVERGENT B1 ;  /* 0x0000000000017941 */ /* 0x000fea0003800200 */
.L_x_215:
[----:B------:R-:W-:-:S07]  /*2da0*/  VIADD R3, R3, 0x2 ;  /* 0x0000000203037836 */ /* 0x000fce0000000000 */
.L_x_212:
[----:B------:R-:W-:-:S09]  /*2db0*/  UISETP.NE.AND UP0, UPT, UR9, URZ, UPT ;  /* 0x000000ff0900728c */ /* 0x000fd2000bf05270 */
[----:B------:R-:W-:Y:S05]  /*2dc0*/  BRA.U !UP0, `(.L_x_150) ;  /* 0x0000000108287547 */ /* 0x000fea000b800000 */
[----:B------:R-:W-:-:S05]  /*2dd0*/  IMAD R2, R3, 0x400, R0 ;  /* 0x0000040003027824 */ /* 0x000fca00078e0200 */
[----:B------:R-:W5:Y:S02]  /*2de0*/  LDS R5, [R2+0x200] ;  /* 0x0002000002057984 */ /* 0x000f640000000800 */
[----:B-----5:R-:W-:-:S13]  /*2df0*/  ISETP.NE.AND P0, PT, R5, RZ, PT ;  /* 0x000000ff0500720c */ /* 0x020fda0003f05270 */
[----:B------:R-:W-:Y:S05]  /*2e00*/  @!P0 BRA `(.L_x_150) ;  /* 0x0000000000188947 */ /* 0x000fea0003800000 */
[----:B01234-:R-:W0:Y:S01]  /*2e10*/  LDC.64 R6, c[0x0][0x380] ;  /* 0x0000e000ff067b82 */ /* 0x01fe220000000a00 */
[----:B------:R-:W-:-:S04]  /*2e20*/  IMAD R3, R3, 0x100, R4 ;  /* 0x0000010003037824 */ /* 0x000fc800078e0204 */
[----:B0-----:R-:W-:-:S04]  /*2e30*/  IMAD.WIDE.U32 R2, R3, 0x8, R6 ;  /* 0x0000000803027825 */ /* 0x001fc800078e0006 */
[----:B------:R-:W-:Y:S02]  /*2e40*/  IMAD.MOV.U32 R6, RZ, RZ, R5 ;  /* 0x000000ffff067224 */ /* 0x000fe400078e0005 */
[----:B------:R-:W-:-:S05]  /*2e50*/  IMAD.MOV.U32 R7, RZ, RZ, RZ ;  /* 0x000000ffff077224 */ /* 0x000fca00078e00ff */
[----:B------:R0:W-:Y:S02]  /*2e60*/  REDG.E.ADD.64.STRONG.GPU desc[UR20][R2.64+0x400], R6 ;  /* 0x000400060200798e */ /* 0x0001e4000c12e514 */
.L_x_150:
[----:B------:R-:W-:Y:S05]  /*2e70*/  BSYNC.RECONVERGENT B0 ;  /* 0x0000000000007941 */ /* 0x000fea0003800200 */
.L_x_149:
[----:B------:R-:W-:Y:S01]  /*2e80*/  BAR.SYNC.DEFER_BLOCKING 0x0 ;  /* 0x0000000000007b1d */ /* 0x000fe20000010000 */
[----:B------:R-:W-:-:S04]  /*2e90*/  UIADD3 UR6, UP0, UPT, UR6, 0x1, URZ ;  /* 0x0000000106067890 */ /* 0x000fc8000ff1e0ff */
[----:B------:R-:W-:Y:S02]  /*2ea0*/  UIADD3.X UR7, UPT, UPT, URZ, UR7, URZ, UP0, !UPT ;  /* 0x00000007ff077290 */ /* 0x000fe400087fe4ff */
[----:B------:R-:W-:-:S04]  /*2eb0*/  UISETP.NE.U32.AND UP0, UPT, UR6, UR11, UPT ;  /* 0x0000000b0600728c */ /* 0x000fc8000bf05070 */
[----:B------:R-:W-:-:S09]  /*2ec0*/  UISETP.NE.AND.EX UP0, UPT, UR7, UR12, UPT, UP0 ;  /* 0x0000000c0700728c */ /* 0x000fd2000bf05300 */
[----:B------:R-:W-:Y:S05]  /*2ed0*/  BRA.U UP0, `(.L_x_217) ;  /* 0xffffffd100f07547 */ /* 0x000fea000b83ffff */
[----:B------:R-:W-:Y:S05]  /*2ee0*/  EXIT ;  /* 0x000000000000794d */ /* 0x000fea0003800000 */
.L_x_218:
        /* <DEDUP_REMOVED lines=9> */
.L_x_281:


//--------------------- .text._ZN3cub18CUB_300001_SM_10006detail10radix_sort31DeviceRadixSortSingleTileKernelINS1_5radix10policy_hubIiNS0_8NullTypeEyE10Policy1000ELNS0_9SortOrderE0EiS6_yNS1_21identity_decomposer_tEEEvPKT1_PSB_PKT2_PSF_T3_iiT4_ --------------------------
	.section	.text._ZN3cub18CUB_300001_SM_10006detail10radix_sort31DeviceRadixSortSingleTileKernelINS1_5radix10policy_hubIiNS0_8NullTypeEyE10Policy1000ELNS0_9SortOrderE0EiS6_yNS1_21identity_decomposer_tEEEvPKT1_PSB_PKT2_PSF_T3_iiT4_,"ax",@progbits
	.align	128
        .global         _ZN3cub18CUB_300001_SM_10006detail10radix_sort31DeviceRadixSortSingleTileKernelINS1_5radix10policy_hubIiNS0_8NullTypeEyE10Policy1000ELNS0_9SortOrderE0EiS6_yNS1_21identity_decomposer_tEEEvPKT1_PSB_PKT2_PSF_T3_iiT4_
        .type           _ZN3cub18CUB_300001_SM_10006detail10radix_sort31DeviceRadixSortSingleTileKernelINS1_5radix10policy_hubIiNS0_8NullTypeEyE10Policy1000ELNS0_9SortOrderE0EiS6_yNS1_21identity_decomposer_tEEEvPKT1_PSB_PKT2_PSF_T3_iiT4_,@function
        .size           _ZN3cub18CUB_300001_SM_10006detail10radix_sort31DeviceRadixSortSingleTileKernelINS1_5radix10policy_hubIiNS0_8NullTypeEyE10Policy1000ELNS0_9SortOrderE0EiS6_yNS1_21identity_decomposer_tEEEvPKT1_PSB_PKT2_PSF_T3_iiT4_,(.L_x_282 - _ZN3cub18CUB_300001_SM_10006detail10radix_sort31DeviceRadixSortSingleTileKernelINS1_5radix10policy_hubIiNS0_8NullTypeEyE10Policy1000ELNS0_9SortOrderE0EiS6_yNS1_21identity_decomposer_tEEEvPKT1_PSB_PKT2_PSF_T3_iiT4_)
        .other          _ZN3cub18CUB_300001_SM_10006detail10radix_sort31DeviceRadixSortSingleTileKernelINS1_5radix10policy_hubIiNS0_8NullTypeEyE10Policy1000ELNS0_9SortOrderE0EiS6_yNS1_21identity_decomposer_tEEEvPKT1_PSB_PKT2_PSF_T3_iiT4_,@"STO_CUDA_ENTRY STV_DEFAULT"
_ZN3cub18CUB_300001_SM_10006detail10radix_sort31DeviceRadixSortSingleTileKernelINS1_5radix10policy_hubIiNS0_8NullTypeEyE10Policy1000ELNS0_9SortOrderE0EiS6_yNS1_21identity_decomposer_tEEEvPKT1_PSB_PKT2_PSF_T3_iiT4_:
.text._ZN3cub18CUB_300001_SM_10006detail10radix_sort31DeviceRadixSortSingleTileKernelINS1_5radix10policy_hubIiNS0_8NullTypeEyE10Policy1000ELNS0_9SortOrderE0EiS6_yNS1_21identity_decomposer_tEEEvPKT1_PSB_PKT2_PSF_T3_iiT4_:
[----:B------:R-:W-:Y:S01]  /*0000*/  LDC R1, c[0x0][0x37c] ;  /* 0x0000df00ff017b82 */ /* 0x000fe20000000800 */
[----:B------:R-:W0:Y:S01]  /*0010*/  S2R R0, SR_TID.X ;  /* 0x0000000000007919 */ /* 0x000e220000002100 */
[----:B------:R-:W1:Y:S06]  /*0020*/  LDCU UR4, c[0x0][0x3a0] ;  /* 0x00007400ff0477ac */ /* 0x000e6c0008000800 */
[----:B------:R-:W2:Y:S01]  /*0030*/  LDC.64 R4, c[0x0][0x380] ;  /* 0x0000e000ff047b82 */ /* 0x000ea20000000a00 */
[----:B------:R-:W3:Y:S01]  /*0040*/  LDCU.64 UR8, c[0x0][0x358] ;  /* 0x00006b00ff0877ac */ /* 0x000ee20008000a00 */
[----:B------:R-:W-:-:S02]  /*0050*/  IMAD.MOV.U32 R13, RZ, RZ, -0x1 ;  /* 0xffffffffff0d7424 */ /* 0x000fc400078e00ff */
[----:B------:R-:W-:Y:S02]  /*0060*/  IMAD.MOV.U32 R14, RZ, RZ, -0x1 ;  /* 0xffffffffff0e7424 */ /* 0x000fe400078e00ff */
[----:B------:R-:W-:Y:S02]  /*0070*/  IMAD.MOV.U32 R20, RZ, RZ, -0x1 ;  /* 0xffffffffff147424 */ /* 0x000fe400078e00ff */
[----:B------:R-:W-:Y:S01]  /*0080*/  IMAD.MOV.U32 R21, RZ, RZ, -0x1 ;  /* 0xffffffffff157424 */ /* 0x000fe200078e00ff */
[----:B------:R-:W4:Y:S01]  /*0090*/  S2UR UR6, SR_CgaCtaId ;  /* 0x00000000000679c3 */ /* 0x000f220000008800 */
[----:B------:R-:W2:Y:S01]  /*00a0*/  S2R R23, SR_LANEID ;  /* 0x0000000000177919 */ /* 0x000ea20000000000 */
[----:B------:R-:W-:Y:S01]  /*00b0*/  IMAD.MOV.U32 R25, RZ, RZ, -0x1 ;  /* 0xffffffffff197424 */ /* 0x000fe200078e00ff */
[----:B------:R-:W1:Y:S01]  /*00c0*/  LDCU UR10, c[0x0][0x3ac] ;  /* 0x00007580ff0a77ac */ /* 0x000e620008000800 */
[----:B0-----:R-:W-:-:S04]  /*00d0*/  IMAD R7, R0, 0x13, RZ ;  /* 0x0000001300077824 */ /* 0x001fc800078e02ff */
[C---:B------:R-:W-:Y:S01]  /*00e0*/  VIADD R2, R7.reuse, 0x1 ;  /* 0x0000000107027836 */ /* 0x040fe20000000000 */
[C---:B-1----:R-:W-:Y:S01]  /*00f0*/  ISETP.GE.AND P1, PT, R7.reuse, UR4, PT ;  /* 0x0000000407007c0c */ /* 0x042fe2000bf26270 */
[----:B--2---:R-:W-:-:S03]  /*0100*/  IMAD.WIDE.U32 R4, R7, 0x4, R4 ;  /* 0x0000000407047825 */ /* 0x004fc600078e0004 */
[----:B------:R-:W-:Y:S01]  /*0110*/  ISETP.GE.AND P2, PT, R2, UR4, PT ;  /* 0x0000000402007c0c */ /* 0x000fe2000bf46270 */
[C---:B------:R-:W-:Y:S02]  /*0120*/  VIADD R2, R7.reuse, 0x2 ;  /* 0x0000000207027836 */ /* 0x040fe40000000000 */
[----:B------:R-:W-:-:S03]  /*0130*/  VIADD R3, R7, 0x3 ;  /* 0x0000000307037836 */ /* 0x000fc60000000000 */
[----:B------:R-:W-:Y:S01]  /*0140*/  ISETP.GE.AND P3, PT, R2, UR4, PT ;  /* 0x0000000402007c0c */ /* 0x000fe2000bf66270 */
[----:B------:R-:W-:Y:S01]  /*0150*/  VIADD R2, R7, 0x4 ;  /* 0x0000000407027836 */ /* 0x000fe20000000000 */
[----:B------:R-:W-:Y:S01]  /*0160*/  ISETP.GE.AND P4, PT, R3, UR4, PT ;  /* 0x0000000403007c0c */ /* 0x000fe2000bf86270 */
[----:B---3--:R-:W2:Y:S03]  /*0170*/  @!P1 LDG.E R12, desc[UR8][R4.64] ;  /* 0x00000008040c9981 */ /* 0x008ea6000c1e1900 */
[----:B------:R-:W-:Y:S01]  /*0180*/  ISETP.GE.AND P5, PT, R2, UR4, PT ;  /* 0x0000000402007c0c */ /* 0x000fe2000bfa6270 */
[----:B------:R-:W3:Y:S06]  /*0190*/  @!P2 LDG.E R6, desc[UR8][R4.64+0x4] ;  /* 0x000004080406a981 */ /* 0x000eec000c1e1900 */
[----:B------:R-:W5:Y:S04]  /*01a0*/  @!P3 LDG.E R8, desc[UR8][R4.64+0x8] ;  /* 0x000008080408b981 */ /* 0x000f68000c1e1900 */
[----:B------:R-:W4:Y:S04]  /*01b0*/  @!P4 LDG.E R9, desc[UR8][R4.64+0xc] ;  /* 0x00000c080409c981 */ /* 0x000f28000c1e1900 */
[----:B------:R-:W4:Y:S01]  /*01c0*/  @!P5 LDG.E R10, desc[UR8][R4.64+0x10] ;  /* 0x00001008040ad981 */ /* 0x000f22000c1e1900 */
[----:B------:R-:W-:-:S02]  /*01d0*/  VIADD R2, R7, 0x5 ;  /* 0x0000000507027836 */ /* 0x000fc40000000000 */
[C---:B------:R-:W-:Y:S02]  /*01e0*/  VIADD R11, R7.reuse, 0x7 ;  /* 0x00000007070b7836 */ /* 0x040fe40000000000 */
[----:B------:R-:W-:Y:S01]  /*01f0*/  VIADD R3, R7, 0x6 ;  /* 0x0000000607037836 */ /* 0x000fe20000000000 */
[----:B------:R-:W-:Y:S01]  /*0200*/  ISETP.GE.AND P6, PT, R2, UR4, PT ;  /* 0x0000000402007c0c */ /* 0x000fe2000bfc6270 */
[----:B------:R-:W-:-:S03]  /*0210*/  IMAD.MOV.U32 R2, RZ, RZ, -0x1 ;  /* 0xffffffffff027424 */ /* 0x000fc600078e00ff */
[----:B------:R-:W-:Y:S01]  /*0220*/  ISETP.GE.AND P0, PT, R3, UR4, PT ;  /* 0x0000000403007c0c */ /* 0x000fe2000bf06270 */
[----:B------:R-:W-:Y:S02]  /*0230*/  IMAD.MOV.U32 R3, RZ, RZ, -0x1 ;  /* 0xffffffffff037424 */ /* 0x000fe400078e00ff */
[----:B------:R-:W-:-:S06]  /*0240*/  VIADD R15, R7, 0xb ;  /* 0x0000000b070f7836 */ /* 0x000fcc0000000000 */
[----:B------:R-:W4:Y:S01]  /*0250*/  @!P6 LDG.E R17, desc[UR8][R4.64+0x14] ;  /* 0x000014080411e981 */ /* 0x000f22000c1e1900 */
[----:B--2---:R-:W-:Y:S01]  /*0260*/  @!P1 LOP3.LUT R2, R12, 0x80000000, RZ, 0x3c, !PT ;  /* 0x800000000c029812 */ /* 0x004fe200078e3cff */
[----:B------:R-:W-:Y:S01]  /*0270*/  IMAD.MOV.U32 R12, RZ, RZ, -0x1 ;  /* 0xffffffffff0c7424 */ /* 0x000fe200078e00ff */
[----:B------:R-:W-:Y:S01]  /*0280*/  ISETP.GE.AND P1, PT, R11, UR4, PT ;  /* 0x000000040b007c0c */ /* 0x000fe2000bf26270 */
[C---:B------:R-:W-:Y:S01]  /*0290*/  VIADD R11, R7.reuse, 0x8 ;  /* 0x00000008070b7836 */ /* 0x040fe20000000000 */
[----:B---3--:R-:W-:Y:S01]  /*02a0*/  @!P2 LOP3.LUT R3, R6, 0x80000000, RZ, 0x3c, !PT ;  /* 0x800000000603a812 */ /* 0x008fe200078e3cff */
[----:B------:R-:W-:-:S03]  /*02b0*/  VIADD R6, R7, 0x9 ;  /* 0x0000000907067836 */ /* 0x000fc60000000000 */
[----:B------:R-:W-:Y:S01]  /*02c0*/  ISETP.GE.AND P2, PT, R11, UR4, PT ;  /* 0x000000040b007c0c */ /* 0x000fe2000bf46270 */
[----:B------:R-:W-:Y:S01]  /*02d0*/  VIADD R11, R7, 0xa ;  /* 0x0000000a070b7836 */ /* 0x000fe20000000000 */
[----:B-----5:R-:W-:Y:S02]  /*02e0*/  @!P3 LOP3.LUT R12, R8, 0x80000000, RZ, 0x3c, !PT ;  /* 0x80000000080cb812 */ /* 0x020fe400078e3cff */
[----:B------:R-:W-:Y:S02]  /*02f0*/  ISETP.GE.AND P3, PT, R6, UR4, PT ;  /* 0x0000000406007c0c */ /* 0x000fe4000bf66270 */
[----:B----4-:R-:W-:Y:S01]  /*0300*/  @!P4 LOP3.LUT R13, R9, 0x80000000, RZ, 0x3c, !PT ;  /* 0x80000000090dc812 */ /* 0x010fe200078e3cff */
[----:B------:R-:W2:Y:S01]  /*0310*/  @!P0 LDG.E R6, desc[UR8][R4.64+0x18] ;  /* 0x0000180804068981 */ /* 0x000ea2000c1e1900 */
[----:B------:R-:W-:Y:S02]  /*0320*/  ISETP.GE.AND P4, PT, R11, UR4, PT ;  /* 0x000000040b007c0c */ /* 0x000fe4000bf86270 */
[----:B------:R-:W-:Y:S01]  /*0330*/  @!P5 LOP3.LUT R14, R10, 0x80000000, RZ, 0x3c, !PT ;  /* 0x800000000a0ed812 */ /* 0x000fe200078e3cff */
[----:B------:R-:W3:Y:S01]  /*0340*/  @!P1 LDG.E R8, desc[UR8][R4.64+0x1c] ;  /* 0x00001c0804089981 */ /* 0x000ee2000c1e1900 */
[----:B------:R-:W-:-:S03]  /*0350*/  ISETP.GE.AND P5, PT, R15, UR4, PT ;  /* 0x000000040f007c0c */ /* 0x000fc6000bfa6270 */
[----:B------:R-:W4:Y:S04]  /*0360*/  @!P2 LDG.E R9, desc[UR8][R4.64+0x20] ;  /* 0x000020080409a981 */ /* 0x000f28000c1e1900 */
[----:B------:R-:W5:Y:S04]  /*0370*/  @!P3 LDG.E R10, desc[UR8][R4.64+0x24] ;  /* 0x00002408040ab981 */ /* 0x000f68000c1e1900 */
[----:B------:R-:W5:Y:S04]  /*0380*/  @!P4 LDG.E R11, desc[UR8][R4.64+0x28] ;  /* 0x00002808040bc981 */ /* 0x000f68000c1e1900 */
[----:B------:R-:W5:Y:S01]  /*0390*/  @!P5 LDG.E R22, desc[UR8][R4.64+0x2c] ;  /* 0x00002c080416d981 */ /* 0x000f62000c1e1900 */
[----:B------:R-:W-:-:S02]  /*03a0*/  VIADD R16, R7, 0xc ;  /* 0x0000000c07107836 */ /* 0x000fc40000000000 */
[----:B------:R-:W-:Y:S01]  /*03b0*/  IMAD.MOV.U32 R15, RZ, RZ, -0x1 ;  /* 0xffffffffff0f7424 */ /* 0x000fe200078e00ff */
[----:B------:R-:W-:Y:S01]  /*03c0*/  @!P6 LOP3.LUT R15, R17, 0x80000000, RZ, 0x3c, !PT ;  /* 0x80000000110fe812 */ /* 0x000fe200078e3cff */
[C---:B------:R-:W-:Y:S01]  /*03d0*/  VIADD R18, R7.reuse, 0xd ;  /* 0x0000000d07127836 */ /* 0x040fe20000000000 */
[----:B------:R-:W-:Y:S01]  /*03e0*/  ISETP.GE.AND P6, PT, R16, UR4, PT ;  /* 0x0000000410007c0c */ /* 0x000fe2000bfc6270 */
[----:B------:R-:W-:Y:S02]  /*03f0*/  IMAD.MOV.U32 R16, RZ, RZ, -0x1 ;  /* 0xffffffffff107424 */ /* 0x000fe400078e00ff */
[----:B------:R-:W-:Y:S02]  /*0400*/  IMAD.MOV.U32 R17, RZ, RZ, -0x1 ;  /* 0xffffffffff117424 */ /* 0x000fe400078e00ff */
[----:B------:R-:W-:-:S08]  /*0410*/  VIADD R19, R7, 0xe ;  /* 0x0000000e07137836 */ /* 0x000fd00000000000 */
[----:B------:R-:W5:Y:S01]  /*0420*/  @!P6 LDG.E R24, desc[UR8][R4.64+0x30] ;  /* 0x000030080418e981 */ /* 0x000f62000c1e1900 */
[----:B--2---:R-:W-:Y:S01]  /*0430*/  @!P0 LOP3.LUT R16, R6, 0x80000000, RZ, 0x3c, !PT ;  /* 0x8000000006108812 */ /* 0x004fe200078e3cff */
[C---:B------:R-:W-:Y:S01]  /*0440*/  VIADD R6, R7.reuse, 0xf ;  /* 0x0000000f07067836 */ /* 0x040fe20000000000 */
[----:B------:R-:W-:Y:S01]  /*0450*/  ISETP.GE.AND P0, PT, R18, UR4, PT ;  /* 0x0000000412007c0c */ /* 0x000fe2000bf06270 */
[----:B------:R-:W-:Y:S01]  /*0460*/  IMAD.MOV.U32 R18, RZ, RZ, -0x1 ;  /* 0xffffffffff127424 */ /* 0x000fe200078e00ff */
[----:B---3--:R-:W-:Y:S01]  /*0470*/  @!P1 LOP3.LUT R17, R8, 0x80000000, RZ, 0x3c, !PT ;  /* 0x8000000008119812 */ /* 0x008fe200078e3cff */
[----:B------:R-:W-:Y:S01]  /*0480*/  VIADD R8, R7, 0x10 ;  /* 0x0000001007087836 */ /* 0x000fe20000000000 */
[----:B----4-:R-:W-:Y:S02]  /*0490*/  @!P2 LOP3.LUT R18, R9, 0x80000000, RZ, 0x3c, !PT ;  /* 0x800000000912a812 */ /* 0x010fe400078e3cff */
[----:B------:R-:W-:Y:S01]  /*04a0*/  ISETP.GE.AND P2, PT, R6, UR4, PT ;  /* 0x0000000406007c0c */ /* 0x000fe2000bf46270 */
[----:B------:R-:W-:-:S02]  /*04b0*/  VIADD R6, R7, 0x11 ;  /* 0x0000001107067836 */ /* 0x000fc40000000000 */
[----:B------:R-:W-:Y:S01]  /*04c0*/  VIADD R7, R7, 0x12 ;  /* 0x0000001207077836 */ /* 0x000fe20000000000 */
[----:B------:R-:W-:Y:S01]  /*04d0*/  ISETP.GE.AND P1, PT, R19, UR4, PT ;  /* 0x0000000413007c0c */ /* 0x000fe2000bf26270 */
[----:B------:R-:W-:Y:S01]  /*04e0*/  IMAD.MOV.U32 R19, RZ, RZ, -0x1 ;  /* 0xffffffffff137424 */ /* 0x000fe200078e00ff */
[----:B-----5:R-:W-:Y:S02]  /*04f0*/  @!P3 LOP3.LUT R19, R10, 0x80000000, RZ, 0x3c, !PT ;  /* 0x800000000a13b812 */ /* 0x020fe400078e3cff */
[----:B------:R-:W-:Y:S02]  /*0500*/  @!P4 LOP3.LUT R20, R11, 0x80000000, RZ, 0x3c, !PT ;  /* 0x800000000b14c812 */ /* 0x000fe400078e3cff */
[----:B------:R-:W-:Y:S02]  /*0510*/  @!P5 LOP3.LUT R21, R22, 0x80000000, RZ, 0x3c, !PT ;  /* 0x800000001615d812 */ /* 0x000fe400078e3cff */
[----:B------:R-:W-:Y:S02]  /*0520*/  ISETP.GE.AND P3, PT, R8, UR4, PT ;  /* 0x0000000408007c0c */ /* 0x000fe4000bf66270 */
[----:B------:R-:W-:Y:S01]  /*0530*/  ISETP.GE.AND P4, PT, R6, UR4, PT ;  /* 0x0000000406007c0c */ /* 0x000fe2000bf86270 */
[----:B------:R-:W2:Y:S01]  /*0540*/  @!P2 LDG.E R8, desc[UR8][R4.64+0x3c] ;  /* 0x00003c080408a981 */ /* 0x000ea2000c1e1900 */
[----:B------:R-:W-:Y:S01]  /*0550*/  ISETP.GE.AND P5, PT, R7, UR4, PT ;  /* 0x0000000407007c0c */ /* 0x000fe2000bfa6270 */
[----:B------:R-:W0:Y:S02]  /*0560*/  LDCU.64 UR4, c[0x0][0x3a8] ;  /* 0x00007500ff0477ac */ /* 0x000e240008000a00 */
[----:B------:R-:W3:Y:S04]  /*0570*/  @!P0 LDG.E R6, desc[UR8][R4.64+0x34] ;  /* 0x0000340804068981 */ /* 0x000ee8000c1e1900 */
[----:B------:R-:W4:Y:S04]  /*0580*/  @!P1 LDG.E R7, desc[UR8][R4.64+0x38] ;  /* 0x0000380804079981 */ /* 0x000f28000c1e1900 */
[----:B------:R-:W5:Y:S04]  /*0590*/  @!P3 LDG.E R9, desc[UR8][R4.64+0x40] ;  /* 0x000040080409b981 */ /* 0x000f68000c1e1900 */
[----:B------:R-:W5:Y:S04]  /*05a0*/  @!P4 LDG.E R10, desc[UR8][R4.64+0x44] ;  /* 0x00004408040ac981 */ /* 0x000f68000c1e1900 */
[----:B------:R-:W5:Y:S01]  /*05b0*/  @!P5 LDG.E R11, desc[UR8][R4.64+0x48] ;  /* 0x00004808040bd981 */ /* 0x000f62000c1e1900 */
[----:B0-----:R-:W-:-:S02]  /*05c0*/  UIADD3 UR7, UPT, UPT, UR4, 0x6, URZ ;  /* 0x0000000604077890 */ /* 0x001fc4000fffe0ff */
[----:B------:R-:W-:-:S03]  /*05d0*/  UIADD3 UR5, UPT, UPT, -UR4, UR5, URZ ;  /* 0x0000000504057290 */ /* 0x000fc6000fffe1ff */
[----:B------:R-:W-:Y:S02]  /*05e0*/  UMOV UR4, 0x400 ;  /* 0x0000040000047882 */ /* 0x000fe40000000000 */
[----:B------:R-:W-:Y:S01]  /*05f0*/  ULEA UR4, UR6, UR4, 0x18 ;  /* 0x0000000406047291 */ /* 0x000fe2000f8ec0ff */
[----:B------:R-:W-:-:S05]  /*0600*/  SHF.R.U32.HI R105, RZ, 0x5, R0 ;  /* 0x00000005ff697819 */ /* 0x000fca0000011600 */
[----:B------:R-:W-:Y:S01]  /*0610*/  LEA R29, R0, UR4, 0x2 ;  /* 0x00000004001d7c11 */ /* 0x000fe2000f8e10ff */
[----:B------:R-:W-:Y:S01]  /*0620*/  IMAD.MOV.U32 R22, RZ, RZ, -0x1 ;  /* 0xffffffffff167424 */ /* 0x000fe200078e00ff */
[----:B------:R-:W-:-:S03]  /*0630*/  @!P6 LOP3.LUT R22, R24, 0x80000000, RZ, 0x3c, !PT ;  /* 0x800000001816e812 */ /* 0x000fc600078e3cff */
[----:B------:R-:W-:Y:S01]  /*0640*/  IMAD R31, R0, 0x80, R29 ;  /* 0x00000080001f7824 */ /* 0x000fe200078e021d */
[----:B------:R-:W-:Y:S01]  /*0650*/  LEA R32, R105, UR4, 0x2 ;  /* 0x0000000469207c11 */ /* 0x000fe2000f8e10ff */
[----:B------:R-:W-:Y:S02]  /*0660*/  IMAD.MOV.U32 R24, RZ, RZ, -0x1 ;  /* 0xffffffffff187424 */ /* 0x000fe400078e00ff */
[----:B------:R-:W-:Y:S02]  /*0670*/  IMAD.MOV.U32 R26, RZ, RZ, -0x1 ;  /* 0xffffffffff1a7424 */ /* 0x000fe400078e00ff */
[----:B------:R-:W-:Y:S02]  /*0680*/  IMAD.MOV.U32 R27, RZ, RZ, -0x1 ;  /* 0xffffffffff1b7424 */ /* 0x000fe400078e00ff */
[----:B------:R-:W-:Y:S02]  /*0690*/  IMAD.MOV.U32 R28, RZ, RZ, -0x1 ;  /* 0xffffffffff1c7424 */ /* 0x000fe400078e00ff */
[----:B------:R-:W-:-:S02]  /*06a0*/  IMAD.MOV.U32 R30, RZ, RZ, -0x1 ;  /* 0xffffffffff1e7424 */ /* 0x000fc400078e00ff */
[----:B------:R-:W-:Y:S01]  /*06b0*/  IMAD R33, R0, -0x38, R31 ;  /* 0xffffffc800217824 */ /* 0x000fe200078e021f */
[----:B------:R-:W-:Y:S01]  /*06c0*/  BAR.SYNC.DEFER_BLOCKING 0x0 ;  /* 0x0000000000007b1d */ /* 0x000fe20000010000 */
[----:B--2---:R-:W-:Y:S02]  /*06d0*/  @!P2 LOP3.LUT R26, R8, 0x80000000, RZ, 0x3c, !PT ;  /* 0x80000000081aa812 */ /* 0x004fe400078e3cff */
[----:B---3--:R-:W-:Y:S02]  /*06e0*/  @!P0 LOP3.LUT R24, R6, 0x80000000, RZ, 0x3c, !PT ;  /* 0x8000000006188812 */ /* 0x008fe400078e3cff */
[----:B----4-:R-:W-:Y:S02]  /*06f0*/  @!P1 LOP3.LUT R25, R7, 0x80000000, RZ, 0x3c, !PT ;  /* 0x8000000007199812 */ /* 0x010fe400078e3cff */
[----:B-----5:R-:W-:Y:S02]  /*0700*/  @!P3 LOP3.LUT R27, R9, 0x80000000, RZ, 0x3c, !PT ;  /* 0x80000000091bb812 */ /* 0x020fe400078e3cff */
[----:B------:R-:W-:-:S02]  /*0710*/  @!P4 LOP3.LUT R28, R10, 0x80000000, RZ, 0x3c, !PT ;  /* 0x800000000a1cc812 */ /* 0x000fc400078e3cff */
[----:B------:R-:W-:-:S07]  /*0720*/  @!P5 LOP3.LUT R30, R11, 0x80000000, RZ, 0x3c, !PT ;  /* 0x800000000b1ed812 */ /* 0x000fce00078e3cff */
.L_x_220:
[----:B------:R-:W-:Y:S01]  /*0730*/  UISETP.LT.AND UP0, UPT, UR5, 0x6, UPT ;  /* 0x000000060500788c */ /* 0x000fe2000bf01270 */
[----:B------:R-:W-:Y:S01]  /*0740*/  STS [R29], RZ ;  /* 0x000000ff1d007388 */ /* 0x000fe20000000800 */
[----:B------:R-:W-:Y:S01]  /*0750*/  UIADD3 UR6, UPT, UPT, UR7, -0x6, URZ ;  /* 0xfffffffa07067890 */ /* 0x000fe2000fffe0ff */
[----:B------:R-:W-:Y:S01]  /*0760*/  ISETP.NE.AND P1, PT, R23, 0x1f, PT ;  /* 0x0000001f1700780c */ /* 0x000fe20003f25270 */
[----:B------:R-:W-:Y:S01]  /*0770*/  USEL UR4, UR5, 0x6, UP0 ;  /* 0x0000000605047887 */ /* 0x000fe20008000000 */
[----:B------:R-:W-:Y:S01]  /*0780*/  STS [R29+0x400], RZ ;  /* 0x000400ff1d007388 */ /* 0x000fe20000000800 */
[C---:B------:R-:W-:Y:S01]  /*0790*/  ISETP.NE.AND P2, PT, R105.reuse, 0x6, PT ;  /* 0x000000066900780c */ /* 0x040fe20003f45270 */
[----:B------:R-:W-:Y:S01]  /*07a0*/  UISETP.GE.AND UP0, UPT, UR7, UR10, UPT ;  /* 0x0000000a0700728c */ /* 0x000fe2000bf06270 */
[----:B0-2---:R-:W-:Y:S01]  /*07b0*/  SHF.R.U32.HI R4, RZ, UR6, R2 ;  /* 0x00000006ff047c19 */ /* 0x005fe20008011602 */
[----:B------:R-:W-:Y:S01]  /*07c0*/  UBMSK UR4, URZ, UR4 ;  /* 0x00000004ff04729b */ /* 0x000fe20008000000 */
[----:B------:R-:W-:Y:S01]  /*07d0*/  STS [R29+0x800], RZ ;  /* 0x000800ff1d007388 */ /* 0x000fe20000000800 */
[----:B------:R-:W-:-:S03]  /*07e0*/  ISETP.NE.AND P3, PT, R105, 0x7, PT ;  /* 0x000000076900780c */ /* 0x000fc60003f65270 */
[----:B------:R-:W-:Y:S01]  /*07f0*/  STS [R29+0xc00], RZ ;  /* 0x000c00ff1d007388 */ /* 0x000fe20000000800 */
[----:B------:R-:W-:-:S03]  /*0800*/  LOP3.LUT R4, R4, UR4, RZ, 0xc0, !PT ;  /* 0x0000000404047c12 */ /* 0x000fc6000f8ec0ff */
[----:B------:R-:W-:Y:S02]  /*0810*/  STS [R29+0x1000], RZ ;  /* 0x001000ff1d007388 */ /* 0x000fe40000000800 */
[----:B------:R-:W-:Y:S01]  /*0820*/  IMAD.SHL.U32 R5, R4, 0x400, RZ ;  /* 0x0000040004057824 */ /* 0x000fe200078e00ff */
[----:B------:R-:W-:Y:S01]  /*0830*/  SHF.R.U32.HI R4, RZ, 0x4, R4 ;  /* 0x00000004ff047819 */ /* 0x000fe20000011604 */
[----:B------:R-:W-:Y:S03]  /*0840*/  STS [R29+0x1400], RZ ;  /* 0x001400ff1d007388 */ /* 0x000fe60000000800 */
[----:B------:R-:W-:Y:S01]  /*0850*/  LOP3.LUT R36, R5, 0x7c00, RZ, 0xc0, !PT ;  /* 0x00007c0005247812 */ /* 0x000fe200078ec0ff */
[----:B------:R-:W-:Y:S01]  /*0860*/  STS [R29+0x1800], RZ ;  /* 0x001800ff1d007388 */ /* 0x000fe20000000800 */
[----:B------:R-:W-:-:S03]  /*0870*/  LOP3.LUT R4, R4, 0xffffffe, RZ, 0xc0, !PT ;  /* 0x0ffffffe04047812 */ /* 0x000fc600078ec0ff */
[----:B------:R-:W-:Y:S01]  /*0880*/  STS [R29+0x1c00], RZ ;  /* 0x001c00ff1d007388 */ /* 0x000fe20000000800 */
[----:B------:R-:W-:Y:S02]  /*0890*/  IADD3 R36, PT, PT, R4, R29, R36 ;  /* 0x0000001d04247210 */ /* 0x000fe40007ffe024 */
[----:B------:R-:W-:Y:S01]  /*08a0*/  SHF.R.U32.HI R4, RZ, UR6, R3 ;  /* 0x00000006ff047c19 */ /* 0x000fe20008011603 */
[----:B------:R-:W-:Y:S03]  /*08b0*/  STS [R29+0x2000], RZ ;  /* 0x002000ff1d007388 */ /* 0x000fe60000000800 */
[----:B------:R-:W-:Y:S01]  /*08c0*/  LOP3.LUT R4, R4, UR4, RZ, 0xc0, !PT ;  /* 0x0000000404047c12 */ /* 0x000fe2000f8ec0ff */
[----:B------:R-:W-:Y:S03]  /*08d0*/  STS [R29+0x2400], RZ ;  /* 0x002400ff1d007388 */ /* 0x000fe60000000800 */
[----:B------:R-:W-:Y:S01]  /*08e0*/  SHF.R.U32.HI R6, RZ, 0x4, R4 ;  /* 0x00000004ff067819 */ /* 0x000fe20000011604 */
[----:B------:R-:W-:Y:S01]  /*08f0*/  STS [R29+0x2800], RZ ;  /* 0x002800ff1d007388 */ /* 0x000fe20000000800 */
[----:B------:R-:W-:-:S02]  /*0900*/  IMAD.SHL.U32 R5, R4, 0x400, RZ ;  /* 0x0000040004057824 */ /* 0x000fc400078e00ff */
[----:B------:R-:W-:Y:S01]  /*0910*/  LOP3.LUT R6, R6, 0xffffffe, RZ, 0xc0, !PT ;  /* 0x0ffffffe06067812 */ /* 0x000fe200078ec0ff */
[----:B------:R-:W-:Y:S02]  /*0920*/  STS [R29+0x2c00], RZ ;  /* 0x002c00ff1d007388 */ /* 0x000fe40000000800 */
[----:B------:R-:W-:Y:S02]  /*0930*/  LOP3.LUT R4, R5, 0x7c00, RZ, 0xc0, !PT ;  /* 0x00007c0005047812 */ /* 0x000fe400078ec0ff */
[----:B------:R-:W-:Y:S02]  /*0940*/  STS [R29+0x3000], RZ ;  /* 0x003000ff1d007388 */ /* 0x000fe40000000800 */
[----:B------:R-:W-:Y:S02]  /*0950*/  IADD3 R37, PT, PT, R6, R29, R4 ;  /* 0x0000001d06257210 */ /* 0x000fe40007ffe004 */
[----:B------:R-:W-:Y:S01]  /*0960*/  STS [R29+0x3400], RZ ;  /* 0x003400ff1d007388 */ /* 0x000fe20000000800 */
[----:B------:R-:W-:-:S03]  /*0970*/  SHF.R.U32.HI R4, RZ, UR6, R12 ;  /* 0x00000006ff047c19 */ /* 0x000fc6000801160c */
        /* <DEDUP_REMOVED lines=10> */
[----:B------:R-:W-:-:S03]  /*0a20*/  IADD3 R39, PT, PT, R39, R29, R6 ;  /* 0x0000001d27277210 */ /* 0x000fc60007ffe006 */
[----:B------:R-:W-:Y:S04]  /*0a30*/  STS [R29+0x4c00], RZ ;  /* 0x004c00ff1d007388 */ /* 0x000fe80000000800 */
        /* <DEDUP_REMOVED lines=13> */
[----:B------:R-:W0:Y:S02]  /*0b10*/  LDS.U16 R34, [R36] ;  /* 0x0000000024227984 */ /* 0x000e240000000400 */
[----:B0-----:R-:W-:-:S05]  /*0b20*/  VIADD R5, R34, 0x1 ;  /* 0x0000000122057836 */ /* 0x001fca0000000000 */
[----:B------:R0:W-:Y:S04]  /*0b30*/  STS.U16 [R36], R5 ;  /* 0x0000000524007388 */ /* 0x0001e80000000400 */
[----:B------:R-:W1:Y:S01]  /*0b40*/  LDS.U16 R38, [R37] ;  /* 0x0000000025267984 */ /* 0x000e620000000400 */
[----:B0-----:R-:W-:-:S04]  /*0b50*/  SHF.R.U32.HI R5, RZ, UR6, R13 ;  /* 0x00000006ff057c19 */ /* 0x001fc8000801160d */
[----:B------:R-:W-:-:S05]  /*0b60*/  LOP3.LUT R5, R5, UR4, RZ, 0xc0, !PT ;  /* 0x0000000405057c12 */ /* 0x000fca000f8ec0ff */
[----:B------:R-:W-:Y:S01]  /*0b70*/  IMAD.SHL.U32 R6, R5, 0x400, RZ ;  /* 0x0000040005067824 */ /* 0x000fe200078e00ff */
[----:B------:R-:W-:-:S04]  /*0b80*/  SHF.R.U32.HI R5, RZ, 0x4, R5 ;  /* 0x00000004ff057819 */ /* 0x000fc80000011605 */
[----:B------:R-:W-:Y:S02]  /*0b90*/  LOP3.LUT R8, R6, 0x7c00, RZ, 0xc0, !PT ;  /* 0x00007c0006087812 */ /* 0x000fe400078ec0ff */
[----:B------:R-:W-:-:S04]  /*0ba0*/  LOP3.LUT R5, R5, 0xffffffe, RZ, 0xc0, !PT ;  /* 0x0ffffffe05057812 */ /* 0x000fc800078ec0ff */
[----:B------:R-:W-:Y:S01]  /*0bb0*/  IADD3 R41, PT, PT, R5, R29, R8 ;  /* 0x0000001d05297210 */ /* 0x000fe20007ffe008 */
[----:B-1----:R-:W-:-:S05]  /*0bc0*/  VIADD R4, R38, 0x1 ;  /* 0x0000000126047836 */ /* 0x002fca0000000000 */
[----:B------:R0:W-:Y:S04]  /*0bd0*/  STS.U16 [R37], R4 ;  /* 0x0000000425007388 */ /* 0x0001e80000000400 */
[----:B------:R-:W1:Y:S01]  /*0be0*/  LDS.U16 R40, [R39] ;  /* 0x0000000027287984 */ /* 0x000e620000000400 */
[----:B0-----:R-:W-:-:S04]  /*0bf0*/  SHF.R.U32.HI R4, RZ, UR6, R14 ;  /* 0x00000006ff047c19 */ /* 0x001fc8000801160e */
[----:B------:R-:W-:-:S05]  /*0c00*/  LOP3.LUT R4, R4, UR4, RZ, 0xc0, !PT ;  /* 0x0000000404047c12 */ /* 0x000fca000f8ec0ff */
[----:B------:R-:W-:Y:S01]  /*0c10*/  IMAD.SHL.U32 R5, R4, 0x400, RZ ;  /* 0x0000040004057824 */ /* 0x000fe200078e00ff */
[----:B------:R-:W-:-:S04]  /*0c20*/  SHF.R.U32.HI R4, RZ, 0x4, R4 ;  /* 0x00000004ff047819 */ /* 0x000fc80000011604 */
[----:B------:R-:W-:Y:S02]  /*0c30*/  LOP3.LUT R8, R5, 0x7c00, RZ, 0xc0, !PT ;  /* 0x00007c0005087812 */ /* 0x000fe400078ec0ff */
[----:B------:R-:W-:Y:S02]  /*0c40*/  LOP3.LUT R43, R4, 0xffffffe, RZ, 0xc0, !PT ;  /* 0x0ffffffe042b7812 */ /* 0x000fe400078ec0ff */
[----:B------:R-:W-:Y:S02]  /*0c50*/  SHF.R.U32.HI R5, RZ, UR6, R15 ;  /* 0x00000006ff057c19 */ /* 0x000fe4000801160f */
[----:B------:R-:W-:Y:S02]  /*0c60*/  IADD3 R43, PT, PT, R43, R29, R8 ;  /* 0x0000001d2b2b7210 */ /* 0x000fe40007ffe008 */
[----:B------:R-:W-:Y:S01]  /*0c70*/  LOP3.LUT R5, R5, UR4, RZ, 0xc0, !PT ;  /* 0x0000000405057c12 */ /* 0x000fe2000f8ec0ff */
[----:B-1----:R-:W-:-:S05]  /*0c80*/  VIADD R6, R40, 0x1 ;  /* 0x0000000128067836 */ /* 0x002fca0000000000 */
[----:B------:R0:W-:Y:S04]  /*0c90*/  STS.U16 [R39], R6 ;  /* 0x0000000627007388 */ /* 0x0001e80000000400 */
[----:B------:R-:W1:Y:S01]  /*0ca0*/  LDS.U16 R42, [R41] ;  /* 0x00000000292a7984 */ /* 0x000e620000000400 */
[----:B0-----:R-:W-:Y:S01]  /*0cb0*/  IMAD.SHL.U32 R6, R5, 0x400, RZ ;  /* 0x0000040005067824 */ /* 0x001fe200078e00ff */
        /* <DEDUP_REMOVED lines=127> */
[----:B0-----:R-:W-:Y:S01]  /*14b0*/  SHF.R.U32.HI R4, RZ, UR6, R30 ;  /* 0x00000006ff047c19 */ /* 0x001fe2000801161e */
[----:B------:R-:W0:Y:S03]  /*14c0*/  S2UR UR6, SR_CgaCtaId ;  /* 0x00000000000679c3 */ /* 0x000e260000008800 */
[----:B------:R-:W-:Y:S01]  /*14d0*/  LOP3.LUT R4, R4, UR4, RZ, 0xc0, !PT ;  /* 0x0000000404047c12 */ /* 0x000fe2000f8ec0ff */
[----:B------:R-:W-:-:S04]  /*14e0*/  UMOV UR4, 0x400 ;  /* 0x0000040000047882 */ /* 0x000fc80000000000 */
[----:B------:R-:W-:Y:S01]  /*14f0*/  IMAD.SHL.U32 R5, R4, 0x400, RZ ;  /* 0x0000040004057824 */ /* 0x000fe200078e00ff */
[----:B------:R-:W-:-:S04]  /*1500*/  SHF.R.U32.HI R4, RZ, 0x4, R4 ;  /* 0x00000004ff047819 */ /* 0x000fc80000011604 */
[----:B------:R-:W-:Y:S02]  /*1510*/  LOP3.LUT R8, R5, 0x7c00, RZ, 0xc0, !PT ;  /* 0x00007c0005087812 */ /* 0x000fe400078ec0ff */
[----:B------:R-:W-:-:S04]  /*1520*/  LOP3.LUT R71, R4, 0xffffffe, RZ, 0xc0, !PT ;  /* 0x0ffffffe04477812 */ /* 0x000fc800078ec0ff */
[----:B------:R-:W-:Y:S01]  /*1530*/  IADD3 R71, PT, PT, R71, R29, R8 ;  /* 0x0000001d47477210 */ /* 0x000fe20007ffe008 */
[----:B0-----:R-:W-:Y:S01]  /*1540*/  ULEA UR4, UR6, UR4, 0x18 ;  /* 0x0000000406047291 */ /* 0x001fe2000f8ec0ff */
[----:B-1----:R-:W-:-:S05]  /*1550*/  VIADD R6, R68, 0x1 ;  /* 0x0000000144067836 */ /* 0x002fca0000000000 */
[----:B------:R-:W-:Y:S04]  /*1560*/  STS.U16 [R67], R6 ;  /* 0x0000000643007388 */ /* 0x000fe80000000400 */
[----:B------:R-:W0:Y:S02]  /*1570*/  LDS.U16 R70, [R69] ;  /* 0x0000000045467984 */ /* 0x000e240000000400 */
[----:B0-----:R-:W-:-:S05]  /*1580*/  VIADD R4, R70, 0x1 ;  /* 0x0000000146047836 */ /* 0x001fca0000000000 */
[----:B------:R-:W-:Y:S04]  /*1590*/  STS.U16 [R69], R4 ;  /* 0x0000000445007388 */ /* 0x000fe80000000400 */
[----:B------:R-:W0:Y:S02]  /*15a0*/  LDS.U16 R72, [R71] ;  /* 0x0000000047487984 */ /* 0x000e240000000400 */
[----:B0-----:R-:W-:-:S05]  /*15b0*/  VIADD R6, R72, 0x1 ;  /* 0x0000000148067836 */ /* 0x001fca0000000000 */
[----:B------:R-:W-:Y:S01]  /*15c0*/  STS.U16 [R71], R6 ;  /* 0x0000000647007388 */ /* 0x000fe20000000400 */
[----:B------:R-:W-:Y:S06]  /*15d0*/  BAR.SYNC.DEFER_BLOCKING 0x0 ;  /* 0x0000000000007b1d */ /* 0x000fec0000010000 */
[----:B------:R-:W-:Y:S04]  /*15e0*/  LDS R73, [R31] ;  /* 0x000000001f497984 */ /* 0x000fe80000000800 */
[----:B------:R-:W0:Y:S04]  /*15f0*/  LDS R74, [R31+0x4] ;  /* 0x000004001f4a7984 */ /* 0x000e280000000800 */
        /* <DEDUP_REMOVED lines=13> */
[----:B------:R-:W1:Y:S01]  /*16d0*/  LDS R86, [R31+0x34] ;  /* 0x000034001f567984 */ /* 0x000e620000000800 */
[----:B--2---:R-:W-:-:S03]  /*16e0*/  IMAD.IADD R76, R76, 0x1, R75 ;  /* 0x000000014c4c7824 */ /* 0x004fc600078e024b */
[----:B------:R-:W2:Y:S01]  /*16f0*/  LDS R87, [R31+0x38] ;  /* 0x000038001f577984 */ /* 0x000ea20000000800 */
[----:B---3--:R-:W-:-:S03]  /*1700*/  IMAD.IADD R77, R77, 0x1, R76 ;  /* 0x000000014d4d7824 */ /* 0x008fc600078e024c */
[----:B------:R-:W3:Y:S01]  /*1710*/  LDS R88, [R31+0x3c] ;  /* 0x00003c001f587984 */ /* 0x000ee20000000800 */
[----:B----4-:R-:W-:-:S03]  /*1720*/  IMAD.IADD R78, R78, 0x1, R77 ;  /* 0x000000014e4e7824 */ /* 0x010fc600078e024d */
[----:B------:R-:W4:Y:S01]  /*1730*/  LDS R89, [R31+0x40] ;  /* 0x000040001f597984 */ /* 0x000f220000000800 */
[----:B-----5:R-:W-:-:S03]  /*1740*/  IMAD.IADD R79, R79, 0x1, R78 ;  /* 0x000000014f4f7824 */ /* 0x020fc600078e024e */
[----:B------:R-:W5:Y:S01]  /*1750*/  LDS R90, [R31+0x44] ;  /* 0x000044001f5a7984 */ /* 0x000f620000000800 */
[----:B------:R-:W-:-:S03]  /*1760*/  IMAD.IADD R80, R80, 0x1, R79 ;  /* 0x0000000150507824 */ /* 0x000fc600078e024f */
        /* <DEDUP_REMOVED lines=29> */
[----:B------:R-:W-:-:S04]  /*1940*/  IMAD.IADD R95, R95, 0x1, R94 ;  /* 0x000000015f5f7824 */ /* 0x000fc800078e025e */
[----:B0-----:R-:W-:-:S04]  /*1950*/  IMAD.IADD R96, R96, 0x1, R95 ;  /* 0x0000000160607824 */ /* 0x001fc800078e025f */
[----:B-1----:R-:W-:-:S04]  /*1960*/  IMAD.IADD R97, R97, 0x1, R96 ;  /* 0x0000000161617824 */ /* 0x002fc800078e0260 */
[----:B--2---:R-:W-:-:S04]  /*1970*/  IMAD.IADD R98, R98, 0x1, R97 ;  /* 0x0000000162627824 */ /* 0x004fc800078e0261 */
[----:B---3--:R-:W-:-:S04]  /*1980*/  IMAD.IADD R99, R99, 0x1, R98 ;  /* 0x0000000163637824 */ /* 0x008fc800078e0262 */
[----:B----4-:R-:W-:-:S04]  /*1990*/  IMAD.IADD R100, R100, 0x1, R99 ;  /* 0x0000000164647824 */ /* 0x010fc800078e0263 */
[----:B-----5:R-:W-:-:S04]  /*19a0*/  IMAD.IADD R101, R101, 0x1, R100 ;  /* 0x0000000165657824 */ /* 0x020fc800078e0264 */
[----:B------:R-:W-:-:S04]  /*19b0*/  IMAD.IADD R102, R102, 0x1, R101 ;  /* 0x0000000166667824 */ /* 0x000fc800078e0265 */
[----:B------:R-:W-:-:S04]  /*19c0*/  IMAD.IADD R103, R103, 0x1, R102 ;  /* 0x0000000167677824 */ /* 0x000fc800078e0266 */
[----:B------:R-:W-:-:S04]  /*19d0*/  IMAD.IADD R104, R104, 0x1, R103 ;  /* 0x0000000168687824 */ /* 0x000fc800078e0267 */
[----:B------:R-:W-:-:S05]  /*19e0*/  IMAD.IADD R106, R5, 0x1, R104 ;  /* 0x00000001056a7824 */ /* 0x000fca00078e0268 */
        /* <DEDUP_REMOVED lines=8> */
[----:B------:R-:W0:Y:S02]  /*1a70*/  SHFL.UP P0, R107, R108, 0x10, RZ ;  /* 0x060000006c6b7989 */ /* 0x000e2400000000ff */
[----:B0-----:R-:W-:Y:S01]  /*1a80*/  @P0 IMAD.IADD R107, R108, 0x1, R107 ;  /* 0x000000016c6b0824 */ /* 0x001fe200078e026b */
[----:B------:R-:W-:-:S03]  /*1a90*/  ISETP.NE.AND P0, PT, R105, 0x1, PT ;  /* 0x000000016900780c */ /* 0x000fc60003f05270 */
[----:B------:R-:W-:Y:S01]  /*1aa0*/  IMAD.IADD R106, R107, 0x1, -R106 ;  /* 0x000000016b6a7824 */ /* 0x000fe200078e0a6a */
[----:B------:R-:W-:Y:S01]  /*1ab0*/  @!P1 STS [R32+0x8400], R107 ;  /* 0x0084006b20009388 */ /* 0x000fe20000000800 */
[----:B------:R-:W-:Y:S01]  /*1ac0*/  BAR.SYNC.DEFER_BLOCKING 0x0 ;  /* 0x0000000000007b1d */ /* 0x000fe20000010000 */
[----:B------:R-:W-:-:S05]  /*1ad0*/  ISETP.NE.AND P1, PT, R105, 0x4, PT ;  /* 0x000000046900780c */ /* 0x000fca0003f25270 */
[----:B------:R-:W0:Y:S04]  /*1ae0*/  LDS.128 R4, [UR4+0x8400] ;  /* 0x00840004ff047984 */ /* 0x000e280008000c00 */
[----:B------:R-:W1:Y:S01]  /*1af0*/  LDS.128 R8, [UR4+0x8410] ;  /* 0x00841004ff087984 */ /* 0x000e620008000c00 */
[C---:B0-----:R-:W-:Y:S01]  /*1b00*/  SEL R35, R4.reuse, R35, !P0 ;  /* 0x0000002304237207 */ /* 0x041fe20004000000 */
[----:B------:R-:W-:Y:S01]  /*1b10*/  IMAD.IADD R5, R4, 0x1, R5 ;  /* 0x0000000104057824 */ /* 0x000fe200078e0205 */
[----:B------:R-:W-:-:S03]  /*1b20*/  ISETP.NE.AND P0, PT, R105, 0x2, PT ;  /* 0x000000026900780c */ /* 0x000fc60003f05270 */
[----:B------:R-:W-:Y:S01]  /*1b30*/  IMAD.IADD R6, R6, 0x1, R5 ;  /* 0x0000000106067824 */ /* 0x000fe200078e0205 */
[----:B------:R-:W-:Y:S02]  /*1b40*/  SEL R35, R5, R35, !P0 ;  /* 0x0000002305237207 */ /* 0x000fe40004000000 */
[----:B------:R-:W-:Y:S01]  /*1b50*/  ISETP.NE.AND P0, PT, R105, 0x3, PT ;  /* 0x000000036900780c */ /* 0x000fe20003f05270 */
[----:B------:R-:W-:-:S03]  /*1b60*/  IMAD.IADD R7, R7, 0x1, R6 ;  /* 0x0000000107077824 */ /* 0x000fc600078e0206 */
[----:B------:R-:W-:Y:S01]  /*1b70*/  SEL R35, R6, R35, !P0 ;  /* 0x0000002306237207 */ /* 0x000fe20004000000 */
[----:B-1----:R-:W-:Y:S01]  /*1b80*/  IMAD.IADD R8, R7, 0x1, R8 ;  /* 0x0000000107087824 */ /* 0x002fe200078e0208 */
[----:B------:R-:W-:Y:S02]  /*1b90*/  ISETP.NE.AND P0, PT, R105, 0x5, PT ;  /* 0x000000056900780c */ /* 0x000fe40003f05270 */
[----:B------:R-:W-:Y:S01]  /*1ba0*/  SEL R35, R7, R35, !P1 ;  /* 0x0000002307237207 */ /* 0x000fe20004800000 */
[----:B------:R-:W-:Y:S01]  /*1bb0*/  IMAD.IADD R9, R9, 0x1, R8 ;  /* 0x0000000109097824 */ /* 0x000fe200078e0208 */
[----:B------:R-:W-:Y:S02]  /*1bc0*/  ISETP.NE.AND P1, PT, R23, RZ, PT ;  /* 0x000000ff1700720c */ /* 0x000fe40003f25270 */
[----:B------:R-:W-:Y:S01]  /*1bd0*/  SEL R35, R8, R35, !P0 ;  /* 0x0000002308237207 */ /* 0x000fe20004000000 */
[----:B------:R-:W-:Y:S01]  /*1be0*/  IMAD.IADD R10, R10, 0x1, R9 ;  /* 0x000000010a0a7824 */ /* 0x000fe200078e0209 */
[----:B------:R-:W-:-:S02]  /*1bf0*/  ISETP.GT.U32.AND P0, PT, R0, 0x1f, PT ;  /* 0x0000001f0000780c */ /* 0x000fc40003f04070 */
[----:B------:R-:W-:Y:S01]  /*1c00*/  SEL R35, R9, R35, !P2 ;  /* 0x0000002309237207 */ /* 0x000fe20005000000 */
[----:B------:R-:W-:Y:S01]  /*1c10*/  IMAD.IADD R11, R11, 0x1, R10 ;  /* 0x000000010b0b7824 */ /* 0x000fe200078e020a */
[----:B------:R-:W-:Y:S02]  /*1c20*/  ISETP.GT.U32.OR P2, PT, R0, 0x1f, P1 ;  /* 0x0000001f0000780c */ /* 0x000fe40000f44470 */
[----:B------:R-:W-:Y:S02]  /*1c30*/  SEL R4, R106, RZ, P1 ;  /* 0x000000ff6a047207 */ /* 0x000fe40000800000 */
[----:B------:R-:W-:-:S05]  /*1c40*/  SEL R35, R10, R35, !P3 ;  /* 0x000000230a237207 */ /* 0x000fca0005800000 */
[----:B------:R-:W-:Y:S01]  /*1c50*/  @P0 IMAD.IADD R106, R35, 0x1, R4 ;  /* 0x00000001236a0824 */ /* 0x000fe200078e0204 */
[----:B------:R-:W-:-:S03]  /*1c60*/  ISETP.NE.AND P0, PT, R0, RZ, PT ;  /* 0x000000ff0000720c */ /* 0x000fc60003f05270 */
[----:B------:R-:W-:-:S05]  /*1c70*/  @!P2 IMAD.U32 R106, R11, 0x10000, RZ ;  /* 0x000100000b6aa824 */ /* 0x000fca00078e00ff */
[----:B------:R-:W-:Y:S01]  /*1c80*/  @!P2 STS [UR4+0x8428], R106 ;  /* 0x0084286aff00a988 */ /* 0x000fe20008000804 */
[----:B------:R-:W-:Y:S06]  /*1c90*/  BAR.SYNC.DEFER_BLOCKING 0x0 ;  /* 0x0000000000007b1d */ /* 0x000fec0000010000 */
[----:B------:R-:W0:Y:S02]  /*1ca0*/  LDS R4, [UR4+0x8428] ;  /* 0x00842804ff047984 */ /* 0x000e240008000800 */
[----:B0-----:R-:W-:-:S05]  /*1cb0*/  SEL R5, R4, RZ, P0 ;  /* 0x000000ff04057207 */ /* 0x001fca0000000000 */
[----:B------:R-:W-:-:S04]  /*1cc0*/  IMAD.IADD R4, R5, 0x1, R106 ;  /* 0x0000000105047824 */ /* 0x000fc800078e026a */
[--C-:B------:R-:W-:Y:S01]  /*1cd0*/  IMAD.IADD R6, R73, 0x1, R4.reuse ;  /* 0x0000000149067824 */ /* 0x100fe200078e0204 */
[----:B------:R-:W-:Y:S01]  /*1ce0*/  STS [R31], R4 ;  /* 0x000000041f007388 */ /* 0x000fe20000000800 */
[--C-:B------:R-:W-:Y:S02]  /*1cf0*/  IMAD.IADD R74, R74, 0x1, R4.reuse ;  /* 0x000000014a4a7824 */ /* 0x100fe400078e0204 */
[--C-:B------:R-:W-:Y:S01]  /*1d00*/  IMAD.IADD R8, R75, 0x1, R4.reuse ;  /* 0x000000014b087824 */ /* 0x100fe200078e0204 */
[----:B------:R-:W-:Y:S01]  /*1d10*/  STS [R31+0x4], R6 ;  /* 0x000004061f007388 */ /* 0x000fe20000000800 */
[--C-:B------:R-:W-:Y:S02]  /*1d20*/  IMAD.IADD R76, R76, 0x1, R4.reuse ;  /* 0x000000014c4c7824 */ /* 0x100fe400078e0204 */
[--C-:B------:R-:W-:Y:S01]  /*1d30*/  IMAD.IADD R10, R77, 0x1, R4.reuse ;  /* 0x000000014d0a7824 */ /* 0x100fe200078e0204 */
[----:B------:R-:W-:Y:S01]  /*1d40*/  STS [R31+0x8], R74 ;  /* 0x0000084a1f007388 */ /* 0x000fe20000000800 */
[----:B------:R-:W-:-:S02]  /*1d50*/  IMAD.IADD R78, R78, 0x1, R4 ;  /* 0x000000014e4e7824 */ /* 0x000fc400078e0204 */
[--C-:B------:R-:W-:Y:S01]  /*1d60*/  IMAD.IADD R106, R79, 0x1, R4.reuse ;  /* 0x000000014f6a7824 */ /* 0x100fe200078e0204 */
[----:B------:R-:W-:Y:S01]  /*1d70*/  STS [R31+0xc], R8 ;  /* 0x00000c081f007388 */ /* 0x000fe20000000800 */
        /* <DEDUP_REMOVED lines=36> */
[----:B------:R-:W-:-:S03]  /*1fc0*/  IMAD.IADD R104, R104, 0x1, R4 ;  /* 0x0000000168687824 */ /* 0x000fc600078e0204 */
[----:B------:R-:W-:Y:S04]  /*1fd0*/  STS [R31+0x40], R88 ;  /* 0x000040581f007388 */ /* 0x000fe80000000800 */
        /* <DEDUP_REMOVED lines=15> */
[----:B------:R-:W-:Y:S01]  /*20d0*/  STS [R31+0x80], R104 ;  /* 0x000080681f007388 */ /* 0x000fe20000000800 */
[----:B------:R-:W-:Y:S06]  /*20e0*/  BAR.SYNC.DEFER_BLOCKING 0x0 ;  /* 0x0000000000007b1d */ /* 0x000fec0000010000 */
[----:B------:R-:W0:Y:S04]  /*20f0*/  LDS.U16 R5, [R36] ;  /* 0x0000000024057984 */ /* 0x000e280000000400 */
[----:B------:R-:W1:Y:S04]  /*2100*/  LDS.U16 R37, [R37] ;  /* 0x0000000025257984 */ /* 0x000e680000000400 */
[----:B------:R-:W2:Y:S04]  /*2110*/  LDS.U16 R39, [R39] ;  /* 0x0000000027277984 */ /* 0x000ea80000000400 */
[----:B------:R-:W3:Y:S04]  /*2120*/  LDS.U16 R41, [R41] ;  /* 0x0000000029297984 */ /* 0x000ee80000000400 */
[----:B------:R-:W4:Y:S04]  /*2130*/  LDS.U16 R43, [R43] ;  /* 0x000000002b2b7984 */ /* 0x000f280000000400 */
[----:B------:R-:W5:Y:S04]  /*2140*/  LDS.U16 R45, [R45] ;  /* 0x000000002d2d7984 */ /* 0x000f680000000400 */
[----:B------:R-:W5:Y:S04]  /*2150*/  LDS.U16 R47, [R47] ;  /* 0x000000002f2f7984 */ /* 0x000f680000000400 */
[----:B------:R-:W5:Y:S04]  /*2160*/  LDS.U16 R49, [R49] ;  /* 0x0000000031317984 */ /* 0x000f680000000400 */
[----:B------:R-:W5:Y:S04]  /*2170*/  LDS.U16 R51, [R51] ;  /* 0x0000000033337984 */ /* 0x000f680000000400 */
[----:B------:R-:W5:Y:S04]  /*2180*/  LDS.U16 R53, [R53] ;  /* 0x0000000035357984 */ /* 0x000f680000000400 */
[----:B------:R-:W5:Y:S01]  /*2190*/  LDS.U16 R55, [R55] ;  /* 0x0000000037377984 */ /* 0x000f620000000400 */
[----:B0-----:R-:W-:-:S03]  /*21a0*/  IMAD.IADD R5, R34, 0x1, R5 ;  /* 0x0000000122057824 */ /* 0x001fc600078e0205 */
[----:B------:R-:W0:Y:S01]  /*21b0*/  LDS.U16 R57, [R57] ;  /* 0x0000000039397984 */ /* 0x000e220000000400 */
[----:B-1----:R-:W-:-:S03]  /*21c0*/  IMAD.IADD R37, R38, 0x1, R37 ;  /* 0x0000000126257824 */ /* 0x002fc600078e0225 */
[----:B------:R-:W1:Y:S01]  /*21d0*/  LDS.U16 R59, [R59] ;  /* 0x000000003b3b7984 */ /* 0x000e620000000400 */
[----:B--2---:R-:W-:-:S03]  /*21e0*/  IMAD.IADD R39, R40, 0x1, R39 ;  /* 0x0000000128277824 */ /* 0x004fc600078e0227 */
[----:B------:R-:W2:Y:S01]  /*21f0*/  LDS.U16 R61, [R61] ;  /* 0x000000003d3d7984 */ /* 0x000ea20000000400 */
[----:B---3--:R-:W-:-:S03]  /*2200*/  IMAD.IADD R41, R42, 0x1, R41 ;  /* 0x000000012a297824 */ /* 0x008fc600078e0229 */
[----:B------:R-:W3:Y:S01]  /*2210*/  LDS.U16 R63, [R63] ;  /* 0x000000003f3f7984 */ /* 0x000ee20000000400 */
[----:B----4-:R-:W-:-:S03]  /*2220*/  IMAD.IADD R43, R44, 0x1, R43 ;  /* 0x000000012c2b7824 */ /* 0x010fc600078e022b */
[----:B------:R-:W4:Y:S01]  /*2230*/  LDS.U16 R65, [R65] ;  /* 0x0000000041417984 */ /* 0x000f220000000400 */
[----:B-----5:R-:W-:-:S03]  /*2240*/  IMAD.IADD R45, R46, 0x1, R45 ;  /* 0x000000012e2d7824 */ /* 0x020fc600078e022d */
[----:B------:R-:W5:Y:S01]  /*2250*/  LDS.U16 R67, [R67] ;  /* 0x0000000043437984 */ /* 0x000f620000000400 */
[----:B------:R-:W-:-:S03]  /*2260*/  IMAD.IADD R47, R48, 0x1, R47 ;  /* 0x00000001302f7824 */ /* 0x000fc600078e022f */
[----:B------:R-:W5:Y:S01]  /*2270*/  LDS.U16 R69, [R69] ;  /* 0x0000000045457984 */ /* 0x000f620000000400 */
[----:B------:R-:W-:-:S03]  /*2280*/  IMAD.IADD R49, R50, 0x1, R49 ;  /* 0x0000000132317824 */ /* 0x000fc600078e0231 */
[----:B------:R-:W5:Y:S01]  /*2290*/  LDS.U16 R71, [R71] ;  /* 0x0000000047477984 */ /* 0x000f620000000400 */
[----:B------:R-:W-:Y:S02]  /*22a0*/  IMAD.IADD R51, R52, 0x1, R51 ;  /* 0x0000000134337824 */ /* 0x000fe400078e0233 */
[----:B------:R-:W-:Y:S02]  /*22b0*/  IMAD.IADD R53, R54, 0x1, R53 ;  /* 0x0000000136357824 */ /* 0x000fe400078e0235 */
[----:B------:R-:W-:Y:S02]  /*22c0*/  IMAD.IADD R55, R56, 0x1, R55 ;  /* 0x0000000138377824 */ /* 0x000fe400078e0237 */
[----:B0-----:R-:W-:Y:S02]  /*22d0*/  IMAD.IADD R57, R58, 0x1, R57 ;  /* 0x000000013a397824 */ /* 0x001fe400078e0239 */
[----:B-1----:R-:W-:Y:S02]  /*22e0*/  IMAD.IADD R59, R60, 0x1, R59 ;  /* 0x000000013c3b7824 */ /* 0x002fe400078e023b */
[----:B--2---:R-:W-:-:S02]  /*22f0*/  IMAD.IADD R61, R62, 0x1, R61 ;  /* 0x000000013e3d7824 */ /* 0x004fc400078e023d */
[----:B---3--:R-:W-:Y:S02]  /*2300*/  IMAD.IADD R63, R64, 0x1, R63 ;  /* 0x00000001403f7824 */ /* 0x008fe400078e023f */
[----:B----4-:R-:W-:Y:S02]  /*2310*/  IMAD.IADD R65, R66, 0x1, R65 ;  /* 0x0000000142417824 */ /* 0x010fe400078e0241 */
[----:B-----5:R-:W-:Y:S02]  /*2320*/  IMAD.IADD R67, R68, 0x1, R67 ;  /* 0x0000000144437824 */ /* 0x020fe400078e0243 */
[----:B------:R-:W-:Y:S02]  /*2330*/  IMAD.IADD R69, R70, 0x1, R69 ;  /* 0x0000000146457824 */ /* 0x000fe400078e0245 */
[----:B------:R-:W-:Y:S01]  /*2340*/  IMAD.IADD R71, R72, 0x1, R71 ;  /* 0x0000000148477824 */ /* 0x000fe200078e0247 */
[----:B------:R-:W-:Y:S06]  /*2350*/  BAR.SYNC.DEFER_BLOCKING 0x0 ;  /* 0x0000000000007b1d */ /* 0x000fec0000010000 */
[----:B------:R-:W-:Y:S05]  /*2360*/  BRA.U UP0, `(.L_x_219) ;  /* 0x0000000100f87547 */ /* 0x000fea000b800000 */
[----:B------:R-:W-:Y:S01]  /*2370*/  LEA R5, R5, UR4, 0x2 ;  /* 0x0000000405057c11 */ /* 0x000fe2000f8e10ff */
[----:B------:R-:W-:Y:S01]  /*2380*/  UIADD3 UR7, UPT, UPT, UR7, 0x6, URZ ;  /* 0x0000000607077890 */ /* 0x000fe2000fffe0ff */
[----:B------:R-:W-:Y:S01]  /*2390*/  LEA R4, R37, UR4, 0x2 ;  /* 0x0000000425047c11 */ /* 0x000fe2000f8e10ff */
[----:B------:R-:W-:Y:S01]  /*23a0*/  UIADD3 UR5, UPT, UPT, UR5, -0x6, URZ ;  /* 0xfffffffa05057890 */ /* 0x000fe2000fffe0ff */
[----:B------:R-:W-:Y:S01]  /*23b0*/  LEA R7, R39, UR4, 0x2 ;  /* 0x0000000427077c11 */ /* 0x000fe2000f8e10ff */
[----:B------:R0:W-:Y:S01]  /*23c0*/  STS [R5], R2 ;  /* 0x0000000205007388 */ /* 0x0001e20000000800 */
[----:B------:R-:W-:Y:S02]  /*23d0*/  LEA R6, R41, UR4, 0x2 ;  /* 0x0000000429067c11 */ /* 0x000fe4000f8e10ff */
[----:B------:R-:W-:Y:S01]  /*23e0*/  LEA R9, R43, UR4, 0x2 ;  /* 0x000000042b097c11 */ /* 0x000fe2000f8e10ff */
[----:B------:R1:W-:Y:S01]  /*23f0*/  STS [R4], R3 ;  /* 0x0000000304007388 */ /* 0x0003e20000000800 */
[----:B------:R-:W-:-:S02]  /*2400*/  LEA R8, R45, UR4, 0x2 ;  /* 0x000000042d087c11 */ /* 0x000fc4000f8e10ff */
[----:B------:R-:W-:Y:S01]  /*2410*/  LEA R11, R47, UR4, 0x2 ;  /* 0x000000042f0b7c11 */ /* 0x000fe2000f8e10ff */
[----:B------:R2:W-:Y:S01]  /*2420*/  STS [R7], R12 ;  /* 0x0000000c07007388 */ /* 0x0005e20000000800 */
[----:B------:R-:W-:Y:S02]  /*2430*/  LEA R10, R49, UR4, 0x2 ;  /* 0x00000004310a7c11 */ /* 0x000fe4000f8e10ff */
[----:B0-----:R-:W-:Y:S01]  /*2440*/  LEA R5, R51, UR4, 0x2 ;  /* 0x0000000433057c11 */ /* 0x001fe2000f8e10ff */
[----:B------:R0:W-:Y:S01]  /*2450*/  STS [R6], R13 ;  /* 0x0000000d06007388 */ /* 0x0001e20000000800 */
[----:B------:R-:W-:Y:S02]  /*2460*/  LEA R2, R53, UR4, 0x2 ;  /* 0x0000000435027c11 */ /* 0x000fe4000f8e10ff */
[----:B-1----:R-:W-:Y:S01]  /*2470*/  LEA R3, R55, UR4, 0x2 ;  /* 0x0000000437037c11 */ /* 0x002fe2000f8e10ff */
[----:B------:R1:W-:Y:S01]  /*2480*/  STS [R9], R14 ;  /* 0x0000000e09007388 */ /* 0x0003e20000000800 */
[----:B------:R-:W-:-:S02]  /*2490*/  LEA R4, R57, UR4, 0x2 ;  /* 0x0000000439047c11 */ /* 0x000fc4000f8e10ff */
[----:B--2---:R-:W-:Y:S01]  /*24a0*/  LEA R7, R59, UR4, 0x2 ;  /* 0x000000043b077c11 */ /* 0x004fe2000f8e10ff */
[----:B------:R2:W-:Y:S01]  /*24b0*/  STS [R8], R15 ;  /* 0x0000000f08007388 */ /* 0x0005e20000000800 */
[----:B0-----:R-:W-:-:S03]  /*24c0*/  LEA R6, R63, UR4, 0x2 ;  /* 0x000000043f067c11 */ /* 0x001fc6000f8e10ff */
[----:B------:R0:W-:Y:S01]  /*24d0*/  STS [R11], R16 ;  /* 0x000000100b007388 */ /* 0x0001e20000000800 */
[----:B-1----:R-:W-:-:S03]  /*24e0*/  LEA R9, R61, UR4, 0x2 ;  /* 0x000000043d097c11 */ /* 0x002fc6000f8e10ff */
[----:B------:R-:W-:Y:S01]  /*24f0*/  STS [R10], R17 ;  /* 0x000000110a007388 */ /* 0x000fe20000000800 */
[----:B--2---:R-:W-:-:S03]  /*2500*/  LEA R8, R67, UR4, 0x2 ;  /* 0x0000000443087c11 */ /* 0x004fc6000f8e10ff */
[----:B------:R1:W-:Y:S01]  /*2510*/  STS [R5], R18 ;  /* 0x0000001205007388 */ /* 0x0003e20000000800 */
[----:B0-----:R-:W-:-:S03]  /*2520*/  LEA R11, R65, UR4, 0x2 ;  /* 0x00000004410b7c11 */ /* 0x001fc6000f8e10ff */
[----:B------:R0:W-:Y:S04]  /*2530*/  STS [R2], R19 ;  /* 0x0000001302007388 */ /* 0x0001e80000000800 */
[----:B------:R2:W-:Y:S01]  /*2540*/  STS [R3], R20 ;  /* 0x0000001403007388 */ /* 0x0005e20000000800 */
[----:B-1----:R-:W-:-:S03]  /*2550*/  LEA R5, R69, UR4, 0x2 ;  /* 0x0000000445057c11 */ /* 0x002fc6000f8e10ff */
[----:B------:R2:W-:Y:S01]  /*2560*/  STS [R4], R21 ;  /* 0x0000001504007388 */ /* 0x0005e20000000800 */
[----:B0-----:R-:W-:-:S03]  /*2570*/  LEA R19, R71, UR4, 0x2 ;  /* 0x0000000447137c11 */ /* 0x001fc6000f8e10ff */
[----:B------:R2:W-:Y:S04]  /*2580*/  STS [R7], R22 ;  /* 0x0000001607007388 */ /* 0x0005e80000000800 */
[----:B------:R2:W-:Y:S04]  /*2590*/  STS [R9], R24 ;  /* 0x0000001809007388 */ /* 0x0005e80000000800 */
[----:B------:R2:W-:Y:S04]  /*25a0*/  STS [R6], R25 ;  /* 0x0000001906007388 */ /* 0x0005e80000000800 */
[----:B------:R2:W-:Y:S04]  /*25b0*/  STS [R11], R26 ;  /* 0x0000001a0b007388 */ /* 0x0005e80000000800 */
[----:B------:R2:W-:Y:S04]  /*25c0*/  STS [R8], R27 ;  /* 0x0000001b08007388 */ /* 0x0005e80000000800 */
[----:B------:R2:W-:Y:S04]  /*25d0*/  STS [R5], R28 ;  /* 0x0000001c05007388 */ /* 0x0005e80000000800 */
[----:B------:R2:W-:Y:S01]  /*25e0*/  STS [R19], R30 ;  /* 0x0000001e13007388 */ /* 0x0005e20000000800 */
[----:B------:R-:W-:Y:S06]  /*25f0*/  BAR.SYNC.DEFER_BLOCKING 0x0 ;  /* 0x0000000000007b1d */ /* 0x000fec0000010000 */
[----:B------:R2:W0:Y:S04]  /*2600*/  LDS R2, [R33] ;  /* 0x0000000021027984 */ /* 0x0004280000000800 */
[----:B------:R2:W1:Y:S04]  /*2610*/  LDS R3, [R33+0x4] ;  /* 0x0000040021037984 */ /* 0x0004680000000800 */
[----:B------:R2:W3:Y:S04]  /*2620*/  LDS R12, [R33+0x8] ;  /* 0x00000800210c7984 */ /* 0x0004e80000000800 */
[----:B------:R2:W4:Y:S04]  /*2630*/  LDS R13, [R33+0xc] ;  /* 0x00000c00210d7984 */ /* 0x0005280000000800 */
[----:B------:R2:W0:Y:S04]  /*2640*/  LDS R14, [R33+0x10] ;  /* 0x00001000210e7984 */ /* 0x0004280000000800 */
        /* <DEDUP_REMOVED lines=13> */
[----:B------:R2:W0:Y:S01]  /*2720*/  LDS R30, [R33+0x48] ;  /* 0x00004800211e7984 */ /* 0x0004220000000800 */
[----:B------:R-:W-:Y:S06]  /*2730*/  BAR.SYNC.DEFER_BLOCKING 0x0 ;  /* 0x0000000000007b1d */ /* 0x000fec0000010000 */
[----:B-1-34-:R-:W-:Y:S05]  /*2740*/  BRA `(.L_x_220) ;  /* 0xffffffdc00f87947 */ /* 0x01afea000383ffff */
.L_x_219:
[----:B------:R-:W-:Y:S01]  /*2750*/  LEA R5, R5, UR4, 0x2 ;  /* 0x0000000405057c11 */ /* 0x000fe2000f8e10ff */
[C---:B------:R-:W-:Y:S01]  /*2760*/  IMAD R33, R0.reuse, -0x48, R33 ;  /* 0xffffffb800217824 */ /* 0x040fe200078e0221 */
[----:B------:R-:W-:Y:S01]  /*2770*/  LEA R4, R37, UR4, 0x2 ;  /* 0x0000000425047c11 */ /* 0x000fe2000f8e10ff */
[C---:B------:R-:W-:Y:S01]  /*2780*/  VIADD R7, R0.reuse, 0x100 ;  /* 0x0000010000077836 */ /* 0x040fe20000000000 */
[----:B------:R-:W-:Y:S01]  /*2790*/  LEA R39, R39, UR4, 0x2 ;  /* 0x0000000427277c11 */ /* 0x000fe2000f8e10ff */
[----:B------:R0:W-:Y:S01]  /*27a0*/  STS [R5], R2 ;  /* 0x0000000205007388 */ /* 0x0001e20000000800 */
[----:B------:R-:W-:Y:S01]  /*27b0*/  LEA R6, R41, UR4, 0x2 ;  /* 0x0000000429067c11 */ /* 0x000fe2000f8e10ff */
[----:B------:R-:W-:Y:S01]  /*27c0*/  VIADD R9, R0, 0x200 ;  /* 0x0000020000097836 */ /* 0x000fe20000000000 */
[----:B------:R-:W-:Y:S01]  /*27d0*/  LEA R43, R43, UR4, 0x2 ;  /* 0x000000042b2b7c11 */ /* 0x000fe2000f8e10ff */
[----:B------:R1:W-:Y:S01]  /*27e0*/  STS [R4], R3 ;  /* 0x0000000304007388 */ /* 0x0003e20000000800 */
[----:B------:R-:W-:-:S02]  /*27f0*/  LEA R8, R45, UR4, 0x2 ;  /* 0x000000042d087c11 */ /* 0x000fc4000f8e10ff */
[----:B------:R-:W-:Y:S01]  /*2800*/  LEA R47, R47, UR4, 0x2 ;  /* 0x000000042f2f7c11 */ /* 0x000fe2000f8e10ff */
[----:B------:R-:W-:Y:S01]  /*2810*/  STS [R39], R12 ;  /* 0x0000000c27007388 */ /* 0x000fe20000000800 */
[----:B------:R-:W-:Y:S02]  /*2820*/  LEA R10, R49, UR4, 0x2 ;  /* 0x00000004310a7c11 */ /* 0x000fe4000f8e10ff */
[----:B------:R-:W-:Y:S01]  /*2830*/  LEA R51, R51, UR4, 0x2 ;  /* 0x0000000433337c11 */ /* 0x000fe2000f8e10ff */
[----:B------:R2:W-:Y:S01]  /*2840*/  STS [R6], R13 ;  /* 0x0000000d06007388 */ /* 0x0005e20000000800 */
[----:B0-----:R-:W-:Y:S02]  /*2850*/  LEA R2, R53, UR4, 0x2 ;  /* 0x0000000435027c11 */ /* 0x001fe4000f8e10ff */
[----:B------:R-:W-:Y:S01]  /*2860*/  LEA R55, R55, UR4, 0x2 ;  /* 0x0000000437377c11 */ /* 0x000fe2000f8e10ff */
[----:B------:R0:W-:Y:S01]  /*2870*/  STS [R43], R14 ;  /* 0x0000000e2b007388 */ /* 0x0001e20000000800 */
[----:B-1----:R-:W-:-:S02]  /*2880*/  LEA R4, R57, UR4, 0x2 ;  /* 0x0000000439047c11 */ /* 0x002fc4000f8e10ff */
[----:B------:R-:W-:Y:S01]  /*2890*/  LEA R59, R59, UR4, 0x2 ;  /* 0x000000043b3b7c11 */ /* 0x000fe2000f8e10ff */
[----:B------:R1:W-:Y:S01]  /*28a0*/  STS [R8], R15 ;  /* 0x0000000f08007388 */ /* 0x0003e20000000800 */
[----:B------:R-:W-:Y:S01]  /*28b0*/  LEA R61, R61, UR4, 0x2 ;  /* 0x000000043d3d7c11 */ /* 0x000fe2000f8e10ff */
[C---:B--2---:R-:W-:Y:S01]  /*28c0*/  VIADD R13, R0.reuse, 0x500 ;  /* 0x00000500000d7836 */ /* 0x044fe20000000000 */
[----:B------:R-:W-:Y:S01]  /*28d0*/  LEA R6, R63, UR4, 0x2 ;  /* 0x000000043f067c11 */ /* 0x000fe2000f8e10ff */
[----:B------:R2:W-:Y:S01]  /*28e0*/  STS [R47], R16 ;  /* 0x000000102f007388 */ /* 0x0005e20000000800 */
[----:B------:R-:W-:Y:S01]  /*28f0*/  LEA R65, R65, UR4, 0x2 ;  /* 0x0000000441417c11 */ /* 0x000fe2000f8e10ff */
[C---:B0-----:R-:W-:Y:S01]  /*2900*/  VIADD R14, R0.reuse, 0x600 ;  /* 0x00000600000e7836 */ /* 0x041fe20000000000 */
[----:B------:R-:W-:Y:S01]  /*2910*/  LEA R69, R69, UR4, 0x2 ;  /* 0x0000000445457c11 */ /* 0x000fe2000f8e10ff */
[----:B------:R0:W-:Y:S01]  /*2920*/  STS [R10], R17 ;  /* 0x000000110a007388 */ /* 0x0001e20000000800 */
[----:B------:R-:W-:Y:S01]  /*2930*/  LEA R71, R71, UR4, 0x2 ;  /* 0x0000000447477c11 */ /* 0x000fe2000f8e10ff */
[C---:B-1----:R-:W-:Y:S01]  /*2940*/  VIADD R15, R0.reuse, 0x700 ;  /* 0x00000700000f7836 */ /* 0x042fe20000000000 */
[----:B------:R-:W-:Y:S01]  /*2950*/  LEA R8, R67, UR4, 0x2 ;  /* 0x0000000443087c11 */ /* 0x000fe2000f8e10ff */
[----:B------:R-:W-:Y:S01]  /*2960*/  STS [R51], R18 ;  /* 0x0000001233007388 */ /* 0x000fe20000000800 */
[----:B------:R-:W1:Y:S01]  /*2970*/  LDCU.64 UR4, c[0x0][0x3a0] ;  /* 0x00007400ff0477ac */ /* 0x000e620008000a00 */
[C---:B------:R-:W-:Y:S01]  /*2980*/  LOP3.LUT R12, R0.reuse, 0x400, RZ, 0xfc, !PT ;  /* 0x00000400000c7812 */ /* 0x040fe200078efcff */
[C---:B--2---:R-:W-:Y:S01]  /*2990*/  VIADD R16, R0.reuse, 0xd00 ;  /* 0x00000d0000107836 */ /* 0x044fe20000000000 */
[----:B------:R2:W-:Y:S01]  /*29a0*/  STS [R2], R19 ;  /* 0x0000001302007388 */ /* 0x0005e20000000800 */
[----:B0-----:R-:W-:-:S03]  /*29b0*/  VIADD R10, R0, 0x300 ;  /* 0x00000300000a7836 */ /* 0x001fc60000000000 */
[----:B------:R-:W-:Y:S04]  /*29c0*/  STS [R55], R20 ;  /* 0x0000001437007388 */ /* 0x000fe80000000800 */
[----:B------:R-:W-:Y:S01]  /*29d0*/  STS [R4], R21 ;  /* 0x0000001504007388 */ /* 0x000fe20000000800 */
[----:B--2---:R-:W0:Y:S03]  /*29e0*/  LDC.64 R2, c[0x0][0x388] ;  /* 0x0000e200ff027b82 */ /* 0x004e260000000a00 */
[----:B------:R-:W-:Y:S01]  /*29f0*/  STS [R59], R22 ;  /* 0x000000163b007388 */ /* 0x000fe20000000800 */
[----:B-1----:R-:W-:-:S03]  /*2a00*/  ISETP.GE.U32.AND P2, PT, R7, UR4, PT ;  /* 0x0000000407007c0c */ /* 0x002fc6000bf46070 */
[----:B------:R-:W-:Y:S01]  /*2a10*/  STS [R61], R24 ;  /* 0x000000183d007388 */ /* 0x000fe20000000800 */
[----:B------:R-:W-:Y:S02]  /*2a20*/  ISETP.GE.U32.AND P3, PT, R9, UR4, PT ;  /* 0x0000000409007c0c */ /* 0x000fe4000bf66070 */
[----:B------:R-:W-:Y:S01]  /*2a30*/  ISETP.GE.U32.AND P6, PT, R10, UR4, PT ;  /* 0x000000040a007c0c */ /* 0x000fe2000bfc6070 */
[----:B------:R-:W-:Y:S01]  /*2a40*/  STS [R6], R25 ;  /* 0x0000001906007388 */ /* 0x000fe20000000800 */
[----:B------:R-:W-:Y:S02]  /*2a50*/  ISETP.GE.U32.AND.EX P3, PT, RZ, UR5, PT, P3 ;  /* 0x00000005ff007c0c */ /* 0x000fe4000bf66130 */
[----:B------:R-:W-:Y:S01]  /*2a60*/  ISETP.GE.U32.AND.EX P2, PT, RZ, UR5, PT, P2 ;  /* 0x00000005ff007c0c */ /* 0x000fe2000bf46120 */
[----:B------:R-:W-:Y:S01]  /*2a70*/  STS [R65], R26 ;  /* 0x0000001a41007388 */ /* 0x000fe20000000800 */
[----:B------:R-:W-:Y:S02]  /*2a80*/  ISETP.GE.U32.AND P1, PT, R13, UR4, PT ;  /* 0x000000040d007c0c */ /* 0x000fe4000bf26070 */
[----:B------:R-:W-:Y:S01]  /*2a90*/  ISETP.GE.U32.AND.EX P6, PT, RZ, UR5, PT, P6 ;  /* 0x00000005ff007c0c */ /* 0x000fe2000bfc6160 */
[----:B------:R-:W-:Y:S01]  /*2aa0*/  STS [R8], R27 ;  /* 0x0000001b08007388 */ /* 0x000fe20000000800 */
[----:B------:R-:W-:-:S02]  /*2ab0*/  ISETP.GE.U32.AND.EX P1, PT, RZ, UR5, PT, P1 ;  /* 0x00000005ff007c0c */ /* 0x000fc4000bf26110 */
[----:B------:R-:W-:Y:S01]  /*2ac0*/  ISETP.GE.U32.AND P5, PT, R12, UR4, PT ;  /* 0x000000040c007c0c */ /* 0x000fe2000bfa6070 */
[----:B------:R-:W-:Y:S01]  /*2ad0*/  STS [R69], R28 ;  /* 0x0000001c45007388 */ /* 0x000fe20000000800 */
[----:B------:R-:W-:Y:S01]  /*2ae0*/  ISETP.GE.U32.AND P4, PT, R15, UR4, PT ;  /* 0x000000040f007c0c */ /* 0x000fe2000bf86070 */
[----:B0-----:R-:W-:Y:S01]  /*2af0*/  IMAD.WIDE.U32 R2, R0, 0x4, R2 ;  /* 0x0000000400027825 */ /* 0x001fe200078e0002 */
[----:B------:R-:W-:Y:S01]  /*2b00*/  ISETP.GE.U32.AND.EX P5, PT, RZ, UR5, PT, P5 ;  /* 0x00000005ff007c0c */ /* 0x000fe2000bfa6150 */
[----:B------:R-:W-:Y:S01]  /*2b10*/  STS [R71], R30 ;  /* 0x0000001e47007388 */ /* 0x000fe20000000800 */
[----:B------:R-:W-:Y:S01]  /*2b20*/  BAR.SYNC.DEFER_BLOCKING 0x0 ;  /* 0x0000000000007b1d */ /* 0x000fe20000010000 */
[----:B------:R-:W-:Y:S01]  /*2b30*/  ISETP.GE.U32.AND P0, PT, R14, UR4, PT ;  /* 0x000000040e007c0c */ /* 0x000fe2000bf06070 */
[C---:B------:R-:W-:Y:S01]  /*2b40*/  VIADD R14, R0.reuse, 0x900 ;  /* 0x00000900000e7836 */ /* 0x040fe20000000000 */
[----:B------:R-:W-:Y:S02]  /*2b50*/  LOP3.LUT R12, R0, 0x800, RZ, 0xfc, !PT ;  /* 0x00000800000c7812 */ /* 0x000fe400078efcff */
[----:B------:R-:W-:-:S02]  /*2b60*/  ISETP.GE.U32.AND.EX P0, PT, RZ, UR5, PT, P0 ;  /* 0x00000005ff007c0c */ /* 0x000fc4000bf06100 */
[----:B------:R-:W-:Y:S01]  /*2b70*/  ISETP.GE.U32.AND.EX P4, PT, RZ, UR5, PT, P4 ;  /* 0x00000005ff007c0c */ /* 0x000fe2000bf86140 */
[----:B------:R-:W0:Y:S04]  /*2b80*/  LDS R5, [R33+0x800] ;  /* 0x0008000021057984 */ /* 0x000e280000000800 */
[----:B------:R-:W1:Y:S04]  /*2b90*/  LDS R4, [R33+0x400] ;  /* 0x0004000021047984 */ /* 0x000e680000000800 */
[----:B------:R-:W2:Y:S04]  /*2ba0*/  LDS R6, [R33+0xc00] ;  /* 0x000c000021067984 */ /* 0x000ea80000000800 */
[----:B------:R-:W3:Y:S04]  /*2bb0*/  LDS R8, [R33+0x1400] ;  /* 0x0014000021087984 */ /* 0x000ee80000000800 */
[----:B------:R-:W4:Y:S04]  /*2bc0*/  LDS R7, [R33+0x1000] ;  /* 0x0010000021077984 */ /* 0x000f280000000800 */
[----:B------:R-:W5:Y:S04]  /*2bd0*/  LDS R9, [R33+0x1800] ;  /* 0x0018000021097984 */ /* 0x000f680000000800 */
[----:B------:R-:W5:Y:S01]  /*2be0*/  LDS R10, [R33+0x1c00] ;  /* 0x001c0000210a7984 */ /* 0x000f620000000800 */
[----:B0-----:R-:W-:-:S03]  /*2bf0*/  @!P3 LOP3.LUT R13, R5, 0x80000000, RZ, 0x3c, !PT ;  /* 0x80000000050db812 */ /* 0x001fc600078e3cff */
[----:B------:R-:W-:Y:S01]  /*2c00*/  LDS R5, [R33+0x2400] ;  /* 0x0024000021057984 */ /* 0x000fe20000000800 */
[----:B-1----:R-:W-:-:S03]  /*2c10*/  @!P2 LOP3.LUT R11, R4, 0x80000000, RZ, 0x3c, !PT ;  /* 0x80000000040ba812 */ /* 0x002fc600078e3cff */
[----:B------:R-:W0:Y:S01]  /*2c20*/  LDS R4, [R33+0x2000] ;  /* 0x0020000021047984 */ /* 0x000e220000000800 */
[----:B--2---:R-:W-:-:S03]  /*2c30*/  @!P6 LOP3.LUT R15, R6, 0x80000000, RZ, 0x3c, !PT ;  /* 0x80000000060fe812 */ /* 0x004fc600078e3cff */
[----:B------:R-:W-:Y:S01]  /*2c40*/  @!P2 STG.E desc[UR8][R2.64+0x400], R11 ;  /* 0x0004000b0200a986 */ /* 0x000fe2000c101908 */
[----:B------:R-:W-:Y:S01]  /*2c50*/  ISETP.GE.U32.AND P2, PT, R12, UR4, PT ;  /* 0x000000040c007c0c */ /* 0x000fe2000bf46070 */
[----:B------:R-:W-:Y:S01]  /*2c60*/  VIADD R12, R0, 0xa00 ;  /* 0x00000a00000c7836 */ /* 0x000fe20000000000 */
[----:B---3--:R-:W-:Y:S01]  /*2c70*/  @!P1 LOP3.LUT R19, R8, 0x80000000, RZ, 0x3c, !PT ;  /* 0x8000000008139812 */ /* 0x008fe200078e3cff */
[----:B------:R-:W-:Y:S01]  /*2c80*/  LDS R11, [R33+0x2800] ;  /* 0x00280000210b7984 */ /* 0x000fe20000000800 */
[----:B------:R-:W-:Y:S02]  /*2c90*/  ISETP.GE.U32.AND.EX P2, PT, RZ, UR5, PT, P2 ;  /* 0x00000005ff007c0c */ /* 0x000fe4000bf46120 */
[----:B----4-:R-:W-:Y:S01]  /*2ca0*/  @!P5 LOP3.LUT R17, R7, 0x80000000, RZ, 0x3c, !PT ;  /* 0x800000000711d812 */ /* 0x010fe200078e3cff */
[----:B------:R-:W-:Y:S01]  /*2cb0*/  LDS R6, [R33+0x2c00] ;  /* 0x002c000021067984 */ /* 0x000fe20000000800 */
[----:B-----5:R-:W-:-:S03]  /*2cc0*/  @!P0 LOP3.LUT R21, R9, 0x80000000, RZ, 0x3c, !PT ;  /* 0x8000000009158812 */ /* 0x020fc600078e3cff */
[----:B------:R-:W-:Y:S01]  /*2cd0*/  @!P1 STG.E desc[UR8][R2.64+0x1400], R19 ;  /* 0x0014001302009986 */ /* 0x000fe2000c101908 */
[----:B------:R-:W-:-:S03]  /*2ce0*/  ISETP.GE.U32.AND P1, PT, R0, UR4, PT ;  /* 0x0000000400007c0c */ /* 0x000fc6000bf26070 */
[----:B------:R-:W1:Y:S01]  /*2cf0*/  LDS R7, [R33+0x3000] ;  /* 0x0030000021077984 */ /* 0x000e620000000800 */
[----:B------:R-:W-:-:S03]  /*2d00*/  ISETP.GE.U32.AND.EX P1, PT, RZ, UR5, PT, P1 ;  /* 0x00000005ff007c0c */ /* 0x000fc6000bf26110 */
[----:B------:R-:W-:Y:S01]  /*2d10*/  @!P3 STG.E desc[UR8][R2.64+0x800], R13 ;  /* 0x0008000d0200b986 */ /* 0x000fe2000c101908 */
[----:B------:R-:W-:Y:S01]  /*2d20*/  ISETP.GE.U32.AND P3, PT, R14, UR4, PT ;  /* 0x000000040e007c0c */ /* 0x000fe2000bf66070 */
[----:B------:R-:W-:Y:S02]  /*2d30*/  VIADD R14, R0, 0xb00 ;  /* 0x00000b00000e7836 */ /* 0x000fe40000000000 */
[----:B------:R2:W-:Y:S01]  /*2d40*/  @!P6 STG.E desc[UR8][R2.64+0xc00], R15 ;  /* 0x000c000f0200e986 */ /* 0x0005e2000c101908 */
[----:B------:R-:W-:Y:S02]  /*2d50*/  ISETP.GE.U32.AND P6, PT, R12, UR4, PT ;  /* 0x000000040c007c0c */ /* 0x000fe4000bfc6070 */
[----:B------:R-:W-:Y:S01]  /*2d60*/  LOP3.LUT R12, R0, 0xc00, RZ, 0xfc, !PT ;  /* 0x00000c00000c7812 */ /* 0x000fe200078efcff */
[----:B------:R0:W-:Y:S01]  /*2d70*/  @!P5 STG.E desc[UR8][R2.64+0x1000], R17 ;  /* 0x001000110200d986 */ /* 0x0001e2000c101908 */
[----:B------:R-:W-:Y:S02]  /*2d80*/  ISETP.GE.U32.AND.EX P3, PT, RZ, UR5, PT, P3 ;  /* 0x00000005ff007c0c */ /* 0x000fe4000bf66130 */
[----:B------:R-:W-:Y:S01]  /*2d90*/  ISETP.GE.U32.AND P5, PT, R14, UR4, PT ;  /* 0x000000040e007c0c */ /* 0x000fe2000bfa6070 */
[----:B------:R-:W-:Y:S01]  /*2da0*/  @!P0 STG.E desc[UR8][R2.64+0x1800], R21 ;  /* 0x0018001502008986 */ /* 0x000fe2000c101908 */
[----:B------:R-:W-:-:S02]  /*2db0*/  ISETP.GE.U32.AND P0, PT, R12, UR4, PT ;  /* 0x000000040c007c0c */ /* 0x000fc4000bf06070 */
[----:B--2---:R-:W-:Y:S01]  /*2dc0*/  @!P4 LOP3.LUT R15, R10, 0x80000000, RZ, 0x3c, !PT ;  /* 0x800000000a0fc812 */ /* 0x004fe200078e3cff */
[----:B------:R-:W2:Y:S01]  /*2dd0*/  LDS R8, [R33+0x3400] ;  /* 0x0034000021087984 */ /* 0x000ea20000000800 */
[----:B------:R-:W-:Y:S02]  /*2de0*/  ISETP.GE.U32.AND.EX P0, PT, RZ, UR5, PT, P0 ;  /* 0x00000005ff007c0c */ /* 0x000fe4000bf06100 */
[----:B0-----:R-:W-:Y:S01]  /*2df0*/  @!P2 LOP3.LUT R17, R4, 0x80000000, RZ, 0x3c, !PT ;  /* 0x800000000411a812 */ /* 0x001fe200078e3cff */
[----:B------:R-:W0:Y:S02]  /*2e00*/  LDS R9, [R33+0x3800] ;  /* 0x0038000021097984 */ /* 0x000e240000000800 */
[----:B------:R-:W-:Y:S01]  /*2e10*/  @!P3 LOP3.LUT R5, R5, 0x80000000, RZ, 0x3c, !PT ;  /* 0x800000000505b812 */ /* 0x000fe200078e3cff */
[----:B------:R-:W-:Y:S01]  /*2e20*/  VIADD R4, R0, 0xe00 ;  /* 0x00000e0000047836 */ /* 0x000fe20000000000 */
[----:B------:R-:W3:Y:S04]  /*2e30*/  LDS R10, [R33+0x3c00] ;  /* 0x003c0000210a7984 */ /* 0x000ee80000000800 */
[----:B------:R-:W4:Y:S04]  /*2e40*/  LDS R12, [R33+0x4000] ;  /* 0x00400000210c7984 */ /* 0x000f280000000800 */
[----:B------:R-:W5:Y:S01]  /*2e50*/  LDS R13, [R33+0x4400] ;  /* 0x00440000210d7984 */ /* 0x000f620000000800 */
[----:B-1----:R-:W-:-:S03]  /*2e60*/  @!P0 LOP3.LUT R7, R7, 0x80000000, RZ, 0x3c, !PT ;  /* 0x8000000007078812 */ /* 0x002fc600078e3cff */
[----:B------:R-:W1:Y:S04]  /*2e70*/  @!P1 LDS R14, [R33] ;  /* 0x00000000210e9984 */ /* 0x000e680000000800 */
[----:B------:R2:W-:Y:S01]  /*2e80*/  @!P4 STG.E desc[UR8][R2.64+0x1c00], R15 ;  /* 0x001c000f0200c986 */ /* 0x0005e2000c101908 */
[----:B------:R-:W-:Y:S02]  /*2e90*/  ISETP.GE.U32.AND.EX P4, PT, RZ, UR5, PT, P6 ;  /* 0x00000005ff007c0c */ /* 0x000fe4000bf86160 */
[----:B------:R-:W-:Y:S01]  /*2ea0*/  ISETP.GE.U32.AND.EX P6, PT, RZ, UR5, PT, P5 ;  /* 0x00000005ff007c0c */ /* 0x000fe2000bfc6150 */
[----:B------:R-:W-:Y:S01]  /*2eb0*/  @!P3 STG.E desc[UR8][R2.64+0x2400], R5 ;  /* 0x002400050200b986 */ /* 0x000fe2000c101908 */
[----:B------:R-:W-:-:S03]  /*2ec0*/  ISETP.GE.U32.AND P5, PT, R16, UR4, PT ;  /* 0x0000000410007c0c */ /* 0x000fc6000bfa6070 */
[----:B------:R0:W-:Y:S01]  /*2ed0*/  @!P2 STG.E desc[UR8][R2.64+0x2000], R17 ;  /* 0x002000110200a986 */ /* 0x0001e2000c101908 */
[----:B------:R-:W-:Y:S02]  /*2ee0*/  ISETP.GE.U32.AND P2, PT, R4, UR4, PT ;  /* 0x0000000404007c0c */ /* 0x000fe4000bf46070 */
[C---:B------:R-:W-:Y:S01]  /*2ef0*/  LOP3.LUT R4, R0.reuse, 0x1000, RZ, 0xfc, !PT ;  /* 0x0000100000047812 */ /* 0x040fe200078efcff */
[----:B--2---:R-:W-:Y:S01]  /*2f00*/  VIADD R15, R0, 0xf00 ;  /* 0x00000f00000f7836 */ /* 0x004fe20000000000 */
[----:B------:R-:W-:Y:S01]  /*2f10*/  ISETP.GE.U32.AND.EX P5, PT, RZ, UR5, PT, P5 ;  /* 0x00000005ff007c0c */ /* 0x000fe2000bfa6150 */
[----:B------:R-:W-:Y:S01]  /*2f20*/  @!P0 STG.E desc[UR8][R2.64+0x3000], R7 ;  /* 0x0030000702008986 */ /* 0x000fe2000c101908 */
[----:B------:R-:W-:Y:S02]  /*2f30*/  @!P4 LOP3.LUT R11, R11, 0x80000000, RZ, 0x3c, !PT ;  /* 0x800000000b0bc812 */ /* 0x000fe400078e3cff */
[----:B------:R-:W-:Y:S02]  /*2f40*/  ISETP.GE.U32.AND P3, PT, R15, UR4, PT ;  /* 0x000000040f007c0c */ /* 0x000fe4000bf66070 */
[----:B------:R-:W-:Y:S01]  /*2f50*/  @!P6 LOP3.LUT R15, R6, 0x80000000, RZ, 0x3c, !PT ;  /* 0x80000000060fe812 */ /* 0x000fe200078e3cff */
[----:B------:R-:W-:Y:S01]  /*2f60*/  VIADD R6, R0, 0x1100 ;  /* 0x0000110000067836 */ /* 0x000fe20000000000 */
[----:B------:R3:W-:Y:S01]  /*2f70*/  @!P4 STG.E desc[UR8][R2.64+0x2800], R11 ;  /* 0x0028000b0200c986 */ /* 0x0007e2000c101908 */
[----:B------:R-:W-:Y:S01]  /*2f80*/  ISETP.GE.U32.AND P4, PT, R4, UR4, PT ;  /* 0x0000000404007c0c */ /* 0x000fe2000bf86070 */
[----:B------:R-:W-:Y:S01]  /*2f90*/  VIADD R0, R0, 0x1200 ;  /* 0x0000120000007836 */ /* 0x000fe20000000000 */
[----:B------:R-:W-:Y:S01]  /*2fa0*/  ISETP.GE.U32.AND.EX P2, PT, RZ, UR5, PT, P2 ;  /* 0x00000005ff007c0c */ /* 0x000fe2000bf46120 */
[----:B------:R4:W-:Y:S01]  /*2fb0*/  @!P6 STG.E desc[UR8][R2.64+0x2c00], R15 ;  /* 0x002c000f0200e986 */ /* 0x0009e2000c101908 */
[----:B------:R-:W-:-:S02]  /*2fc0*/  ISETP.GE.U32.AND P6, PT, R6, UR4, PT ;  /* 0x0000000406007c0c */ /* 0x000fc4000bfc6070 */
[----:B------:R-:W-:Y:S02]  /*2fd0*/  ISETP.GE.U32.AND.EX P3, PT, RZ, UR5, PT, P3 ;  /* 0x00000005ff007c0c */ /* 0x000fe4000bf66130 */
[----:B------:R-:W-:Y:S02]  /*2fe0*/  ISETP.GE.U32.AND.EX P4, PT, RZ, UR5, PT, P4 ;  /* 0x00000005ff007c0c */ /* 0x000fe4000bf86140 */
[----:B------:R-:W-:Y:S02]  /*2ff0*/  ISETP.GE.U32.AND.EX P6, PT, RZ, UR5, PT, P6 ;  /* 0x00000005ff007c0c */ /* 0x000fe4000bfc6160 */
[----:B------:R-:W-:Y:S02]  /*3000*/  ISETP.GE.U32.AND P0, PT, R0, UR4, PT ;  /* 0x0000000400007c0c */ /* 0x000fe4000bf06070 */
[----:B0-----:R-:W-:Y:S02]  /*3010*/  @!P5 LOP3.LUT R17, R8, 0x80000000, RZ, 0x3c, !PT ;  /* 0x800000000811d812 */ /* 0x001fe400078e3cff */
[----:B------:R-:W-:-:S02]  /*3020*/  ISETP.GE.U32.AND.EX P0, PT, RZ, UR5, PT, P0 ;  /* 0x00000005ff007c0c */ /* 0x000fc4000bf06100 */
[----:B------:R-:W-:Y:S01]  /*3030*/  @!P2 LOP3.LUT R9, R9, 0x80000000, RZ, 0x3c, !PT ;  /* 0x800000000909a812 */ /* 0x000fe200078e3cff */
[----:B------:R0:W-:Y:S01]  /*3040*/  @!P5 STG.E desc[UR8][R2.64+0x3400], R17 ;  /* 0x003400110200d986 */ /* 0x0001e2000c101908 */
[----:B---3--:R-:W-:Y:S02]  /*3050*/  @!P3 LOP3.LUT R11, R10, 0x80000000, RZ, 0x3c, !PT ;  /* 0x800000000a0bb812 */ /* 0x008fe400078e3cff */
[----:B----4-:R-:W-:Y:S01]  /*3060*/  @!P4 LOP3.LUT R15, R12, 0x80000000, RZ, 0x3c, !PT ;  /* 0x800000000c0fc812 */ /* 0x010fe200078e3cff */
[----:B------:R0:W-:Y:S01]  /*3070*/  @!P2 STG.E desc[UR8][R2.64+0x3800], R9 ;  /* 0x003800090200a986 */ /* 0x0001e2000c101908 */
[----:B-----5:R-:W-:Y:S02]  /*3080*/  @!P6 LOP3.LUT R13, R13, 0x80000000, RZ, 0x3c, !PT ;  /* 0x800000000d0de812 */ /* 0x020fe400078e3cff */
[----:B-1----:R-:W-:Y:S01]  /*3090*/  @!P1 LOP3.LUT R5, R14, 0x80000000, RZ, 0x3c, !PT ;  /* 0x800000000e059812 */ /* 0x002fe200078e3cff */
[----:B------:R0:W-:Y:S04]  /*30a0*/  @!P3 STG.E desc[UR8][R2.64+0x3c00], R11 ;  /* 0x003c000b0200b986 */ /* 0x0001e8000c101908 */
[----:B------:R0:W-:Y:S04]  /*30b0*/  @!P4 STG.E desc[UR8][R2.64+0x4000], R15 ;  /* 0x0040000f0200c986 */ /* 0x0001e8000c101908 */
[----:B------:R0:W-:Y:S04]  /*30c0*/  @!P6 STG.E desc[UR8][R2.64+0x4400], R13 ;  /* 0x0044000d0200e986 */ /* 0x0001e8000c101908 */
[----:B------:R0:W-:Y:S01]  /*30d0*/  @!P1 STG.E desc[UR8][R2.64], R5 ;  /* 0x0000000502009986 */ /* 0x0001e2000c101908 */
[----:B------:R-:W-:Y:S05]  /*30e0*/  @P0 EXIT ;  /* 0x000000000000094d */ /* 0x000fea0003800000 */
[----:B------:R-:W0:Y:S02]  /*30f0*/  LDS R33, [R33+0x4800] ;  /* 0x0048000021217984 */ /* 0x000e240000000800 */
[----:B0-----:R-:W-:-:S05]  /*3100*/  LOP3.LUT R5, R33, 0x80000000, RZ, 0x3c, !PT ;  /* 0x8000000021057812 */ /* 0x001fca00078e3cff */
[----:B------:R-:W-:Y:S01]  /*3110*/  STG.E desc[UR8][R2.64+0x4800], R5 ;  /* 0x0048000502007986 */ /* 0x000fe2000c101908 */
[----:B------:R-:W-:Y:S05]  /*3120*/  EXIT ;  /* 0x000000000000794d */ /* 0x000fea0003800000 */
.L_x_221:
        /* <DEDUP_REMOVED lines=13> */
.L_x_282:


//--------------------- .text._ZN3cub18CUB_300001_SM_10006detail9transform16transform_kernelINS2_10policy_hubILb1EN4cuda3std3__45tupleIJN6thrust24THRUST_300001_SM_1000_NS6detail15normal_iteratorINSA_10device_ptrIfEEEESF_EEEE10policy1000El17deviceSummFunctorSF_JPfSK_EEEvT0_iT1_T2_DpNS2_10kernel_argIT3_EE --------------------------
	.section	.text._ZN3cub18CUB_300001_SM_10006detail9transform16transform_kernelINS2_10policy_hubILb1EN4cuda3std3__45tupleIJN6thrust24THRUST_300001_SM_1000_NS6detail15normal_iteratorINSA_10device_ptrIfEEEESF_EEEE10policy1000El17deviceSummFunctorSF_JPfSK_EEEvT0_iT1_T2_DpNS2_10kernel_argIT3_EE,"ax",@progbits
	.align	128
        .global         _ZN3cub18CUB_300001_SM_10006detail9transform16transform_kernelINS2_10policy_hubILb1EN4cuda3std3__45tupleIJN6thrust24THRUST_300001_SM_1000_NS6detail15normal_iteratorINSA_10device_ptrIfEEEESF_EEEE10policy1000El17deviceSummFunctorSF_JPfSK_EEEvT0_iT1_T2_DpNS2_10kernel_argIT3_EE
        .type           _ZN3cub18CUB_300001_SM_10006detail9transform16transform_kernelINS2_10policy_hubILb1EN4cuda3std3__45tupleIJN6thrust24THRUST_300001_SM_1000_NS6detail15normal_iteratorINSA_10device_ptrIfEEEESF_EEEE10policy1000El17deviceSummFunctorSF_JPfSK_EEEvT0_iT1_T2_DpNS2_10kernel_argIT3_EE,@function
        .size           _ZN3cub18CUB_300001_SM_10006detail9transform16transform_kernelINS2_10policy_hubILb1EN4cuda3std3__45tupleIJN6thrust24THRUST_300001_SM_1000_NS6detail15normal_iteratorINSA_10device_ptrIfEEEESF_EEEE10policy1000El17deviceSummFunctorSF_JPfSK_EEEvT0_iT1_T2_DpNS2_10kernel_argIT3_EE,(.L_x_283 - _ZN3cub18CUB_300001_SM_10006detail9transform16transform_kernelINS2_10policy_hubILb1EN4cuda3std3__45tupleIJN6thrust24THRUST_300001_SM_1000_NS6detail15normal_iteratorINSA_10device_ptrIfEEEESF_EEEE10policy1000El17deviceSummFunctorSF_JPfSK_EEEvT0_iT1_T2_DpNS2_10kernel_argIT3_EE)
        .other          _ZN3cub18CUB_300001_SM_10006detail9transform16transform_kernelINS2_10policy_hubILb1EN4cuda3std3__45tupleIJN6thrust24THRUST_300001_SM_1000_NS6detail15normal_iteratorINSA_10device_ptrIfEEEESF_EEEE10policy1000El17deviceSummFunctorSF_JPfSK_EEEvT0_iT1_T2_DpNS2_10kernel_argIT3_EE,@"STO_CUDA_ENTRY STV_DEFAULT"
_ZN3cub18CUB_300001_SM_10006detail9transform16transform_kernelINS2_10policy_hubILb1EN4cuda3std3__45tupleIJN6thrust24THRUST_300001_SM_1000_NS6detail15normal_iteratorINSA_10device_ptrIfEEEESF_EEEE10policy1000El17deviceSummFunctorSF_JPfSK_EEEvT0_iT1_T2_DpNS2_10kernel_argIT3_EE:
.text._ZN3cub18CUB_300001_SM_10006detail9transform16transform_kernelINS2_10policy_hubILb1EN4cuda3std3__45tupleIJN6thrust24THRUST_300001_SM_1000_NS6detail15normal_iteratorINSA_10device_ptrIfEEEESF_EEEE10policy1000El17deviceSummFunctorSF_JPfSK_EEEvT0_iT1_T2_DpNS2_10kernel_argIT3_EE:
[----:B------:R-:W-:Y:S01]  /*0000*/  LDC R1, c[0x0][0x37c] ;  /* 0x0000df00ff017b82 */ /* 0x000fe20000000800 */
[----:B------:R-:W0:Y:S07]  /*0010*/  LDCU UR24, c[0x0][0x388] ;  /* 0x00007100ff1877ac */ /* 0x000e2e0008000800 */
[----:B------:R-:W1:Y:S01]  /*0020*/  S2UR UR4, SR_CTAID.X ;  /* 0x00000000000479c3 */ /* 0x000e620000002500 */
[----:B------:R-:W2:Y:S01]  /*0030*/  S2R R11, SR_TID.X ;  /* 0x00000000000b7919 */ /* 0x000ea20000002100 */
[----:B------:R-:W-:Y:S01]  /*0040*/  BSSY.RECONVERGENT B0, `(.L_x_222) ;  /* 0x000002c000007945 */ /* 0x000fe20003800200 */
[----:B------:R-:W3:Y:S01]  /*0050*/  LDCU.64 UR6, c[0x0][0x380] ;  /* 0x00007000ff0677ac */ /* 0x000ee20008000a00 */
[----:B0-----:R-:W-:-:S04]  /*0060*/  USHF.L.U32 UR8, UR24, 0x7, URZ ;  /* 0x0000000718087899 */ /* 0x001fc800080006ff */
[----:B------:R-:W-:Y:S02]  /*0070*/  USHF.R.S32.HI UR10, URZ, 0x1f, UR8 ;  /* 0x0000001fff0a7899 */ /* 0x000fe40008011408 */
[----:B-1----:R-:W-:Y:S02]  /*0080*/  UIMAD.WIDE.U32 UR16, UR8, UR4, URZ ;  /* 0x00000004081072a5 */ /* 0x002fe4000f8e00ff */
[----:B------:R-:W-:Y:S02]  /*0090*/  UIMAD UR9, UR10, UR4, URZ ;  /* 0x000000040a0972a4 */ /* 0x000fe4000f8e02ff */
[----:B---3--:R-:W-:Y:S02]  /*00a0*/  UIADD3 UR4, UP1, UPT, -UR16, UR6, URZ ;  /* 0x0000000610047290 */ /* 0x008fe4000ff3e1ff */
[----:B------:R-:W-:Y:S02]  /*00b0*/  UIADD3 UR9, UPT, UPT, UR17, UR9, URZ ;  /* 0x0000000911097290 */ /* 0x000fe4000fffe0ff */
[----:B------:R-:W-:Y:S01]  /*00c0*/  UISETP.LT.U32.AND UP0, UPT, UR4, UR8, UPT ;  /* 0x000000080400728c */ /* 0x000fe2000bf01070 */
[----:B--2---:R-:W-:Y:S01]  /*00d0*/  SHF.L.U32 R0, R11, 0x7, RZ ;  /* 0x000000070b007819 */ /* 0x004fe200000006ff */
[----:B------:R-:W-:-:S04]  /*00e0*/  UIADD3.X UR5, UPT, UPT, ~UR9, UR7, URZ, UP1, !UPT ;  /* 0x0000000709057290 */ /* 0x000fc80008ffe5ff */
[----:B------:R-:W-:-:S04]  /*00f0*/  UISETP.LT.AND.EX UP0, UPT, UR5, UR10, UPT, UP0 ;  /* 0x0000000a0500728c */ /* 0x000fc8000bf01300 */
[----:B------:R-:W-:-:S04]  /*0100*/  USEL UR4, UR4, UR8, UP0 ;  /* 0x0000000804047287 */ /* 0x000fc80008000000 */
[----:B------:R-:W-:-:S06]  /*0110*/  USHF.L.U32 UR5, UR4, 0x2, URZ ;  /* 0x0000000204057899 */ /* 0x000fcc00080006ff */
[----:B------:R-:W-:-:S13]  /*0120*/  ISETP.GE.AND P0, PT, R0, UR5, PT ;  /* 0x0000000500007c0c */ /* 0x000fda000bf06270 */
[----:B------:R-:W-:Y:S05]  /*0130*/  @P0 BRA `(.L_x_223) ;  /* 0x0000000000700947 */ /* 0x000fea0003800000 */
[----:B------:R-:W0:Y:S01]  /*0140*/  LDCU.64 UR6, c[0x0][0x398] ;  /* 0x00007300ff0677ac */ /* 0x000e220008000a00 */
[----:B------:R-:W-:Y:S01]  /*0150*/  MOV R5, UR16 ;  /* 0x0000001000057c02 */ /* 0x000fe20008000f00 */
[----:B------:R-:W-:Y:S01]  /*0160*/  BSSY.RECONVERGENT B1, `(.L_x_224) ;  /* 0x000000f000017945 */ /* 0x000fe20003800200 */
[----:B------:R-:W-:Y:S01]  /*0170*/  MOV R6, UR16 ;  /* 0x0000001000067c02 */ /* 0x000fe20008000f00 */
[----:B------:R-:W-:Y:S01]  /*0180*/  IMAD.MOV.U32 R4, RZ, RZ, R0 ;  /* 0x000000ffff047224 */ /* 0x000fe200078e0000 */
[----:B------:R-:W-:Y:S02]  /*0190*/  MOV R3, UR9 ;  /* 0x0000000900037c02 */ /* 0x000fe40008000f00 */
[----:B------:R-:W-:Y:S02]  /*01a0*/  SHF.L.U32 R5, R5, 0x2, RZ ;  /* 0x0000000205057819 */ /* 0x000fe400000006ff */
[----:B------:R-:W-:Y:S02]  /*01b0*/  SHF.L.U64.HI R6, R6, 0x2, R3 ;  /* 0x0000000206067819 */ /* 0x000fe40000010203 */
[----:B0-----:R-:W-:-:S04]  /*01c0*/  IADD3 R2, P0, PT, R5, UR6, RZ ;  /* 0x0000000605027c10 */ /* 0x001fc8000ff1e0ff */
[----:B------:R-:W-:-:S03]  /*01d0*/  IADD3.X R3, PT, PT, R6, UR7, RZ, P0, !PT ;  /* 0x0000000706037c10 */ /* 0x000fc600087fe4ff */
[----:B------:R-:W-:-:S07]  /*01e0*/  IMAD.WIDE.U32 R2, R11, 0x80, R2 ;  /* 0x000000800b027825 */ /* 0x000fce00078e0002 */
.L_x_225:
[----:B------:R-:W-:Y:S01]  /*01f0*/  IADD3 R4, PT, PT, R4, 0x4000, RZ ;  /* 0x0000400004047810 */ /* 0x000fe20007ffe0ff */
[----:B------:R0:W-:Y:S03]  /*0200*/  CCTL.E.PF2 [R2] ;  /* 0x000000000200798f */ /* 0x0001e60000800100 */
[----:B------:R-:W-:Y:S02]  /*0210*/  ISETP.GE.AND P0, PT, R4, UR5, PT ;  /* 0x0000000504007c0c */ /* 0x000fe4000bf06270 */
[----:B0-----:R-:W-:-:S04]  /*0220*/  IADD3 R2, P1, PT, R2, 0x4000, RZ ;  /* 0x0000400002027810 */ /* 0x001fc80007f3e0ff */
[----:B------:R-:W-:-:S07]  /*0230*/  IADD3.X R3, PT, PT, RZ, R3, RZ, P1, !PT ;  /* 0x00000003ff037210 */ /* 0x000fce0000ffe4ff */
[----:B------:R-:W-:Y:S05]  /*0240*/  @!P0 BRA `(.L_x_225) ;  /* 0xfffffffc00e88947 */ /* 0x000fea000383ffff */
[----:B------:R-:W-:Y:S05]  /*0250*/  BSYNC.RECONVERGENT B1 ;  /* 0x0000000000017941 */ /* 0x000fea0003800200 */
.L_x_224:
[----:B------:R-:W0:Y:S02]  /*0260*/  LDCU.64 UR6, c[0x0][0x3a8] ;  /* 0x00007500ff0677ac */ /* 0x000e240008000a00 */
[----:B0-----:R-:W-:-:S04]  /*0270*/  IADD3 R2, P0, PT, R5, UR6, RZ ;  /* 0x0000000605027c10 */ /* 0x001fc8000ff1e0ff */
[----:B------:R-:W-:-:S03]  /*0280*/  IADD3.X R3, PT, PT, R6, UR7, RZ, P0, !PT ;  /* 0x0000000706037c10 */ /* 0x000fc600087fe4ff */
[----:B------:R-:W-:-:S07]  /*0290*/  IMAD.WIDE.U32 R2, R11, 0x80, R2 ;  /* 0x000000800b027825 */ /* 0x000fce00078e0002 */
.L_x_226:
[----:B------:R-:W-:Y:S01]  /*02a0*/  IADD3 R0, PT, PT, R0, 0x4000, RZ ;  /* 0x0000400000007810 */ /* 0x000fe20007ffe0ff */
[----:B------:R0:W-:Y:S03]  /*02b0*/  CCTL.E.PF2 [R2] ;  /* 0x000000000200798f */ /* 0x0001e60000800100 */
[----:B------:R-:W-:Y:S02]  /*02c0*/  ISETP.GE.AND P0, PT, R0, UR5, PT ;  /* 0x0000000500007c0c */ /* 0x000fe4000bf06270 */
[----:B0-----:R-:W-:-:S04]  /*02d0*/  IADD3 R2, P1, PT, R2, 0x4000, RZ ;  /* 0x0000400002027810 */ /* 0x001fc80007f3e0ff */
[----:B------:R-:W-:-:S07]  /*02e0*/  IADD3.X R3, PT, PT, RZ, R3, RZ, P1, !PT ;  /* 0x00000003ff037210 */ /* 0x000fce0000ffe4ff */
[----:B------:R-:W-:Y:S05]  /*02f0*/  @!P0 BRA `(.L_x_226) ;  /* 0xfffffffc00e88947 */ /* 0x000fea000383ffff */
.L_x_223:
[----:B------:R-:W-:Y:S05]  /*0300*/  BSYNC.RECONVERGENT B0 ;  /* 0x0000000000007941 */ /* 0x000fea0003800200 */
.L_x_222:
[----:B------:R-:W0:Y:S01]  /*0310*/  LDCU.128 UR12, c[0x0][0x390] ;  /* 0x00007200ff0c77ac */ /* 0x000e220008000c00 */
[----:B------:R-:W1:Y:S01]  /*0320*/  LDCU.64 UR28, c[0x0][0x3a8] ;  /* 0x00007500ff1c77ac */ /* 0x000e620008000a00 */
[----:B------:R-:W-:Y:S02]  /*0330*/  USHF.L.U32 UR20, UR16, 0x2, URZ ;  /* 0x0000000210147899 */ /* 0x000fe400080006ff */
[----:B------:R-:W-:Y:S02]  /*0340*/  UISETP.NE.AND UP0, UPT, UR8, UR4, UPT ;  /* 0x000000040800728c */ /* 0x000fe4000bf05270 */
[----:B------:R-:W-:Y:S01]  /*0350*/  USHF.L.U64.HI UR21, UR16, 0x2, UR9 ;  /* 0x0000000210157899 */ /* 0x000fe20008010209 */
[----:B------:R-:W2:Y:S01]  /*0360*/  LDCU.64 UR18, c[0x0][0x358] ;  /* 0x00006b00ff1277ac */ /* 0x000ea20008000a00 */
[----:B0-----:R-:W-:Y:S02]  /*0370*/  UIADD3 UR26, UP2, UPT, UR20, UR14, URZ ;  /* 0x0000000e141a7290 */ /* 0x001fe4000ff5e0ff */
[----:B------:R-:W-:-:S02]  /*0380*/  UIADD3 UR22, UP1, UPT, UR20, UR12, URZ ;  /* 0x0000000c14167290 */ /* 0x000fc4000ff3e0ff */
[----:B-1----:R-:W-:Y:S02]  /*0390*/  UIADD3 UR30, UP3, UPT, UR20, UR28, URZ ;  /* 0x0000001c141e7290 */ /* 0x002fe4000ff7e0ff */
[----:B------:R-:W-:Y:S01]  /*03a0*/  UIADD3.X UR27, UPT, UPT, UR21, UR15, URZ, UP2, !UPT ;  /* 0x0000000f151b7290 */ /* 0x000fe200097fe4ff */
[----:B------:R-:W-:Y:S01]  /*03b0*/  IMAD.U32 R2, RZ, RZ, UR26 ;  /* 0x0000001aff027e24 */ /* 0x000fe2000f8e00ff */
[----:B------:R-:W-:Y:S01]  /*03c0*/  UIADD3.X UR31, UPT, UPT, UR21, UR29, URZ, UP3, !UPT ;  /* 0x0000001d151f7290 */ /* 0x000fe20009ffe4ff */
[----:B------:R-:W-:Y:S01]  /*03d0*/  MOV R6, UR22 ;  /* 0x0000001600067c02 */ /* 0x000fe20008000f00 */
[----:B------:R-:W-:Y:S01]  /*03e0*/  UIADD3.X UR23, UPT, UPT, UR21, UR13, URZ, UP1, !UPT ;  /* 0x0000000d15177290 */ /* 0x000fe20008ffe4ff */
[----:B------:R-:W-:Y:S02]  /*03f0*/  MOV R4, UR30 ;  /* 0x0000001e00047c02 */ /* 0x000fe40008000f00 */
[----:B------:R-:W-:Y:S02]  /*0400*/  MOV R3, UR27 ;  /* 0x0000001b00037c02 */ /* 0x000fe40008000f00 */
[----:B------:R-:W-:Y:S01]  /*0410*/  MOV R5, UR31 ;  /* 0x0000001f00057c02 */ /* 0x000fe20008000f00 */
[----:B------:R-:W-:Y:S01]  /*0420*/  IMAD.U32 R7, RZ, RZ, UR23 ;  /* 0x00000017ff077e24 */ /* 0x000fe2000f8e00ff */
[----:B--2---:R-:W-:Y:S06]  /*0430*/  BRA.U !UP0, `(.L_x_227) ;  /* 0x0000000d087c7547 */ /* 0x004fec000b800000 */
[----:B------:R-:W-:-:S06]  /*0440*/  UISETP.GE.AND UP0, UPT, UR24, 0x1, UPT ;  /* 0x000000011800788c */ /* 0x000fcc000bf06270 */
[----:B------:R-:W-:-:S13]  /*0450*/  PLOP3.LUT P0, PT, PT, PT, UP0, 0x80, 0x8 ;  /* 0x000000000008781c */ /* 0x000fda0003f0f008 */
[----:B------:R-:W-:Y:S05]  /*0460*/  @!P0 EXIT ;  /* 0x000000000000894d */ /* 0x000fea0003800000 */
[----:B------:R-:W-:Y:S01]  /*0470*/  UISETP.GE.U32.AND UP0, UPT, UR24, 0x8, UPT ;  /* 0x000000081800788c */ /* 0x000fe2000bf06070 */
[----:B------:R-:W-:Y:S01]  /*0480*/  HFMA2 R0, -RZ, RZ, 0, 0 ;  /* 0x00000000ff007431 */ /* 0x000fe200000001ff */
[----:B------:R-:W-:-:S07]  /*0490*/  ULOP3.LUT UR5, UR24, 0x7, URZ, 0xc0, !UPT ;  /* 0x0000000718057892 */ /* 0x000fce000f8ec0ff */
[----:B------:R-:W-:Y:S05]  /*04a0*/  BRA.U !UP0, `(.L_x_228) ;  /* 0x0000000908207547 */ /* 0x000fea000b800000 */
[----:B------:R-:W-:-:S13]  /*04b0*/  ISETP.GE.AND P1, PT, R11, UR4, PT ;  /* 0x000000040b007c0c */ /* 0x000fda000bf26270 */
[----:B------:R-:W-:-:S04]  /*04c0*/  @!P1 IMAD.WIDE.U32 R14, R11, 0x4, R2 ;  /* 0x000000040b0e9825 */ /* 0x000fc800078e0002 */
[C---:B------:R-:W-:Y:S02]  /*04d0*/  @!P1 IMAD.WIDE.U32 R16, R11.reuse, 0x4, R4 ;  /* 0x000000040b109825 */ /* 0x040fe400078e0004 */
[----:B------:R-:W2:Y:S04]  /*04e0*/  @!P1 LDG.E R14, desc[UR18][R14.64] ;  /* 0x000000120e0e9981 */ /* 0x000ea8000c1e1900 */
[----:B------:R-:W2:Y:S01]  /*04f0*/  @!P1 LDG.E R17, desc[UR18][R16.64] ;  /* 0x0000001210119981 */ /* 0x000ea2000c1e1900 */
[C---:B------:R-:W-:Y:S01]  /*0500*/  IADD3 R23, PT, PT, R11.reuse, 0x80, RZ ;  /* 0x000000800b177810 */ /* 0x040fe20007ffe0ff */
[----:B------:R-:W-:-:S03]  /*0510*/  @!P1 IMAD.WIDE.U32 R18, R11, 0x4, R6 ;  /* 0x000000040b129825 */ /* 0x000fc600078e0006 */
[C---:B------:R-:W-:Y:S01]  /*0520*/  ISETP.GE.AND P0, PT, R23.reuse, UR4, PT ;  /* 0x0000000417007c0c */ /* 0x040fe2000bf06270 */
[----:B------:R-:W-:-:S04]  /*0530*/  IMAD.WIDE R8, R23, 0x4, R2 ;  /* 0x0000000417087825 */ /* 0x000fc800078e0202 */
[----:B------:R-:W-:-:S04]  /*0540*/  IMAD.WIDE R12, R23, 0x4, R4 ;  /* 0x00000004170c7825 */ /* 0x000fc800078e0204 */
[----:B--2---:R-:W-:-:S05]  /*0550*/  @!P1 FADD R21, R14, R17 ;  /* 0x000000110e159221 */ /* 0x004fca0000000000 */
[----:B------:R0:W-:Y:S04]  /*0560*/  @!P1 STG.E desc[UR18][R18.64], R21 ;  /* 0x0000001512009986 */ /* 0x0001e8000c101912 */
[----:B------:R-:W2:Y:S04]  /*0570*/  @!P0 LDG.E R0, desc[UR18][R8.64] ;  /* 0x0000001208008981 */ /* 0x000ea8000c1e1900 */
[----:B------:R-:W2:Y:S01]  /*0580*/  @!P0 LDG.E R25, desc[UR18][R12.64] ;  /* 0x000000120c198981 */ /* 0x000ea2000c1e1900 */
[C---:B------:R-:W-:Y:S01]  /*0590*/  IADD3 R10, PT, PT, R11.reuse, 0x100, RZ ;  /* 0x000001000b0a7810 */ /* 0x040fe20007ffe0ff */
[C---:B------:R-:W-:Y:S01]  /*05a0*/  VIADD R15, R11.reuse, 0x200 ;  /* 0x000002000b0f7836 */ /* 0x040fe20000000000 */
[----:B------:R-:W-:Y:S01]  /*05b0*/  IADD3 R14, PT, PT, R11, 0x180, RZ ;  /* 0x000001800b0e7810 */ /* 0x000fe20007ffe0ff */
[----:B------:R-:W-:Y:S01]  /*05c0*/  ULOP3.LUT UR6, UR24, 0x7ffffff8, URZ, 0xc0, !UPT ;  /* 0x7ffffff818067892 */ /* 0x000fe2000f8ec0ff */
[----:B------:R-:W-:Y:S01]  /*05d0*/  ISETP.GE.AND P6, PT, R10, UR4, PT ;  /* 0x000000040a007c0c */ /* 0x000fe2000bfc6270 */
[----:B------:R-:W-:Y:S01]  /*05e0*/  BSSY.RECONVERGENT B0, `(.L_x_229) ;  /* 0x0000013000007945 */ /* 0x000fe20003800200 */
[----:B------:R-:W-:-:S02]  /*05f0*/  ISETP.GE.AND P5, PT, R14, UR4, PT ;  /* 0x000000040e007c0c */ /* 0x000fc4000bfa6270 */
[----:B------:R-:W-:Y:S01]  /*0600*/  ISETP.GE.AND P4, PT, R15, UR4, PT ;  /* 0x000000040f007c0c */ /* 0x000fe2000bf86270 */
[----:B------:R-:W-:Y:S01]  /*0610*/  IMAD.WIDE R14, R23, 0x4, R6 ;  /* 0x00000004170e7825 */ /* 0x000fe200078e0206 */
[C---:B------:R-:W-:Y:S02]  /*0620*/  IADD3 R10, PT, PT, R11.reuse, 0x300, RZ ;  /* 0x000003000b0a7810 */ /* 0x040fe40007ffe0ff */
[C---:B------:R-:W-:Y:S02]  /*0630*/  IADD3 R16, PT, PT, R11.reuse, 0x380, RZ ;  /* 0x000003800b107810 */ /* 0x040fe40007ffe0ff */
[----:B------:R-:W-:Y:S02]  /*0640*/  ISETP.GE.AND P2, PT, R10, UR4, PT ;  /* 0x000000040a007c0c */ /* 0x000fe4000bf46270 */
[----:B------:R-:W-:Y:S01]  /*0650*/  ISETP.GE.AND P1, PT, R16, UR4, PT ;  /* 0x0000000410007c0c */ /* 0x000fe2000bf26270 */
[----:B--2---:R-:W-:Y:S01]  /*0660*/  @!P0 FADD R25, R0, R25 ;  /* 0x0000001900198221 */ /* 0x004fe20000000000 */
[----:B------:R-:W-:-:S04]  /*0670*/  IADD3 R0, PT, PT, R11, 0x280, RZ ;  /* 0x000002800b007810 */ /* 0x000fc80007ffe0ff */
[----:B------:R-:W-:Y:S01]  /*0680*/  ISETP.GE.AND P3, PT, R0, UR4, PT ;  /* 0x0000000400007c0c */ /* 0x000fe2000bf66270 */
[----:B------:R0:W-:Y:S01]  /*0690*/  @!P0 STG.E desc[UR18][R14.64], R25 ;  /* 0x000000190e008986 */ /* 0x0001e2000c101912 */
[----:B------:R-:W-:-:S04]  /*06a0*/  MOV R0, UR6 ;  /* 0x0000000600007c02 */ /* 0x000fc80008000f00 */
[----:B------:R-:W-:Y:S01]  /*06b0*/  ISETP.NE.AND P0, PT, R0, 0x8, PT ;  /* 0x000000080000780c */ /* 0x000fe20003f05270 */
[----:B------:R-:W-:-:S12]  /*06c0*/  @P6 BRA `(.L_x_230) ;  /* 0x0000000000106947 */ /* 0x000fd80003800000 */
[----:B------:R-:W2:Y:S04]  /*06d0*/  LDG.E R10, desc[UR18][R8.64+0x200] ;  /* 0x00020012080a7981 */ /* 0x000ea8000c1e1900 */
[----:B------:R-:W2:Y:S02]  /*06e0*/  LDG.E R17, desc[UR18][R12.64+0x200] ;  /* 0x000200120c117981 */ /* 0x000ea4000c1e1900 */
[----:B--2---:R-:W-:-:S05]  /*06f0*/  FADD R17, R10, R17 ;  /* 0x000000110a117221 */ /* 0x004fca0000000000 */
[----:B------:R1:W-:Y:S02]  /*0700*/  STG.E desc[UR18][R14.64+0x200], R17 ;  /* 0x000200110e007986 */ /* 0x0003e4000c101912 */
.L_x_230:
[----:B------:R-:W-:Y:S05]  /*0710*/  BSYNC.RECONVERGENT B0 ;  /* 0x0000000000007941 */ /* 0x000fea0003800200 */
.L_x_229:
[----:B------:R-:W-:Y:S04]  /*0720*/  BSSY.RECONVERGENT B0, `(.L_x_231) ;  /* 0x0000006000007945 */ /* 0x000fe80003800200 */
[----:B------:R-:W-:Y:S05]  /*0730*/  @P5 BRA `(.L_x_232) ;  /* 0x0000000000105947 */ /* 0x000fea0003800000 */
[----:B------:R-:W2:Y:S04]  /*0740*/  LDG.E R10, desc[UR18][R8.64+0x400] ;  /* 0x00040012080a7981 */ /* 0x000ea8000c1e1900 */
[----:B-1----:R-:W2:Y:S02]  /*0750*/  LDG.E R17, desc[UR18][R12.64+0x400] ;  /* 0x000400120c117981 */ /* 0x002ea4000c1e1900 */
[----:B--2---:R-:W-:-:S05]  /*0760*/  FADD R17, R10, R17 ;  /* 0x000000110a117221 */ /* 0x004fca0000000000 */
[----:B------:R2:W-:Y:S02]  /*0770*/  STG.E desc[UR18][R14.64+0x400], R17 ;  /* 0x000400110e007986 */ /* 0x0005e4000c101912 */
.L_x_232:
[----:B------:R-:W-:Y:S05]  /*0780*/  BSYNC.RECONVERGENT B0 ;  /* 0x0000000000007941 */ /* 0x000fea0003800200 */
.L_x_231:
[----:B------:R-:W-:Y:S04]  /*0790*/  BSSY.RECONVERGENT B0, `(.L_x_233) ;  /* 0x0000006000007945 */ /* 0x000fe80003800200 */
[----:B------:R-:W-:Y:S05]  /*07a0*/  @P4 BRA `(.L_x_234) ;  /* 0x0000000000104947 */ /* 0x000fea0003800000 */
[----:B------:R-:W3:Y:S04]  /*07b0*/  LDG.E R10, desc[UR18][R8.64+0x600] ;  /* 0x00060012080a7981 */ /* 0x000ee8000c1e1900 */
[----:B-12---:R-:W3:Y:S02]  /*07c0*/  LDG.E R17, desc[UR18][R12.64+0x600] ;  /* 0x000600120c117981 */ /* 0x006ee4000c1e1900 */
[----:B---3--:R-:W-:-:S05]  /*07d0*/  FADD R17, R10, R17 ;  /* 0x000000110a117221 */ /* 0x008fca0000000000 */
[----:B------:R3:W-:Y:S02]  /*07e0*/  STG.E desc[UR18][R14.64+0x600], R17 ;  /* 0x000600110e007986 */ /* 0x0007e4000c101912 */
.L_x_234:
[----:B------:R-:W-:Y:S05]  /*07f0*/  BSYNC.RECONVERGENT B0 ;  /* 0x0000000000007941 */ /* 0x000fea0003800200 */
.L_x_233:
[----:B------:R-:W-:Y:S04]  /*0800*/  BSSY.RECONVERGENT B0, `(.L_x_235) ;  /* 0x0000006000007945 */ /* 0x000fe80003800200 */
[----:B------:R-:W-:Y:S05]  /*0810*/  @P3 BRA `(.L_x_236) ;  /* 0x0000000000103947 */ /* 0x000fea0003800000 */
[----:B------:R-:W4:Y:S04]  /*0820*/  LDG.E R10, desc[UR18][R8.64+0x800] ;  /* 0x00080012080a7981 */ /* 0x000f28000c1e1900 */
[----:B-123--:R-:W4:Y:S02]  /*0830*/  LDG.E R17, desc[UR18][R12.64+0x800] ;  /* 0x000800120c117981 */ /* 0x00ef24000c1e1900 */
[----:B----4-:R-:W-:-:S05]  /*0840*/  FADD R17, R10, R17 ;  /* 0x000000110a117221 */ /* 0x010fca0000000000 */
[----:B------:R4:W-:Y:S02]  /*0850*/  STG.E desc[UR18][R14.64+0x800], R17 ;  /* 0x000800110e007986 */ /* 0x0009e4000c101912 */
.L_x_236:
[----:B------:R-:W-:Y:S05]  /*0860*/  BSYNC.RECONVERGENT B0 ;  /* 0x0000000000007941 */ /* 0x000fea0003800200 */
.L_x_235:
[----:B------:R-:W-:Y:S04]  /*0870*/  BSSY.RECONVERGENT B0, `(.L_x_237) ;  /* 0x0000006000007945 */ /* 0x000fe80003800200 */
[----:B------:R-:W-:Y:S05]  /*0880*/  @P2 BRA `(.L_x_238) ;  /* 0x0000000000102947 */ /* 0x000fea0003800000 */
[----:B------:R-:W5:Y:S04]  /*0890*/  LDG.E R10, desc[UR18][R8.64+0xa00] ;  /* 0x000a0012080a7981 */ /* 0x000f68000c1e1900 */
[----:B-1234-:R-:W5:Y:S02]  /*08a0*/  LDG.E R17, desc[UR18][R12.64+0xa00] ;  /* 0x000a00120c117981 */ /* 0x01ef64000c1e1900 */
[----:B-----5:R-:W-:-:S05]  /*08b0*/  FADD R17, R10, R17 ;  /* 0x000000110a117221 */ /* 0x020fca0000000000 */
[----:B------:R1:W-:Y:S02]  /*08c0*/  STG.E desc[UR18][R14.64+0xa00], R17 ;  /* 0x000a00110e007986 */ /* 0x0003e4000c101912 */
.L_x_238:
[----:B------:R-:W-:Y:S05]  /*08d0*/  BSYNC.RECONVERGENT B0 ;  /* 0x0000000000007941 */ /* 0x000fea0003800200 */
.L_x_237:
[----:B------:R-:W-:Y:S04]  /*08e0*/  BSSY.RECONVERGENT B0, `(.L_x_239) ;  /* 0x0000006000007945 */ /* 0x000fe80003800200 */
[----:B------:R-:W-:Y:S05]  /*08f0*/  @P1 BRA `(.L_x_240) ;  /* 0x0000000000101947 */ /* 0x000fea0003800000 */
[----:B------:R-:W1:Y:S04]  /*0900*/  LDG.E R8, desc[UR18][R8.64+0xc00] ;  /* 0x000c001208087981 */ /* 0x000e68000c1e1900 */
[----:B------:R-:W1:Y:S02]  /*0910*/  LDG.E R13, desc[UR18][R12.64+0xc00] ;  /* 0x000c00120c0d7981 */ /* 0x000e64000c1e1900 */
[----:B-1234-:R-:W-:-:S05]  /*0920*/  FADD R17, R8, R13 ;  /* 0x0000000d08117221 */ /* 0x01efca0000000000 */
[----:B------:R1:W-:Y:S02]  /*0930*/  STG.E desc[UR18][R14.64+0xc00], R17 ;  /* 0x000c00110e007986 */ /* 0x0003e4000c101912 */
.L_x_240:
[----:B------:R-:W-:Y:S05]  /*0940*/  BSYNC.RECONVERGENT B0 ;  /* 0x0000000000007941 */ /* 0x000fea0003800200 */
.L_x_239:
[----:B------:R-:W-:Y:S05]  /*0950*/  @!P0 BRA `(.L_x_228) ;  /* 0x0000000000f48947 */ /* 0x000fea0003800000 */
[----:B------:R-:W-:-:S07]  /*0960*/  IMAD.MOV.U32 R10, RZ, RZ, 0x8 ;  /* 0x00000008ff0a7424 */ /* 0x000fce00078e00ff */
.L_x_243:
[----:B01234-:R-:W-:-:S04]  /*0970*/  LEA R17, R10, R11, 0x7 ;  /* 0x0000000b0a117211 */ /* 0x01ffc800078e38ff */
[----:B------:R-:W-:-:S13]  /*0980*/  ISETP.GE.AND P0, PT, R17, UR4, PT ;  /* 0x0000000411007c0c */ /* 0x000fda000bf06270 */
[----:B------:R-:W-:-:S04]  /*0990*/  @!P0 IMAD.WIDE.U32 R8, R17, 0x4, R2 ;  /* 0x0000000411088825 */ /* 0x000fc800078e0002 */
[C---:B0-----:R-:W-:Y:S02]  /*09a0*/  @!P0 IMAD.WIDE.U32 R18, R17.reuse, 0x4, R4 ;  /* 0x0000000411128825 */ /* 0x041fe400078e0004 */
        /* <DEDUP_REMOVED lines=11> */
[----:B------:R-:W-:-:S04]  /*0a60*/  IADD3 R8, PT, PT, R17, 0x100, RZ ;  /* 0x0000010011087810 */ /* 0x000fc80007ffe0ff */
[----:B------:R-:W-:Y:S01]  /*0a70*/  ISETP.GE.AND P0, PT, R8, UR4, PT ;  /* 0x0000000408007c0c */ /* 0x000fe2000bf06270 */
[----:B------:R-:W-:-:S04]  /*0a80*/  IMAD.WIDE R8, R25, 0x4, R6 ;  /* 0x0000000419087825 */ /* 0x000fc800078e0206 */
[----:B--2---:R-:W-:-:S05]  /*0a90*/  @!P1 FADD R25, R16, R23 ;  /* 0x0000001710199221 */ /* 0x004fca0000000000 */
[----:B------:R-:W-:Y:S04]  /*0aa0*/  @!P1 STG.E desc[UR18][R8.64], R25 ;  /* 0x0000001908009986 */ /* 0x000fe8000c101912 */
[----:B------:R-:W2:Y:S04]  /*0ab0*/  @!P0 LDG.E R18, desc[UR18][R14.64+0x200] ;  /* 0x000200120e128981 */ /* 0x000ea8000c1e1900 */
[----:B------:R-:W2:Y:S01]  /*0ac0*/  @!P0 LDG.E R19, desc[UR18][R12.64+0x200] ;  /* 0x000200120c138981 */ /* 0x000ea2000c1e1900 */
[----:B------:R-:W-:-:S04]  /*0ad0*/  IADD3 R16, PT, PT, R17, 0x180, RZ ;  /* 0x0000018011107810 */ /* 0x000fc80007ffe0ff */
[----:B------:R-:W-:Y:S01]  /*0ae0*/  ISETP.GE.AND P1, PT, R16, UR4, PT ;  /* 0x0000000410007c0c */ /* 0x000fe2000bf26270 */
[----:B--2---:R-:W-:-:S05]  /*0af0*/  @!P0 FADD R23, R18, R19 ;  /* 0x0000001312178221 */ /* 0x004fca0000000000 */
[----:B------:R1:W-:Y:S07]  /*0b00*/  @!P0 STG.E desc[UR18][R8.64+0x200], R23 ;  /* 0x0002001708008986 */ /* 0x0003ee000c101912 */
[----:B------:R-:W0:Y:S04]  /*0b10*/  @!P1 LDG.E R18, desc[UR18][R14.64+0x400] ;  /* 0x000400120e129981 */ /* 0x000e28000c1e1900 */
[----:B------:R-:W0:Y:S01]  /*0b20*/  @!P1 LDG.E R19, desc[UR18][R12.64+0x400] ;  /* 0x000400120c139981 */ /* 0x000e22000c1e1900 */
[----:B------:R-:W-:-:S04]  /*0b30*/  IADD3 R16, PT, PT, R17, 0x200, RZ ;  /* 0x0000020011107810 */ /* 0x000fc80007ffe0ff */
[----:B------:R-:W-:Y:S01]  /*0b40*/  ISETP.GE.AND P0, PT, R16, UR4, PT ;  /* 0x0000000410007c0c */ /* 0x000fe2000bf06270 */
[----:B------:R-:W-:Y:S02]  /*0b50*/  VIADD R16, R17, 0x280 ;  /* 0x0000028011107836 */ /* 0x000fe40000000000 */
[----:B0-----:R-:W-:-:S05]  /*0b60*/  @!P1 FADD R21, R18, R19 ;  /* 0x0000001312159221 */ /* 0x001fca0000000000 */
[----:B------:R0:W-:Y:S05]  /*0b70*/  @!P1 STG.E desc[UR18][R8.64+0x400], R21 ;  /* 0x0004001508009986 */ /* 0x0001ea000c101912 */
[----:B------:R-:W1:Y:S04]  /*0b80*/  @!P0 LDG.E R18, desc[UR18][R14.64+0x600] ;  /* 0x000600120e128981 */ /* 0x000e68000c1e1900 */
[----:B------:R-:W1:Y:S01]  /*0b90*/  @!P0 LDG.E R19, desc[UR18][R12.64+0x600] ;  /* 0x000600120c138981 */ /* 0x000e62000c1e1900 */
[----:B------:R-:W-:-:S02]  /*0ba0*/  ISETP.GE.AND P1, PT, R16, UR4, PT ;  /* 0x0000000410007c0c */ /* 0x000fc4000bf26270 */
[----:B------:R-:W-:Y:S01]  /*0bb0*/  IADD3 R16, PT, PT, R17, 0x300, RZ ;  /* 0x0000030011107810 */ /* 0x000fe20007ffe0ff */
[----:B-1----:R-:W-:-:S05]  /*0bc0*/  @!P0 FADD R23, R18, R19 ;  /* 0x0000001312178221 */ /* 0x002fca0000000000 */
[----:B------:R1:W-:Y:S05]  /*0bd0*/  @!P0 STG.E desc[UR18][R8.64+0x600], R23 ;  /* 0x0006001708008986 */ /* 0x0003ea000c101912 */
[----:B------:R-:W0:Y:S04]  /*0be0*/  @!P1 LDG.E R18, desc[UR18][R14.64+0x800] ;  /* 0x000800120e129981 */ /* 0x000e28000c1e1900 */
[----:B------:R-:W0:Y:S01]  /*0bf0*/  @!P1 LDG.E R19, desc[UR18][R12.64+0x800] ;  /* 0x000800120c139981 */ /* 0x000e22000c1e1900 */
[----:B------:R-:W-:Y:S01]  /*0c00*/  ISETP.GE.AND P0, PT, R16, UR4, PT ;  /* 0x0000000410007c0c */ /* 0x000fe2000bf06270 */
[----:B0-----:R-:W-:-:S05]  /*0c10*/  @!P1 FADD R21, R18, R19 ;  /* 0x0000001312159221 */ /* 0x001fca0000000000 */
[----:B------:R1:W-:Y:S07]  /*0c20*/  @!P1 STG.E desc[UR18][R8.64+0x800], R21 ;  /* 0x0008001508009986 */ /* 0x0003ee000c101912 */
[----:B------:R-:W2:Y:S04]  /*0c30*/  @!P0 LDG.E R16, desc[UR18][R14.64+0xa00] ;  /* 0x000a00120e108981 */ /* 0x000ea8000c1e1900 */
[----:B------:R-:W2:Y:S01]  /*0c40*/  @!P0 LDG.E R19, desc[UR18][R12.64+0xa00] ;  /* 0x000a00120c138981 */ /* 0x000ea2000c1e1900 */
[----:B------:R-:W-:Y:S01]  /*0c50*/  IADD3 R17, PT, PT, R17, 0x380, RZ ;  /* 0x0000038011117810 */ /* 0x000fe20007ffe0ff */
[----:B------:R-:W-:Y:S01]  /*0c60*/  BSSY.RECONVERGENT B0, `(.L_x_241) ;  /* 0x000000b000007945 */ /* 0x000fe20003800200 */
[----:B------:R-:W-:-:S04]  /*0c70*/  IADD3 R10, PT, PT, R10, 0x8, RZ ;  /* 0x000000080a0a7810 */ /* 0x000fc80007ffe0ff */
[----:B------:R-:W-:Y:S01]  /*0c80*/  ISETP.NE.AND P1, PT, R10, R0, PT ;  /* 0x000000000a00720c */ /* 0x000fe20003f25270 */
[----:B--2---:R-:W-:-:S05]  /*0c90*/  @!P0 FADD R19, R16, R19 ;  /* 0x0000001310138221 */ /* 0x004fca0000000000 */
[----:B------:R1:W-:Y:S01]  /*0ca0*/  @!P0 STG.E desc[UR18][R8.64+0xa00], R19 ;  /* 0x000a001308008986 */ /* 0x0003e2000c101912 */
[----:B------:R-:W-:-:S13]  /*0cb0*/  ISETP.GE.AND P0, PT, R17, UR4, PT ;  /* 0x0000000411007c0c */ /* 0x000fda000bf06270 */
[----:B-1----:R-:W-:Y:S05]  /*0cc0*/  @P0 BRA `(.L_x_242) ;  /* 0x0000000000100947 */ /* 0x002fea0003800000 */
[----:B------:R-:W2:Y:S04]  /*0cd0*/  LDG.E R14, desc[UR18][R14.64+0xc00] ;  /* 0x000c00120e0e7981 */ /* 0x000ea8000c1e1900 */
[----:B------:R-:W2:Y:S02]  /*0ce0*/  LDG.E R13, desc[UR18][R12.64+0xc00] ;  /* 0x000c00120c0d7981 */ /* 0x000ea4000c1e1900 */
[----:B--2---:R-:W-:-:S05]  /*0cf0*/  FADD R17, R14, R13 ;  /* 0x0000000d0e117221 */ /* 0x004fca0000000000 */
[----:B------:R0:W-:Y:S02]  /*0d00*/  STG.E desc[UR18][R8.64+0xc00], R17 ;  /* 0x000c001108007986 */ /* 0x0001e4000c101912 */
.L_x_242:
[----:B------:R-:W-:Y:S05]  /*0d10*/  BSYNC.RECONVERGENT B0 ;  /* 0x0000000000007941 */ /* 0x000fea0003800200 */
.L_x_241:
[----:B------:R-:W-:Y:S05]  /*0d20*/  @P1 BRA `(.L_x_243) ;  /* 0xfffffffc00101947 */ /* 0x000fea000383ffff */
.L_x_228:
[----:B------:R-:W-:-:S13]  /*0d30*/  ISETP.NE.AND P0, PT, RZ, UR5, PT ;  /* 0x00000005ff007c0c */ /* 0x000fda000bf05270 */
[----:B------:R-:W-:Y:S05]  /*0d40*/  @!P0 EXIT ;  /* 0x000000000000894d */ /* 0x000fea0003800000 */
[----:B0-----:R-:W0:Y:S01]  /*0d50*/  LDC R8, c[0x0][0x388] ;  /* 0x0000e200ff087b82 */ /* 0x001e220000000800 */
[----:B------:R-:W-:Y:S01]  /*0d60*/  UISETP.GE.U32.AND UP0, UPT, UR5, 0x4, UPT ;  /* 0x000000040500788c */ /* 0x000fe2000bf06070 */
[----:B0-----:R-:W-:-:S04]  /*0d70*/  LOP3.LUT R10, R8, 0x3, RZ, 0xc0, !PT ;  /* 0x00000003080a7812 */ /* 0x001fc800078ec0ff */
[----:B------:R-:W-:-:S04]  /*0d80*/  ISETP.NE.AND P2, PT, R10, RZ, PT ;  /* 0x000000ff0a00720c */ /* 0x000fc80003f45270 */
[----:B------:R-:W-:Y:S09]  /*0d90*/  BRA.U !UP0, `(.L_x_244) ;  /* 0x0000000108947547 */ /* 0x000ff2000b800000 */
[----:B------:R-:W-:-:S04]  /*0da0*/  LEA R9, R0, R11, 0x7 ;  /* 0x0000000b00097211 */ /* 0x000fc800078e38ff */
[----:B------:R-:W-:-:S13]  /*0db0*/  ISETP.GE.AND P0, PT, R9, UR4, PT ;  /* 0x0000000409007c0c */ /* 0x000fda000bf06270 */
[----:B-1234-:R-:W-:-:S04]  /*0dc0*/  @!P0 IMAD.WIDE R14, R9, 0x4, R2 ;  /* 0x00000004090e8825 */ /* 0x01efc800078e0202 */
[C---:B------:R-:W-:Y:S02]  /*0dd0*/  @!P0 IMAD.WIDE R16, R9.reuse, 0x4, R4 ;  /* 0x0000000409108825 */ /* 0x040fe400078e0204 */
[----:B------:R-:W2:Y:S04]  /*0de0*/  @!P0 LDG.E R14, desc[UR18][R14.64] ;  /* 0x000000120e0e8981 */ /* 0x000ea8000c1e1900 */
[----:B------:R-:W2:Y:S01]  /*0df0*/  @!P0 LDG.E R17, desc[UR18][R16.64] ;  /* 0x0000001210118981 */ /* 0x000ea2000c1e1900 */
[C---:B------:R-:W-:Y:S01]  /*0e00*/  IADD3 R23, PT, PT, R9.reuse, 0x80, RZ ;  /* 0x0000008009177810 */ /* 0x040fe20007ffe0ff */
[----:B------:R-:W-:-:S03]  /*0e10*/  @!P0 IMAD.WIDE R12, R9, 0x4, R6 ;  /* 0x00000004090c8825 */ /* 0x000fc600078e0206 */
[----:B------:R-:W-:-:S13]  /*0e20*/  ISETP.GE.AND P1, PT, R23, UR4, PT ;  /* 0x0000000417007c0c */ /* 0x000fda000bf26270 */
[----:B------:R-:W-:-:S04]  /*0e30*/  @!P1 IMAD.WIDE R18, R23, 0x4, R2 ;  /* 0x0000000417129825 */ /* 0x000fc800078e0202 */
[----:B------:R-:W-:-:S04]  /*0e40*/  @!P1 IMAD.WIDE R20, R23, 0x4, R4 ;  /* 0x0000000417149825 */ /* 0x000fc800078e0204 */
[----:B--2---:R-:W-:-:S05]  /*0e50*/  @!P0 FADD R25, R14, R17 ;  /* 0x000000110e198221 */ /* 0x004fca0000000000 */
[----:B------:R0:W-:Y:S04]  /*0e60*/  @!P0 STG.E desc[UR18][R12.64], R25 ;  /* 0x000000190c008986 */ /* 0x0001e8000c101912 */
[----:B------:R-:W2:Y:S04]  /*0e70*/  @!P1 LDG.E R18, desc[UR18][R18.64] ;  /* 0x0000001212129981 */ /* 0x000ea8000c1e1900 */
[----:B------:R-:W2:Y:S01]  /*0e80*/  @!P1 LDG.E R21, desc[UR18][R20.64] ;  /* 0x0000001214159981 */ /* 0x000ea2000c1e1900 */
[----:B------:R-:W-:Y:S02]  /*0e90*/  VIADD R29, R9, 0x100 ;  /* 0x00000100091d7836 */ /* 0x000fe40000000000 */
        /* <DEDUP_REMOVED lines=8> */
[----:B0-----:R-:W-:Y:S01]  /*0f20*/  IADD3 R25, PT, PT, R9, 0x180, RZ ;  /* 0x0000018009197810 */ /* 0x001fe20007ffe0ff */
        /* <DEDUP_REMOVED lines=8> */
[----:B-1----:R-:W-:Y:S01]  /*0fb0*/  @!P1 IMAD.WIDE R14, R25, 0x4, R6 ;  /* 0x00000004190e9825 */ /* 0x002fe200078e0206 */
[----:B------:R-:W-:-:S03]  /*0fc0*/  IADD3 R0, PT, PT, R0, 0x4, RZ ;  /* 0x0000000400007810 */ /* 0x000fc60007ffe0ff */
[----:B--2---:R-:W-:-:S05]  /*0fd0*/  @!P1 FADD R17, R18, R21 ;  /* 0x0000001512119221 */ /* 0x004fca0000000000 */
[----:B------:R0:W-:Y:S02]  /*0fe0*/  @!P1 STG.E desc[UR18][R14.64], R17 ;  /* 0x000000110e009986 */ /* 0x0001e4000c101912 */
.L_x_244:
[----:B------:R-:W-:Y:S05]  /*0ff0*/  @!P2 EXIT ;  /* 0x000000000000a94d */ /* 0x000fea0003800000 */
[----:B------:R-:W-:Y:S02]  /*1000*/  ISETP.NE.AND P0, PT, R10, 0x1, PT ;  /* 0x000000010a00780c */ /* 0x000fe40003f05270 */
[----:B------:R-:W-:-:S04]  /*1010*/  LOP3.LUT R8, R8, 0x1, RZ, 0xc0, !PT ;  /* 0x0000000108087812 */ /* 0x000fc800078ec0ff */
[----:B------:R-:W-:-:S07]  /*1020*/  ISETP.NE.U32.AND P2, PT, R8, 0x1, PT ;  /* 0x000000010800780c */ /* 0x000fce0003f45070 */
[----:B------:R-:W-:Y:S06]  /*1030*/  @!P0 BRA `(.L_x_245) ;  /* 0x00000000004c8947 */ /* 0x000fec0003800000 */
[----:B01234-:R-:W-:-:S04]  /*1040*/  LEA R15, R0, R11, 0x7 ;  /* 0x0000000b000f7211 */ /* 0x01ffc800078e38ff */
[----:B------:R-:W-:-:S13]  /*1050*/  ISETP.GE.AND P0, PT, R15, UR4, PT ;  /* 0x000000040f007c0c */ /* 0x000fda000bf06270 */
[----:B------:R-:W-:-:S04]  /*1060*/  @!P0 IMAD.WIDE R8, R15, 0x4, R2 ;  /* 0x000000040f088825 */ /* 0x000fc800078e0202 */
        /* <DEDUP_REMOVED lines=12> */
[----:B------:R-:W-:Y:S01]  /*1130*/  @!P1 IMAD.WIDE R8, R23, 0x4, R6 ;  /* 0x0000000417089825 */ /* 0x000fe200078e0206 */
[----:B------:R-:W-:-:S03]  /*1140*/  IADD3 R0, PT, PT, R0, 0x2, RZ ;  /* 0x0000000200007810 */ /* 0x000fc60007ffe0ff */
[----:B--2---:R-:W-:-:S05]  /*1150*/  @!P1 FADD R13, R16, R19 ;  /* 0x00000013100d9221 */ /* 0x004fca0000000000 */
[----:B------:R0:W-:Y:S02]  /*1160*/  @!P1 STG.E desc[UR18][R8.64], R13 ;  /* 0x0000000d08009986 */ /* 0x0001e4000c101912 */
.L_x_245:
[----:B------:R-:W-:Y:S05]  /*1170*/  @P2 EXIT ;  /* 0x000000000000294d */ /* 0x000fea0003800000 */
[----:B------:R-:W-:-:S05]  /*1180*/  IMAD R11, R0, 0x80, R11 ;  /* 0x00000080000b7824 */ /* 0x000fca00078e020b */
[----:B------:R-:W-:-:S13]  /*1190*/  ISETP.GE.AND P0, PT, R11, UR4, PT ;  /* 0x000000040b007c0c */ /* 0x000fda000bf06270 */
[----:B------:R-:W-:Y:S05]  /*11a0*/  @P0 EXIT ;  /* 0x000000000000094d */ /* 0x000fea0003800000 */
[----:B------:R-:W-:-:S04]  /*11b0*/  IMAD.WIDE R2, R11, 0x4, R2 ;  /* 0x000000040b027825 */ /* 0x000fc800078e0202 */
[C---:B------:R-:W-:Y:S02]  /*11c0*/  IMAD.WIDE R4, R11.reuse, 0x4, R4 ;  /* 0x000000040b047825 */ /* 0x040fe400078e0204 */
[----:B------:R-:W0:Y:S04]  /*11d0*/  LDG.E R2, desc[UR18][R2.64] ;  /* 0x0000001202027981 */ /* 0x000e28000c1e1900 */
[----:B------:R-:W0:Y:S01]  /*11e0*/  LDG.E R5, desc[UR18][R4.64] ;  /* 0x0000001204057981 */ /* 0x000e22000c1e1900 */
[----:B------:R-:W-:-:S04]  /*11f0*/  IMAD.WIDE R6, R11, 0x4, R6 ;  /* 0x000000040b067825 */ /* 0x000fc800078e0206 */
[----:B0-----:R-:W-:-:S05]  /*1200*/  FADD R9, R2, R5 ;  /* 0x0000000502097221 */ /* 0x001fca0000000000 */
[----:B------:R-:W-:Y:S01]  /*1210*/  STG.E desc[UR18][R6.64], R9 ;  /* 0x0000000906007986 */ /* 0x000fe2000c101912 */
[----:B------:R-:W-:Y:S05]  /*1220*/  EXIT ;  /* 0x000000000000794d */ /* 0x000fea0003800000 */
.L_x_227:
[----:B------:R-:W-:-:S06]  /*1230*/  UISETP.GE.AND UP0, UPT, UR24, 0x1, UPT ;  /* 0x000000011800788c */ /* 0x000fcc000bf06270 */
[----:B------:R-:W-:-:S13]  /*1240*/  PLOP3.LUT P0, PT, PT, PT, UP0, 0x80, 0x8 ;  /* 0x000000000008781c */ /* 0x000fda0003f0f008 */
[----:B------:R-:W-:Y:S05]  /*1250*/  @!P0 EXIT ;  /* 0x000000000000894d */ /* 0x000fea0003800000 */
[----:B------:R-:W0:Y:S01]  /*1260*/  LDCU UR10, c[0x0][0x388] ;  /* 0x00007100ff0a77ac */ /* 0x000e220008000800 */
[----:B------:R-:W-:Y:S01]  /*1270*/  UISETP.GE.U32.AND UP0, UPT, UR24, 0x10, UPT ;  /* 0x000000101800788c */ /* 0x000fe2000bf06070 */
[----:B------:R-:W-:Y:S01]  /*1280*/  UMOV UR4, URZ ;  /* 0x000000ff00047c82 */ /* 0x000fe20008000000 */
[----:B0-----:R-:W-:-:S06]  /*1290*/  ULOP3.LUT UR32, UR10, 0xf, URZ, 0xc0, !UPT ;  /* 0x0000000f0a207892 */ /* 0x001fcc000f8ec0ff */
[----:B------:R-:W-:Y:S01]  /*12a0*/  ISETP.NE.AND P0, PT, RZ, UR32, PT ;  /* 0x00000020ff007c0c */ /* 0x000fe2000bf05270 */
[----:B------:R-:W-:-:S12]  /*12b0*/  BRA.U !UP0, `(.L_x_246) ;  /* 0x0000000508a47547 */ /* 0x000fd8000b800000 */
[----:B------:R-:W0:Y:S01]  /*12c0*/  LDC.64 R14, c[0x0][0x398] ;  /* 0x0000e600ff0e7b82 */ /* 0x000e220000000a00 */
[----:B------:R-:W-:Y:S01]  /*12d0*/  HFMA2 R8, -RZ, RZ, 0, 0.0001220703125 ;  /* 0x00000800ff087431 */ /* 0x000fe200000001ff */
[----:B------:R-:W-:Y:S01]  /*12e0*/  MOV R9, 0x0 ;  /* 0x0000000000097802 */ /* 0x000fe20000000f00 */
[----:B------:R-:W-:Y:S01]  /*12f0*/  ULEA UR5, UP1, UR16, 0x600, 0x2 ;  /* 0x0000060010057891 */ /* 0x000fe2000f8210ff */
[C---:B------:R-:W-:Y:S01]  /*1300*/  IADD3 R12, PT, PT, R11.reuse, 0x480, RZ ;  /* 0x000004800b0c7810 */ /* 0x040fe20007ffe0ff */
[----:B------:R-:W-:Y:S02]  /*1310*/  UIADD3 UR25, UP0, UPT, UR20, UR12, URZ ;  /* 0x0000000c14197290 */ /* 0x000fe4000ff1e0ff */
[----:B------:R-:W-:Y:S02]  /*1320*/  UIADD3 UR7, UP2, UPT, UR5, UR14, URZ ;  /* 0x0000000e05077290 */ /* 0x000fe4000ff5e0ff */
[----:B------:R-:W-:Y:S01]  /*1330*/  UIADD3.X UR14, UPT, UPT, UR21, UR13, URZ, UP0, !UPT ;  /* 0x0000000d150e7290 */ /* 0x000fe200087fe4ff */
[----:B------:R-:W-:Y:S01]  /*1340*/  IMAD.WIDE.U32 R8, R11, 0x4, R8 ;  /* 0x000000040b087825 */ /* 0x000fe200078e0008 */
[----:B------:R-:W-:-:S02]  /*1350*/  ULEA.HI.X UR6, UR16, URZ, UR9, 0x2, UP1 ;  /* 0x000000ff10067291 */ /* 0x000fc400088f1409 */
[----:B------:R-:W-:Y:S01]  /*1360*/  ULOP3.LUT UR4, UR24, 0x7ffffff0, URZ, 0xc0, !UPT ;  /* 0x7ffffff018047892 */ /* 0x000fe2000f8ec0ff */
[C---:B------:R-:W-:Y:S01]  /*1370*/  IADD3 R13, P1, PT, R8.reuse, UR28, RZ ;  /* 0x0000001c080d7c10 */ /* 0x040fe2000ff3e0ff */
[----:B------:R-:W-:Y:S01]  /*1380*/  UIADD3 UR5, UP0, UPT, UR5, UR28, URZ ;  /* 0x0000001c05057290 */ /* 0x000fe2000ff1e0ff */
[----:B------:R-:W-:Y:S01]  /*1390*/  IADD3 R22, P2, PT, R8, UR12, RZ ;  /* 0x0000000c08167c10 */ /* 0x000fe2000ff5e0ff */
[----:B------:R-:W-:Y:S01]  /*13a0*/  UIADD3.X UR8, UPT, UPT, UR6, UR15, URZ, UP2, !UPT ;  /* 0x0000000f06087290 */ /* 0x000fe200097fe4ff */
[C---:B------:R-:W-:Y:S01]  /*13b0*/  IADD3.X R23, PT, PT, R9.reuse, UR29, RZ, P1, !PT ;  /* 0x0000001d09177c10 */ /* 0x040fe20008ffe4ff */
[----:B------:R-:W-:Y:S01]  /*13c0*/  UIADD3 UR11, UPT, UPT, -UR4, URZ, URZ ;  /* 0x000000ff040b7290 */ /* 0x000fe2000fffe1ff */
[----:B------:R-:W-:Y:S01]  /*13d0*/  IADD3.X R0, PT, PT, R9, UR13, RZ, P2, !PT ;  /* 0x0000000d09007c10 */ /* 0x000fe200097fe4ff */
[----:B------:R-:W-:Y:S01]  /*13e0*/  UIADD3.X UR6, UPT, UPT, UR6, UR29, URZ, UP0, !UPT ;  /* 0x0000001d06067290 */ /* 0x000fe200087fe4ff */
[----:B0-----:R-:W-:-:S11]  /*13f0*/  IMAD.WIDE.U32 R8, R11, 0x4, R14 ;  /* 0x000000040b087825 */ /* 0x001fd600078e000e */
.L_x_247:
[----:B------:R-:W-:Y:S02]  /*1400*/  IADD3 R18, P1, PT, R8, UR20, RZ ;  /* 0x0000001408127c10 */ /* 0x000fe4000ff3e0ff */
[----:B---3--:R-:W-:Y:S02]  /*1410*/  IADD3 R16, P2, PT, R13, UR20, RZ ;  /* 0x000000140d107c10 */ /* 0x008fe4000ff5e0ff */
[----:B------:R-:W-:Y:S02]  /*1420*/  IADD3.X R19, PT, PT, R9, UR21, RZ, P1, !PT ;  /* 0x0000001509137c10 */ /* 0x000fe40008ffe4ff */
[----:B------:R-:W-:-:S03]  /*1430*/  IADD3.X R17, PT, PT, R23, UR21, RZ, P2, !PT ;  /* 0x0000001517117c10 */ /* 0x000fc600097fe4ff */
[----:B------:R-:W2:Y:S04]  /*1440*/  LDG.E R14, desc[UR18][R18.64] ;  /* 0x00000012120e7981 */ /* 0x000ea8000c1e1900 */
[----:B------:R-:W2:Y:S01]  /*1450*/  LDG.E R15, desc[UR18][R16.64+-0x800] ;  /* 0xfff80012100f7981 */ /* 0x000ea2000c1e1900 */
[----:B------:R-:W-:-:S04]  /*1460*/  IADD3 R10, P1, PT, R22, UR20, RZ ;  /* 0x00000014160a7c10 */ /* 0x000fc8000ff3e0ff */
[----:B------:R-:W-:Y:S01]  /*1470*/  IADD3.X R11, PT, PT, R0, UR21, RZ, P1, !PT ;  /* 0x00000015000b7c10 */ /* 0x000fe20008ffe4ff */
[----:B--2---:R-:W-:-:S05]  /*1480*/  FADD R15, R14, R15 ;  /* 0x0000000f0e0f7221 */ /* 0x004fca0000000000 */
[----:B------:R0:W-:Y:S04]  /*1490*/  STG.E desc[UR18][R10.64+-0x800], R15 ;  /* 0xfff8000f0a007986 */ /* 0x0001e8000c101912 */
[----:B------:R-:W2:Y:S04]  /*14a0*/  LDG.E R14, desc[UR18][R18.64+0x200] ;  /* 0x00020012120e7981 */ /* 0x000ea8000c1e1900 */
[----:B------:R-:W2:Y:S02]  /*14b0*/  LDG.E R21, desc[UR18][R16.64+-0x600] ;  /* 0xfffa001210157981 */ /* 0x000ea4000c1e1900 */
[----:B--2---:R-:W-:-:S05]  /*14c0*/  FADD R21, R14, R21 ;  /* 0x000000150e157221 */ /* 0x004fca0000000000 */
[----:B------:R1:W-:Y:S04]  /*14d0*/  STG.E desc[UR18][R10.64+-0x600], R21 ;  /* 0xfffa00150a007986 */ /* 0x0003e8000c101912 */
[----:B------:R-:W2:Y:S04]  /*14e0*/  LDG.E R14, desc[UR18][R18.64+0x400] ;  /* 0x00040012120e7981 */ /* 0x000ea8000c1e1900 */
[----:B------:R-:W2:Y:S02]  /*14f0*/  LDG.E R25, desc[UR18][R16.64+-0x400] ;  /* 0xfffc001210197981 */ /* 0x000ea4000c1e1900 */
[----:B--2---:R-:W-:-:S05]  /*1500*/  FADD R25, R14, R25 ;  /* 0x000000190e197221 */ /* 0x004fca0000000000 */
[----:B------:R2:W-:Y:S04]  /*1510*/  STG.E desc[UR18][R10.64+-0x400], R25 ;  /* 0xfffc00190a007986 */ /* 0x0005e8000c101912 */
[----:B------:R-:W3:Y:S04]  /*1520*/  LDG.E R14, desc[UR18][R18.64+0x600] ;  /* 0x00060012120e7981 */ /* 0x000ee8000c1e1900 */
[----:B------:R-:W3:Y:S02]  /*1530*/  LDG.E R27, desc[UR18][R16.64+-0x200] ;  /* 0xfffe0012101b7981 */ /* 0x000ee4000c1e1900 */
[----:B---3--:R-:W-:-:S05]  /*1540*/  FADD R27, R14, R27 ;  /* 0x0000001b0e1b7221 */ /* 0x008fca0000000000 */
[----:B------:R3:W-:Y:S04]  /*1550*/  STG.E desc[UR18][R10.64+-0x200], R27 ;  /* 0xfffe001b0a007986 */ /* 0x0007e8000c101912 */
[----:B------:R-:W4:Y:S04]  /*1560*/  LDG.E R14, desc[UR18][R18.64+0x800] ;  /* 0x00080012120e7981 */ /* 0x000f28000c1e1900 */
[----:B0-----:R-:W4:Y:S02]  /*1570*/  LDG.E R15, desc[UR18][R16.64] ;  /* 0x00000012100f7981 */ /* 0x001f24000c1e1900 */
[----:B----4-:R-:W-:-:S05]  /*1580*/  FADD R15, R14, R15 ;  /* 0x0000000f0e0f7221 */ /* 0x010fca0000000000 */
[----:B------:R0:W-:Y:S04]  /*1590*/  STG.E desc[UR18][R10.64], R15 ;  /* 0x0000000f0a007986 */ /* 0x0001e8000c101912 */
[----:B------:R-:W4:Y:S04]  /*15a0*/  LDG.E R14, desc[UR18][R18.64+0xa00] ;  /* 0x000a0012120e7981 */ /* 0x000f28000c1e1900 */
[----:B-1----:R-:W4:Y:S02]  /*15b0*/  LDG.E R21, desc[UR18][R16.64+0x200] ;  /* 0x0002001210157981 */ /* 0x002f24000c1e1900 */
[----:B----4-:R-:W-:-:S05]  /*15c0*/  FADD R21, R14, R21 ;  /* 0x000000150e157221 */ /* 0x010fca0000000000 */
[----:B------:R1:W-:Y:S04]  /*15d0*/  STG.E desc[UR18][R10.64+0x200], R21 ;  /* 0x000200150a007986 */ /* 0x0003e8000c101912 */
[----:B------:R-:W4:Y:S04]  /*15e0*/  LDG.E R14, desc[UR18][R18.64+0xc00] ;  /* 0x000c0012120e7981 */ /* 0x000f28000c1e1900 */
[----:B--2---:R-:W4:Y:S02]  /*15f0*/  LDG.E R25, desc[UR18][R16.64+0x400] ;  /* 0x0004001210197981 */ /* 0x004f24000c1e1900 */
[----:B----4-:R-:W-:-:S05]  /*1600*/  FADD R25, R14, R25 ;  /* 0x000000190e197221 */ /* 0x010fca0000000000 */
[----:B------:R2:W-:Y:S04]  /*1610*/  STG.E desc[UR18][R10.64+0x400], R25 ;  /* 0x000400190a007986 */ /* 0x0005e8000c101912 */
[----:B------:R-:W4:Y:S04]  /*1620*/  LDG.E R14, desc[UR18][R18.64+0xe00] ;  /* 0x000e0012120e7981 */ /* 0x000f28000c1e1900 */
[----:B---3--:R-:W4:Y:S02]  /*1630*/  LDG.E R27, desc[UR18][R16.64+0x600] ;  /* 0x00060012101b7981 */ /* 0x008f24000c1e1900 */
[----:B----4-:R-:W-:-:S05]  /*1640*/  FADD R27, R14, R27 ;  /* 0x0000001b0e1b7221 */ /* 0x010fca0000000000 */
[----:B------:R-:W-:Y:S04]  /*1650*/  STG.E desc[UR18][R10.64+0x600], R27 ;  /* 0x0006001b0a007986 */ /* 0x000fe8000c101912 */
[----:B------:R-:W3:Y:S04]  /*1660*/  LDG.E R24, desc[UR18][R18.64+0x1000] ;  /* 0x0010001212187981 */ /* 0x000ee8000c1e1900 */
[----:B------:R-:W3:Y:S01]  /*1670*/  LDG.E R29, desc[UR18][R16.64+0x800] ;  /* 0x00080012101d7981 */ /* 0x000ee2000c1e1900 */
[----:B------:R-:W-:Y:S01]  /*1680*/  MOV R14, UR7 ;  /* 0x00000007000e7c02 */ /* 0x000fe20008000f00 */
[----:B------:R-:W-:Y:S01]  /*1690*/  IMAD.U32 R20, RZ, RZ, UR5 ;  /* 0x00000005ff147e24 */ /* 0x000fe2000f8e00ff */
[----:B0-----:R-:W-:-:S02]  /*16a0*/  MOV R15, UR8 ;  /* 0x00000008000f7c02 */ /* 0x001fc40008000f00 */
[----:B-1----:R-:W-:Y:S01]  /*16b0*/  MOV R21, UR6 ;  /* 0x0000000600157c02 */ /* 0x002fe20008000f00 */
[----:B------:R-:W-:-:S04]  /*16c0*/  IMAD.WIDE R14, R12, 0x4, R14 ;  /* 0x000000040c0e7825 */ /* 0x000fc800078e020e */
[----:B------:R-:W-:-:S04]  /*16d0*/  IMAD.WIDE R20, R12, 0x4, R20 ;  /* 0x000000040c147825 */ /* 0x000fc800078e0214 */
[----:B---3--:R-:W-:-:S05]  /*16e0*/  FADD R29, R24, R29 ;  /* 0x0000001d181d7221 */ /* 0x008fca0000000000 */
[----:B------:R0:W-:Y:S04]  /*16f0*/  STG.E desc[UR18][R10.64+0x800], R29 ;  /* 0x0008001d0a007986 */ /* 0x0001e8000c101912 */
[----:B------:R-:W3:Y:S04]  /*1700*/  LDG.E R24, desc[UR18][R14.64+-0x600] ;  /* 0xfffa00120e187981 */ /* 0x000ee8000c1e1900 */
[----:B------:R-:W3:Y:S01]  /*1710*/  LDG.E R19, desc[UR18][R20.64+-0x600] ;  /* 0xfffa001214137981 */ /* 0x000ee2000c1e1900 */
[----:B------:R-:W-:Y:S02]  /*1720*/  MOV R16, UR25 ;  /* 0x0000001900107c02 */ /* 0x000fe40008000f00 */
[----:B------:R-:W-:-:S03]  /*1730*/  MOV R17, UR14 ;  /* 0x0000000e00117c02 */ /* 0x000fc60008000f00 */
[----:B------:R-:W-:-:S04]  /*1740*/  IMAD.WIDE R16, R12, 0x4, R16 ;  /* 0x000000040c107825 */ /* 0x000fc800078e0210 */
[----:B---3--:R-:W-:-:S05]  /*1750*/  FADD R19, R24, R19 ;  /* 0x0000001318137221 */ /* 0x008fca0000000000 */
[----:B------:R1:W-:Y:S04]  /*1760*/  STG.E desc[UR18][R16.64], R19 ;  /* 0x0000001310007986 */ /* 0x0003e8000c101912 */
[----:B------:R-:W3:Y:S04]  /*1770*/  LDG.E R18, desc[UR18][R14.64+-0x400] ;  /* 0xfffc00120e127981 */ /* 0x000ee8000c1e1900 */
[----:B--2---:R-:W3:Y:S02]  /*1780*/  LDG.E R25, desc[UR18][R20.64+-0x400] ;  /* 0xfffc001214197981 */ /* 0x004ee4000c1e1900 */
[----:B---3--:R-:W-:-:S05]  /*1790*/  FADD R25, R18, R25 ;  /* 0x0000001912197221 */ /* 0x008fca0000000000 */
[----:B------:R2:W-:Y:S04]  /*17a0*/  STG.E desc[UR18][R16.64+0x200], R25 ;  /* 0x0002001910007986 */ /* 0x0005e8000c101912 */
[----:B0-----:R-:W3:Y:S04]  /*17b0*/  LDG.E R10, desc[UR18][R14.64+-0x200] ;  /* 0xfffe00120e0a7981 */ /* 0x001ee8000c1e1900 */
[----:B------:R-:W3:Y:S02]  /*17c0*/  LDG.E R11, desc[UR18][R20.64+-0x200] ;  /* 0xfffe0012140b7981 */ /* 0x000ee4000c1e1900 */
[----:B---3--:R-:W-:-:S05]  /*17d0*/  FADD R11, R10, R11 ;  /* 0x0000000b0a0b7221 */ /* 0x008fca0000000000 */
[----:B------:R0:W-:Y:S04]  /*17e0*/  STG.E desc[UR18][R16.64+0x400], R11 ;  /* 0x0004000b10007986 */ /* 0x0001e8000c101912 */
[----:B------:R-:W3:Y:S04]  /*17f0*/  LDG.E R10, desc[UR18][R14.64] ;  /* 0x000000120e0a7981 */ /* 0x000ee8000c1e1900 */
[----:B------:R-:W3:Y:S02]  /*1800*/  LDG.E R27, desc[UR18][R20.64] ;  /* 0x00000012141b7981 */ /* 0x000ee4000c1e1900 */
[----:B---3--:R-:W-:-:S05]  /*1810*/  FADD R27, R10, R27 ;  /* 0x0000001b0a1b7221 */ /* 0x008fca0000000000 */
        /* <DEDUP_REMOVED lines=9> */
[----:B------:R-:W2:Y:S04]  /*18b0*/  LDG.E R10, desc[UR18][R14.64+0x600] ;  /* 0x000600120e0a7981 */ /* 0x000ea8000c1e1900 */
[----:B0-----:R-:W2:Y:S01]  /*18c0*/  LDG.E R11, desc[UR18][R20.64+0x600] ;  /* 0x00060012140b7981 */ /* 0x001ea2000c1e1900 */
[----:B------:R-:W-:Y:S01]  /*18d0*/  UIADD3 UR20, UP0, UPT, UR20, 0x2000, URZ ;  /* 0x0000200014147890 */ /* 0x000fe2000ff1e0ff */
[----:B------:R-:W-:Y:S01]  /*18e0*/  IADD3 R12, PT, PT, R12, 0x800, RZ ;  /* 0x000008000c0c7810 */ /* 0x000fe20007ffe0ff */
[----:B------:R-:W-:-:S02]  /*18f0*/  UIADD3 UR11, UPT, UPT, UR11, 0x10, URZ ;  /* 0x000000100b0b7890 */ /* 0x000fc4000fffe0ff */
[----:B------:R-:W-:Y:S02]  /*1900*/  UIADD3.X UR21, UPT, UPT, URZ, UR21, URZ, UP0, !UPT ;  /* 0x00000015ff157290 */ /* 0x000fe400087fe4ff */
[----:B------:R-:W-:Y:S01]  /*1910*/  UISETP.NE.AND UP0, UPT, UR11, URZ, UPT ;  /* 0x000000ff0b00728c */ /* 0x000fe2000bf05270 */
[----:B--2---:R-:W-:-:S05]  /*1920*/  FADD R11, R10, R11 ;  /* 0x0000000b0a0b7221 */ /* 0x004fca0000000000 */
[----:B------:R3:W-:Y:S03]  /*1930*/  STG.E desc[UR18][R16.64+0xc00], R11 ;  /* 0x000c000b10007986 */ /* 0x0007e6000c101912 */
[----:B------:R-:W-:Y:S05]  /*1940*/  BRA.U UP0, `(.L_x_247) ;  /* 0xfffffff900ac7547 */ /* 0x000fea000b83ffff */
.L_x_246:
[----:B------:R-:W-:Y:S05]  /*1950*/  @!P0 EXIT ;  /* 0x000000000000894d */ /* 0x000fea0003800000 */
[----:B------:R-:W0:Y:S01]  /*1960*/  S2R R0, SR_TID.X ;  /* 0x0000000000007919 */ /* 0x000e220000002100 */
[----:B------:R-:W-:Y:S02]  /*1970*/  UISETP.GE.U32.AND UP0, UPT, UR32, 0x8, UPT ;  /* 0x000000082000788c */ /* 0x000fe4000bf06070 */
[----:B------:R-:W-:-:S06]  /*1980*/  ULOP3.LUT UR6, UR10, 0x7, URZ, 0xc0, !UPT ;  /* 0x000000070a067892 */ /* 0x000fcc000f8ec0ff */
[----:B------:R-:W-:Y:S01]  /*1990*/  ISETP.NE.AND P0, PT, RZ, UR6, PT ;  /* 0x00000006ff007c0c */ /* 0x000fe2000bf05270 */
[----:B------:R-:W-:-:S12]  /*19a0*/  BRA.U !UP0, `(.L_x_248) ;  /* 0x0000000108987547 */ /* 0x000fd8000b800000 */
[----:B------:R-:W-:-:S05]  /*19b0*/  MOV R13, UR4 ;  /* 0x00000004000d7c02 */ /* 0x000fca0008000f00 */
[----:B0-----:R-:W-:-:S04]  /*19c0*/  IMAD R13, R13, 0x80, R0 ;  /* 0x000000800d0d7824 */ /* 0x001fc800078e0200 */
[----:B---3--:R-:W-:-:S04]  /*19d0*/  IMAD.WIDE R10, R13, 0x4, R2 ;  /* 0x000000040d0a7825 */ /* 0x008fc800078e0202 */
[C---:B------:R-:W-:Y:S01]  /*19e0*/  IMAD.WIDE R8, R13.reuse, 0x4, R4 ;  /* 0x000000040d087825 */ /* 0x040fe200078e0204 */
[----:B------:R-:W2:Y:S04]  /*19f0*/  LDG.E R14, desc[UR18][R10.64] ;  /* 0x000000120a0e7981 */ /* 0x000ea8000c1e1900 */
[----:B------:R-:W2:Y:S01]  /*1a00*/  LDG.E R15, desc[UR18][R8.64] ;  /* 0x00000012080f7981 */ /* 0x000ea2000c1e1900 */
[----:B------:R-:W-:-:S04]  /*1a10*/  IMAD.WIDE R12, R13, 0x4, R6 ;  /* 0x000000040d0c7825 */ /* 0x000fc800078e0206 */
        /* <DEDUP_REMOVED lines=18> */
[----:B------:R-:W5:Y:S04]  /*1b40*/  LDG.E R14, desc[UR18][R10.64+0xa00] ;  /* 0x000a00120a0e7981 */ /* 0x000f68000c1e1900 */
[----:B-1----:R-:W5:Y:S02]  /*1b50*/  LDG.E R17, desc[UR18][R8.64+0xa00] ;  /* 0x000a001208117981 */ /* 0x002f64000c1e1900 */
[----:B-----5:R-:W-:-:S05]  /*1b60*/  FADD R17, R14, R17 ;  /* 0x000000110e117221 */ /* 0x020fca0000000000 */
[----:B------:R4:W-:Y:S04]  /*1b70*/  STG.E desc[UR18][R12.64+0xa00], R17 ;  /* 0x000a00110c007986 */ /* 0x0009e8000c101912 */
[----:B------:R-:W5:Y:S04]  /*1b80*/  LDG.E R14, desc[UR18][R10.64+0xc00] ;  /* 0x000c00120a0e7981 */ /* 0x000f68000c1e1900 */
[----:B--2---:R-:W5:Y:S02]  /*1b90*/  LDG.E R19, desc[UR18][R8.64+0xc00] ;  /* 0x000c001208137981 */ /* 0x004f64000c1e1900 */
[----:B-----5:R-:W-:-:S05]  /*1ba0*/  FADD R19, R14, R19 ;  /* 0x000000130e137221 */ /* 0x020fca0000000000 */
[----:B------:R4:W-:Y:S04]  /*1bb0*/  STG.E desc[UR18][R12.64+0xc00], R19 ;  /* 0x000c00130c007986 */ /* 0x0009e8000c101912 */
[----:B------:R-:W2:Y:S04]  /*1bc0*/  LDG.E R14, desc[UR18][R10.64+0xe00] ;  /* 0x000e00120a0e7981 */ /* 0x000ea8000c1e1900 */
[----:B---3--:R-:W2:Y:S01]  /*1bd0*/  LDG.E R21, desc[UR18][R8.64+0xe00] ;  /* 0x000e001208157981 */ /* 0x008ea2000c1e1900 */
[----:B------:R-:W-:Y:S01]  /*1be0*/  UIADD3 UR4, UPT, UPT, UR4, 0x8, URZ ;  /* 0x0000000804047890 */ /* 0x000fe2000fffe0ff */
[----:B--2---:R-:W-:-:S05]  /*1bf0*/  FADD R21, R14, R21 ;  /* 0x000000150e157221 */ /* 0x004fca0000000000 */
[----:B------:R4:W-:Y:S06]  /*1c00*/  STG.E desc[UR18][R12.64+0xe00], R21 ;  /* 0x000e00150c007986 */ /* 0x0009ec000c101912 */
.L_x_248:
[----:B------:R-:W-:Y:S05]  /*1c10*/  @!P0 EXIT ;  /* 0x000000000000894d */ /* 0x000fea0003800000 */
[----:B------:R-:W-:Y:S02]  /*1c20*/  UISETP.GE.U32.AND UP0, UPT, UR6, 0x4, UPT ;  /* 0x000000040600788c */ /* 0x000fe4000bf06070 */
[----:B------:R-:W-:-:S06]  /*1c30*/  ULOP3.LUT UR5, UR10, 0x3, URZ, 0xc0, !UPT ;  /* 0x000000030a057892 */ /* 0x000fcc000f8ec0ff */
[----:B------:R-:W-:Y:S01]  /*1c40*/  ISETP.NE.AND P0, PT, RZ, UR5, PT ;  /* 0x00000005ff007c0c */ /* 0x000fe2000bf05270 */
[----:B------:R-:W-:-:S12]  /*1c50*/  BRA.U !UP0, `(.L_x_249) ;  /* 0x0000000108587547 */ /* 0x000fd8000b800000 */
[----:B---3--:R-:W-:-:S04]  /*1c60*/  MOV R11, UR4 ;  /* 0x00000004000b7c02 */ /* 0x008fc80008000f00 */
[----:B0-----:R-:W-:-:S05]  /*1c70*/  LEA R11, R11, R0, 0x7 ;  /* 0x000000000b0b7211 */ /* 0x001fca00078e38ff */
[----:B------:R-:W-:-:S04]  /*1c80*/  IMAD.WIDE R2, R11, 0x4, R2 ;  /* 0x000000040b027825 */ /* 0x000fc800078e0202 */
        /* <DEDUP_REMOVED lines=11> */
[----:B----4-:R-:W2:Y:S02]  /*1d40*/  LDG.E R13, desc[UR18][R4.64+0x400] ;  /* 0x00040012040d7981 */ /* 0x010ea4000c1e1900 */
[----:B--2---:R-:W-:-:S05]  /*1d50*/  FADD R13, R8, R13 ;  /* 0x0000000d080d7221 */ /* 0x004fca0000000000 */
[----:B------:R1:W-:Y:S04]  /*1d60*/  STG.E desc[UR18][R6.64+0x400], R13 ;  /* 0x0004000d06007986 */ /* 0x0003e8000c101912 */
[----:B------:R-:W2:Y:S04]  /*1d70*/  LDG.E R8, desc[UR18][R2.64+0x600] ;  /* 0x0006001202087981 */ /* 0x000ea8000c1e1900 */
[----:B------:R-:W2:Y:S01]  /*1d80*/  LDG.E R15, desc[UR18][R4.64+0x600] ;  /* 0x00060012040f7981 */ /* 0x000ea2000c1e1900 */
[----:B------:R-:W-:Y:S01]  /*1d90*/  UIADD3 UR4, UPT, UPT, UR4, 0x4, URZ ;  /* 0x0000000404047890 */ /* 0x000fe2000fffe0ff */
[----:B--2---:R-:W-:-:S05]  /*1da0*/  FADD R15, R8, R15 ;  /* 0x0000000f080f7221 */ /* 0x004fca0000000000 */
[----:B------:R1:W-:Y:S06]  /*1db0*/  STG.E desc[UR18][R6.64+0x600], R15 ;  /* 0x0006000f06007986 */ /* 0x0003ec000c101912 */
.L_x_249:
[----:B------:R-:W-:Y:S05]  /*1dc0*/  @!P0 EXIT ;  /* 0x000000000000894d */ /* 0x000fea0003800000 */
[----:B-1----:R-:W-:Y:S01]  /*1dd0*/  MOV R9, UR4 ;  /* 0x0000000400097c02 */ /* 0x002fe20008000f00 */
[----:B------:R-:W-:-:S03]  /*1de0*/  UIADD3 UR5, UPT, UPT, -UR5, URZ, URZ ;  /* 0x000000ff05057290 */ /* 0x000fc6000fffe1ff */
[----:B0-----:R-:W-:-:S09]  /*1df0*/  LEA R9, R9, R0, 0x7 ;  /* 0x0000000009097211 */ /* 0x001fd200078e38ff */
.L_x_250:
[----:B------:R-:W-:Y:S01]  /*1e00*/  MOV R4, UR30 ;  /* 0x0000001e00047c02 */ /* 0x000fe20008000f00 */
[----:B------:R-:W-:Y:S01]  /*1e10*/  IMAD.U32 R5, RZ, RZ, UR31 ;  /* 0x0000001fff057e24 */ /* 0x000fe2000f8e00ff */
[----:B------:R-:W-:Y:S02]  /*1e20*/  MOV R6, UR26 ;  /* 0x0000001a00067c02 */ /* 0x000fe40008000f00 */
[----:B------:R-:W-:Y:S01]  /*1e30*/  MOV R7, UR27 ;  /* 0x0000001b00077c02 */ /* 0x000fe20008000f00 */
[----:B------:R-:W-:-:S04]  /*1e40*/  IMAD.WIDE R4, R9, 0x4, R4 ;  /* 0x0000000409047825 */ /* 0x000fc800078e0204 */
[----:B------:R-:W-:Y:S02]  /*1e50*/  IMAD.WIDE R6, R9, 0x4, R6 ;  /* 0x0000000409067825 */ /* 0x000fe400078e0206 */
[----:B------:R-:W3:Y:S04]  /*1e60*/  LDG.E R5, desc[UR18][R4.64] ;  /* 0x0000001204057981 */ /* 0x000ee8000c1e1900 */
[----:B------:R-:W3:Y:S01]  /*1e70*/  LDG.E R6, desc[UR18][R6.64] ;  /* 0x0000001206067981 */ /* 0x000ee2000c1e1900 */
[----:B------:R-:W-:Y:S01]  /*1e80*/  UIADD3 UR5, UPT, UPT, UR5, 0x1, URZ ;  /* 0x0000000105057890 */ /* 0x000fe2000fffe0ff */
[----:B0-----:R-:W-:Y:S02]  /*1e90*/  MOV R2, UR22 ;  /* 0x0000001600027c02 */ /* 0x001fe40008000f00 */
[----:B------:R-:W-:-:S03]  /*1ea0*/  MOV R3, UR23 ;  /* 0x0000001700037c02 */ /* 0x000fc60008000f00 */
[----:B------:R-:W-:Y:S01]  /*1eb0*/  ISETP.NE.AND P0, PT, RZ, UR5, PT ;  /* 0x00000005ff007c0c */ /* 0x000fe2000bf05270 */
[----:B------:R-:W-:-:S04]  /*1ec0*/  IMAD.WIDE R2, R9, 0x4, R2 ;  /* 0x0000000409027825 */ /* 0x000fc800078e0202 */
[----:B---3--:R-:W-:-:S05]  /*1ed0*/  FADD R11, R6, R5 ;  /* 0x00000005060b7221 */ /* 0x008fca0000000000 */
[----:B------:R0:W-:Y:S03]  /*1ee0*/  STG.E desc[UR18][R2.64], R11 ;  /* 0x0000000b02007986 */ /* 0x0001e6000c101912 */
[----:B------:R-:W-:Y:S05]  /*1ef0*/  @!P0 EXIT ;  /* 0x000000000000894d */ /* 0x000fea0003800000 */
[----:B------:R-:W-:Y:S01]  /*1f00*/  IADD3 R9, PT, PT, R9, 0x80, RZ ;  /* 0x0000008009097810 */ /* 0x000fe20007ffe0ff */
[----:B------:R-:W-:Y:S06]  /*1f10*/  BRA `(.L_x_250) ;  /* 0xfffffffc00b87947 */ /* 0x000fec000383ffff */
.L_x_251:
        /* <DEDUP_REMOVED lines=14> */
.L_x_283:


//--------------------- .text._ZN3cub18CUB_300001_SM_10006detail9transform16transform_kernelINS2_10policy_hubILb1EN4cuda3std3__45tupleIJN6thrust24THRUST_300001_SM_1000_NS6detail15normal_iteratorINSA_10device_ptrIfEEEESF_EEEE10policy1000Ei17deviceSummFunctorSF_JPfSK_EEEvT0_iT1_T2_DpNS2_10kernel_argIT3_EE --------------------------
	.section	.text._ZN3cub18CUB_300001_SM_10006detail9transform16transform_kernelINS2_10policy_hubILb1EN4cuda3std3__45tupleIJN6thrust24THRUST_300001_SM_1000_NS6detail15normal_iteratorINSA_10device_ptrIfEEEESF_EEEE10policy1000Ei17deviceSummFunctorSF_JPfSK_EEEvT0_iT1_T2_DpNS2_10kernel_argIT3_EE,"ax",@progbits
	.align	128
        .global         _ZN3cub18CUB_300001_SM_10006detail9transform16transform_kernelINS2_10policy_hubILb1EN4cuda3std3__45tupleIJN6thrust24THRUST_300001_SM_1000_NS6detail15normal_iteratorINSA_10device_ptrIfEEEESF_EEEE10policy1000Ei17deviceSummFunctorSF_JPfSK_EEEvT0_iT1_T2_DpNS2_10kernel_argIT3_EE
        .type           _ZN3cub18CUB_300001_SM_10006detail9transform16transform_kernelINS2_10policy_hubILb1EN4cuda3std3__45tupleIJN6thrust24THRUST_300001_SM_1000_NS6detail15normal_iteratorINSA_10device_ptrIfEEEESF_EEEE10policy1000Ei17deviceSummFunctorSF_JPfSK_EEEvT0_iT1_T2_DpNS2_10kernel_argIT3_EE,@function
        .size           _ZN3cub18CUB_300001_SM_10006detail9transform16transform_kernelINS2_10policy_hubILb1EN4cuda3std3__45tupleIJN6thrust24THRUST_300001_SM_1000_NS6detail15normal_iteratorINSA_10device_ptrIfEEEESF_EEEE10policy1000Ei17deviceSummFunctorSF_JPfSK_EEEvT0_iT1_T2_DpNS2_10kernel_argIT3_EE,(.L_x_284 - _ZN3cub18CUB_300001_SM_10006detail9transform16transform_kernelINS2_10policy_hubILb1EN4cuda3std3__45tupleIJN6thrust24THRUST_300001_SM_1000_NS6detail15normal_iteratorINSA_10device_ptrIfEEEESF_EEEE10policy1000Ei17deviceSummFunctorSF_JPfSK_EEEvT0_iT1_T2_DpNS2_10kernel_argIT3_EE)
        .other          _ZN3cub18CUB_300001_SM_10006detail9transform16transform_kernelINS2_10policy_hubILb1EN4cuda3std3__45tupleIJN6thrust24THRUST_300001_SM_1000_NS6detail15normal_iteratorINSA_10device_ptrIfEEEESF_EEEE10policy1000Ei17deviceSummFunctorSF_JPfSK_EEEvT0_iT1_T2_DpNS2_10kernel_argIT3_EE,@"STO_CUDA_ENTRY STV_DEFAULT"
_ZN3cub18CUB_300001_SM_10006detail9transform16transform_kernelINS2_10policy_hubILb1EN4cuda3std3__45tupleIJN6thrust24THRUST_300001_SM_1000_NS6detail15normal_iteratorINSA_10device_ptrIfEEEESF_EEEE10policy1000Ei17deviceSummFunctorSF_JPfSK_EEEvT0_iT1_T2_DpNS2_10kernel_argIT3_EE:
.text._ZN3cub18CUB_300001_SM_10006detail9transform16transform_kernelINS2_10policy_hubILb1EN4cuda3std3__45tupleIJN6thrust24THRUST_300001_SM_1000_NS6detail15normal_iteratorINSA_10device_ptrIfEEEESF_EEEE10policy1000Ei17deviceSummFunctorSF_JPfSK_EEEvT0_iT1_T2_DpNS2_10kernel_argIT3_EE:
[----:B------:R-:W-:Y:S08]  /*0000*/  LDC R1, c[0x0][0x37c] ;  /* 0x0000df00ff017b82 */ /* 0x000ff00000000800 */
[----:B------:R-:W0:Y:S01]  /*0010*/  S2UR UR19, SR_CTAID.X ;  /* 0x00000000001379c3 */ /* 0x000e220000002500 */
[----:B------:R-:W1:Y:S01]  /*0020*/  LDCU.64 UR4, c[0x0][0x380] ;  /* 0x00007000ff0477ac */ /* 0x000e620008000a00 */
[----:B------:R-:W2:Y:S01]  /*0030*/  S2R R0, SR_TID.X ;  /* 0x0000000000007919 */ /* 0x000ea20000002100 */
[----:B------:R-:W-:Y:S01]  /*0040*/  BSSY.RECONVERGENT B0, `(.L_x_252) ;  /* 0x0000021000007945 */ /* 0x000fe20003800200 */
[----:B-1----:R-:W-:-:S04]  /*0050*/  USHF.L.U32 UR8, UR5, 0x7, URZ ;  /* 0x0000000705087899 */ /* 0x002fc800080006ff */
[----:B0-----:R-:W-:-:S04]  /*0060*/  UIMAD UR18, UR8, UR19, URZ ;  /* 0x00000013081272a4 */ /* 0x001fc8000f8e02ff */
[----:B------:R-:W-:-:S04]  /*0070*/  UIADD3 UR4, UPT, UPT, -UR18, UR4, URZ ;  /* 0x0000000412047290 */ /* 0x000fc8000fffe1ff */
[----:B------:R-:W-:Y:S01]  /*0080*/  UISETP.LT.AND UP0, UPT, UR8, UR4, UPT ;  /* 0x000000040800728c */ /* 0x000fe2000bf01270 */
[----:B--2---:R-:W-:-:S03]  /*0090*/  SHF.L.U32 R4, R0, 0x7, RZ ;  /* 0x0000000700047819 */ /* 0x004fc600000006ff */
[----:B------:R-:W-:-:S04]  /*00a0*/  USEL UR10, UR8, UR4, UP0 ;  /* 0x00000004080a7287 */ /* 0x000fc80008000000 */
[----:B------:R-:W-:-:S06]  /*00b0*/  USHF.L.U32 UR6, UR10, 0x2, URZ ;  /* 0x000000020a067899 */ /* 0x000fcc00080006ff */
[----:B------:R-:W-:-:S13]  /*00c0*/  ISETP.GE.AND P0, PT, R4, UR6, PT ;  /* 0x0000000604007c0c */ /* 0x000fda000bf06270 */
[----:B------:R-:W-:Y:S05]  /*00d0*/  @P0 BRA `(.L_x_253) ;  /* 0x00000000005c0947 */ /* 0x000fea0003800000 */
[----:B------:R-:W0:Y:S01]  /*00e0*/  LDC.64 R2, c[0x0][0x398] ;  /* 0x0000e600ff027b82 */ /* 0x000e220000000a00 */
[----:B------:R-:W-:Y:S01]  /*00f0*/  MOV R5, UR18 ;  /* 0x0000001200057c02 */ /* 0x000fe20008000f00 */
[----:B------:R-:W-:Y:S01]  /*0100*/  BSSY.RECONVERGENT B1, `(.L_x_254) ;  /* 0x000000a000017945 */ /* 0x000fe20003800200 */
[----:B0-----:R-:W-:-:S04]  /*0110*/  IMAD.WIDE.U32 R2, R0, 0x80, R2 ;  /* 0x0000008000027825 */ /* 0x001fc800078e0002 */
[----:B------:R-:W-:Y:S01]  /*0120*/  IMAD.WIDE R2, R5, 0x4, R2 ;  /* 0x0000000405027825 */ /* 0x000fe200078e0202 */
[----:B------:R-:W-:-:S07]  /*0130*/  MOV R5, R4 ;  /* 0x0000000400057202 */ /* 0x000fce0000000f00 */
.L_x_255:
[----:B------:R-:W-:Y:S01]  /*0140*/  IADD3 R5, PT, PT, R5, 0x4000, RZ ;  /* 0x0000400005057810 */ /* 0x000fe20007ffe0ff */
[----:B------:R0:W-:Y:S03]  /*0150*/  CCTL.E.PF2 [R2] ;  /* 0x000000000200798f */ /* 0x0001e60000800100 */
[----:B------:R-:W-:Y:S02]  /*0160*/  ISETP.GE.AND P0, PT, R5, UR6, PT ;  /* 0x0000000605007c0c */ /* 0x000fe4000bf06270 */
[----:B0-----:R-:W-:-:S04]  /*0170*/  IADD3 R2, P1, PT, R2, 0x4000, RZ ;  /* 0x0000400002027810 */ /* 0x001fc80007f3e0ff */
[----:B------:R-:W-:-:S07]  /*0180*/  IADD3.X R3, PT, PT, RZ, R3, RZ, P1, !PT ;  /* 0x00000003ff037210 */ /* 0x000fce0000ffe4ff */
[----:B------:R-:W-:Y:S05]  /*0190*/  @!P0 BRA `(.L_x_255) ;  /* 0xfffffffc00e88947 */ /* 0x000fea000383ffff */
[----:B------:R-:W-:Y:S05]  /*01a0*/  BSYNC.RECONVERGENT B1 ;  /* 0x0000000000017941 */ /* 0x000fea0003800200 */
.L_x_254:
[----:B------:R-:W0:Y:S01]  /*01b0*/  LDC.64 R2, c[0x0][0x3a8] ;  /* 0x0000ea00ff027b82 */ /* 0x000e220000000a00 */
[----:B------:R-:W-:Y:S01]  /*01c0*/  MOV R5, UR18 ;  /* 0x0000001200057c02 */ /* 0x000fe20008000f00 */
[----:B0-----:R-:W-:-:S04]  /*01d0*/  IMAD.WIDE.U32 R2, R0, 0x80, R2 ;  /* 0x0000008000027825 */ /* 0x001fc800078e0002 */
[----:B------:R-:W-:-:S07]  /*01e0*/  IMAD.WIDE R2, R5, 0x4, R2 ;  /* 0x0000000405027825 */ /* 0x000fce00078e0202 */
.L_x_256:
[----:B------:R-:W-:Y:S01]  /*01f0*/  IADD3 R4, PT, PT, R4, 0x4000, RZ ;  /* 0x0000400004047810 */ /* 0x000fe20007ffe0ff */
[----:B------:R0:W-:Y:S03]  /*0200*/  CCTL.E.PF2 [R2] ;  /* 0x000000000200798f */ /* 0x0001e60000800100 */
[----:B------:R-:W-:Y:S02]  /*0210*/  ISETP.GE.AND P0, PT, R4, UR6, PT ;  /* 0x0000000604007c0c */ /* 0x000fe4000bf06270 */
[----:B0-----:R-:W-:-:S05]  /*0220*/  IADD3 R2, P1, PT, R2, 0x4000, RZ ;  /* 0x0000400002027810 */ /* 0x001fca0007f3e0ff */
[----:B------:R-:W-:-:S06]  /*0230*/  IMAD.X R3, RZ, RZ, R3, P1 ;  /* 0x000000ffff037224 */ /* 0x000fcc00008e0603 */
[----:B------:R-:W-:Y:S05]  /*0240*/  @!P0 BRA `(.L_x_256) ;  /* 0xfffffffc00e88947 */ /* 0x000fea000383ffff */
.L_x_253:
[----:B------:R-:W-:Y:S05]  /*0250*/  BSYNC.RECONVERGENT B0 ;  /* 0x0000000000007941 */ /* 0x000fea0003800200 */
.L_x_252:
[----:B------:R-:W-:Y:S01]  /*0260*/  UISETP.GT.AND UP0, UPT, UR8, UR4, UPT ;  /* 0x000000040800728c */ /* 0x000fe2000bf04270 */
[----:B------:R-:W0:Y:S01]  /*0270*/  LDCU.64 UR16, c[0x0][0x358] ;  /* 0x00006b00ff1077ac */ /* 0x000e220008000a00 */
[----:B------:R-:W1:Y:S01]  /*0280*/  LDCU.64 UR14, c[0x0][0x390] ;  /* 0x00007200ff0e77ac */ /* 0x000e620008000a00 */
[----:B------:R-:W2:Y:S01]  /*0290*/  LDCU.64 UR12, c[0x0][0x3a8] ;  /* 0x00007500ff0c77ac */ /* 0x000ea20008000a00 */
[----:B------:R-:W-:-:S05]  /*02a0*/  UIMAD.WIDE UR6, UR18, 0x4, URZ ;  /* 0x00000004120678a5 */ /* 0x000fca000f8e02ff */
[----:B------:R-:W-:Y:S07]  /*02b0*/  BRA.U UP0, `(.L_x_257) ;  /* 0x0000000d00a07547 */ /* 0x000fee000b800000 */
[----:B------:R-:W-:-:S06]  /*02c0*/  UISETP.GE.AND UP0, UPT, UR5, 0x1, UPT ;  /* 0x000000010500788c */ /* 0x000fcc000bf06270 */
[----:B------:R-:W-:-:S13]  /*02d0*/  PLOP3.LUT P0, PT, PT, PT, UP0, 0x80, 0x8 ;  /* 0x000000000008781c */ /* 0x000fda0003f0f008 */
[----:B012---:R-:W-:Y:S05]  /*02e0*/  @!P0 EXIT ;  /* 0x000000000000894d */ /* 0x007fea0003800000 */
        /* <DEDUP_REMOVED lines=9> */
[----:B------:R-:W-:Y:S01]  /*0380*/  UMOV UR8, UR6 ;  /* 0x0000000600087c82 */ /* 0x000fe20008000000 */
[----:B------:R-:W-:Y:S01]  /*0390*/  UMOV UR9, UR7 ;  /* 0x0000000700097c82 */ /* 0x000fe20008000000 */
[----:B------:R-:W-:Y:S02]  /*03a0*/  UIADD3 UR6, UP0, UPT, UR8, 0x600, URZ ;  /* 0x0000060008067890 */ /* 0x000fe4000ff1e0ff */
[----:B------:R-:W-:Y:S02]  /*03b0*/  ULOP3.LUT UR4, UR5, 0x7ffffff0, URZ, 0xc0, !UPT ;  /* 0x7ffffff005047892 */ /* 0x000fe4000f8ec0ff */
[----:B------:R-:W-:Y:S01]  /*03c0*/  UIADD3.X UR7, UPT, UPT, URZ, UR9, URZ, UP0, !UPT ;  /* 0x00000009ff077290 */ /* 0x000fe200087fe4ff */
[----:B------:R-:W-:Y:S01]  /*03d0*/  IMAD.WIDE.U32 R4, R0, 0x4, R4 ;  /* 0x0000000400047825 */ /* 0x000fe200078e0004 */
[----:B------:R-:W-:-:S02]  /*03e0*/  UIADD3 UR20, UP0, UPT, UR6, UR12, URZ ;  /* 0x0000000c06147290 */ /* 0x000fc4000ff1e0ff */
[----:B------:R-:W-:Y:S01]  /*03f0*/  UIADD3 UR6, UP1, UPT, UR6, UR14, URZ ;  /* 0x0000000e06067290 */ /* 0x000fe2000ff3e0ff */
[C---:B------:R-:W-:Y:S01]  /*0400*/  IADD3 R16, P1, PT, R4.reuse, UR12, RZ ;  /* 0x0000000c04107c10 */ /* 0x040fe2000ff3e0ff */
[----:B------:R-:W-:Y:S01]  /*0410*/  UIADD3.X UR21, UPT, UPT, UR7, UR13, URZ, UP0, !UPT ;  /* 0x0000000d07157290 */ /* 0x000fe200087fe4ff */
[----:B------:R-:W-:Y:S01]  /*0420*/  IADD3 R17, P2, PT, R4, UR14, RZ ;  /* 0x0000000e04117c10 */ /* 0x000fe2000ff5e0ff */
[----:B------:R-:W1:Y:S01]  /*0430*/  LDCU.64 UR22, c[0x0][0x398] ;  /* 0x00007300ff1677ac */ /* 0x000e620008000a00 */
[C---:B------:R-:W-:Y:S02]  /*0440*/  IADD3.X R18, PT, PT, R5.reuse, UR13, RZ, P1, !PT ;  /* 0x0000000d05127c10 */ /* 0x040fe40008ffe4ff */
[----:B------:R-:W-:Y:S01]  /*0450*/  IADD3.X R4, PT, PT, R5, UR15, RZ, P2, !PT ;  /* 0x0000000f05047c10 */ /* 0x000fe200097fe4ff */
[----:B------:R-:W-:Y:S01]  /*0460*/  UIADD3 UR11, UPT, UPT, -UR4, URZ, URZ ;  /* 0x000000ff040b7290 */ /* 0x000fe2000fffe1ff */
[C---:B0-----:R-:W-:Y:S01]  /*0470*/  IMAD.WIDE.U32 R2, R0.reuse, 0x4, R2 ;  /* 0x0000000400027825 */ /* 0x041fe200078e0002 */
[----:B------:R-:W-:Y:S01]  /*0480*/  IADD3 R0, PT, PT, R0, 0x480, RZ ;  /* 0x0000048000007810 */ /* 0x000fe20007ffe0ff */
[----:B-1----:R-:W-:-:S12]  /*0490*/  UIADD3.X UR7, UPT, UPT, UR7, UR15, URZ, UP1, !UPT ;  /* 0x0000000f07077290 */ /* 0x002fd80008ffe4ff */
.L_x_259:
        /* <DEDUP_REMOVED lines=22> */
[----:B0-----:R-:W4:Y:S04]  /*0600*/  LDG.E R5, desc[UR16][R10.64+0x800] ;  /* 0x000800100a057981 */ /* 0x001f28000c1e1900 */
[----:B------:R-:W4:Y:S02]  /*0610*/  LDG.E R12, desc[UR16][R8.64] ;  /* 0x00000010080c7981 */ /* 0x000f24000c1e1900 */
[----:B----4-:R-:W-:-:S05]  /*0620*/  FADD R5, R5, R12 ;  /* 0x0000000c05057221 */ /* 0x010fca0000000000 */
[----:B------:R0:W-:Y:S04]  /*0630*/  STG.E desc[UR16][R6.64], R5 ;  /* 0x0000000506007986 */ /* 0x0001e8000c101910 */
[----:B------:R-:W4:Y:S04]  /*0640*/  LDG.E R12, desc[UR16][R10.64+0xa00] ;  /* 0x000a00100a0c7981 */ /* 0x000f28000c1e1900 */
[----:B-1----:R-:W4:Y:S02]  /*0650*/  LDG.E R13, desc[UR16][R8.64+0x200] ;  /* 0x00020010080d7981 */ /* 0x002f24000c1e1900 */
[----:B----4-:R-:W-:-:S05]  /*0660*/  FADD R13, R12, R13 ;  /* 0x0000000d0c0d7221 */ /* 0x010fca0000000000 */
[----:B------:R1:W-:Y:S04]  /*0670*/  STG.E desc[UR16][R6.64+0x200], R13 ;  /* 0x0002000d06007986 */ /* 0x0003e8000c101910 */
[----:B------:R-:W3:Y:S04]  /*0680*/  LDG.E R12, desc[UR16][R10.64+0xc00] ;  /* 0x000c00100a0c7981 */ /* 0x000ee8000c1e1900 */
[----:B--2---:R-:W3:Y:S02]  /*0690*/  LDG.E R15, desc[UR16][R8.64+0x400] ;  /* 0x00040010080f7981 */ /* 0x004ee4000c1e1900 */
[----:B---3--:R-:W-:-:S05]  /*06a0*/  FADD R19, R12, R15 ;  /* 0x0000000f0c137221 */ /* 0x008fca0000000000 */
[----:B------:R-:W-:Y:S04]  /*06b0*/  STG.E desc[UR16][R6.64+0x400], R19 ;  /* 0x0004001306007986 */ /* 0x000fe8000c101910 */
[----:B------:R-:W0:Y:S04]  /*06c0*/  LDG.E R12, desc[UR16][R10.64+0xe00] ;  /* 0x000e00100a0c7981 */ /* 0x000e28000c1e1900 */
[----:B------:R-:W0:Y:S01]  /*06d0*/  LDG.E R15, desc[UR16][R8.64+0x600] ;  /* 0x00060010080f7981 */ /* 0x000e22000c1e1900 */
[----:B------:R-:W-:Y:S01]  /*06e0*/  UIMAD.WIDE UR12, UR18, 0x4, UR22 ;  /* 0x00000004120c78a5 */ /* 0x000fe2000f8e0216 */
[----:B0-----:R-:W-:-:S05]  /*06f0*/  FADD R5, R12, R15 ;  /* 0x0000000f0c057221 */ /* 0x001fca0000000000 */
[----:B------:R0:W-:Y:S04]  /*0700*/  STG.E desc[UR16][R6.64+0x600], R5 ;  /* 0x0006000506007986 */ /* 0x0001e8000c101910 */
[----:B------:R-:W2:Y:S04]  /*0710*/  LDG.E R20, desc[UR16][R10.64+0x1000] ;  /* 0x001000100a147981 */ /* 0x000ea8000c1e1900 */
[----:B------:R-:W2:Y:S01]  /*0720*/  LDG.E R21, desc[UR16][R8.64+0x800] ;  /* 0x0008001008157981 */ /* 0x000ea2000c1e1900 */
[----:B------:R-:W-:Y:S01]  /*0730*/  MOV R14, UR20 ;  /* 0x00000014000e7c02 */ /* 0x000fe20008000f00 */
[----:B-1----:R-:W-:Y:S01]  /*0740*/  IMAD.U32 R13, RZ, RZ, UR13 ;  /* 0x0000000dff0d7e24 */ /* 0x002fe2000f8e00ff */
[----:B------:R-:W-:-:S02]  /*0750*/  MOV R15, UR21 ;  /* 0x00000015000f7c02 */ /* 0x000fc40008000f00 */
[----:B------:R-:W-:Y:S01]  /*0760*/  MOV R12, UR12 ;  /* 0x0000000c000c7c02 */ /* 0x000fe20008000f00 */
[----:B------:R-:W-:-:S04]  /*0770*/  IMAD.WIDE R14, R0, 0x4, R14 ;  /* 0x00000004000e7825 */ /* 0x000fc800078e020e */
[----:B------:R-:W-:-:S04]  /*0780*/  IMAD.WIDE R12, R0, 0x4, R12 ;  /* 0x00000004000c7825 */ /* 0x000fc800078e020c */
[----:B--2---:R-:W-:-:S05]  /*0790*/  FADD R21, R20, R21 ;  /* 0x0000001514157221 */ /* 0x004fca0000000000 */
[----:B------:R1:W-:Y:S04]  /*07a0*/  STG.E desc[UR16][R6.64+0x800], R21 ;  /* 0x0008001506007986 */ /* 0x0003e8000c101910 */
[----:B0-----:R-:W2:Y:S04]  /*07b0*/  LDG.E R5, desc[UR16][R12.64] ;  /* 0x000000100c057981 */ /* 0x001ea8000c1e1900 */
[----:B------:R-:W2:Y:S01]  /*07c0*/  LDG.E R10, desc[UR16][R14.64+-0x600] ;  /* 0xfffa00100e0a7981 */ /* 0x000ea2000c1e1900 */
[----:B------:R-:W-:Y:S02]  /*07d0*/  MOV R8, UR6 ;  /* 0x0000000600087c02 */ /* 0x000fe40008000f00 */
[----:B------:R-:W-:-:S03]  /*07e0*/  MOV R9, UR7 ;  /* 0x0000000700097c02 */ /* 0x000fc60008000f00 */
[----:B------:R-:W-:-:S04]  /*07f0*/  IMAD.WIDE R8, R0, 0x4, R8 ;  /* 0x0000000400087825 */ /* 0x000fc800078e0208 */
[----:B--2---:R-:W-:-:S05]  /*0800*/  FADD R5, R5, R10 ;  /* 0x0000000a05057221 */ /* 0x004fca0000000000 */
[----:B------:R0:W-:Y:S04]  /*0810*/  STG.E desc[UR16][R8.64+-0x600], R5 ;  /* 0xfffa000508007986 */ /* 0x0001e8000c101910 */
[----:B------:R-:W2:Y:S04]  /*0820*/  LDG.E R10, desc[UR16][R12.64+0x200] ;  /* 0x000200100c0a7981 */ /* 0x000ea8000c1e1900 */
[----:B------:R-:W2:Y:S02]  /*0830*/  LDG.E R11, desc[UR16][R14.64+-0x400] ;  /* 0xfffc00100e0b7981 */ /* 0x000ea4000c1e1900 */
[----:B--2---:R-:W-:-:S05]  /*0840*/  FADD R11, R10, R11 ;  /* 0x0000000b0a0b7221 */ /* 0x004fca0000000000 */
[----:B------:R2:W-:Y:S04]  /*0850*/  STG.E desc[UR16][R8.64+-0x400], R11 ;  /* 0xfffc000b08007986 */ /* 0x0005e8000c101910 */
[----:B-1----:R-:W3:Y:S04]  /*0860*/  LDG.E R6, desc[UR16][R12.64+0x400] ;  /* 0x000400100c067981 */ /* 0x002ee8000c1e1900 */
[----:B------:R-:W3:Y:S02]  /*0870*/  LDG.E R7, desc[UR16][R14.64+-0x200] ;  /* 0xfffe00100e077981 */ /* 0x000ee4000c1e1900 */
[----:B---3--:R-:W-:-:S05]  /*0880*/  FADD R7, R6, R7 ;  /* 0x0000000706077221 */ /* 0x008fca0000000000 */
        /* <DEDUP_REMOVED lines=10> */
[----:B--2---:R-:W4:Y:S02]  /*0930*/  LDG.E R11, desc[UR16][R14.64+0x400] ;  /* 0x000400100e0b7981 */ /* 0x004f24000c1e1900 */
[----:B----4-:R-:W-:-:S05]  /*0940*/  FADD R11, R6, R11 ;  /* 0x0000000b060b7221 */ /* 0x010fca0000000000 */
[----:B------:R3:W-:Y:S04]  /*0950*/  STG.E desc[UR16][R8.64+0x400], R11 ;  /* 0x0004000b08007986 */ /* 0x0007e8000c101910 */
[----:B------:R-:W2:Y:S04]  /*0960*/  LDG.E R6, desc[UR16][R12.64+0xc00] ;  /* 0x000c00100c067981 */ /* 0x000ea8000c1e1900 */
[----:B-1----:R-:W2:Y:S01]  /*0970*/  LDG.E R7, desc[UR16][R14.64+0x600] ;  /* 0x000600100e077981 */ /* 0x002ea2000c1e1900 */
        /* <DEDUP_REMOVED lines=8> */
.L_x_258:
[----:B------:R-:W-:Y:S05]  /*0a00*/  @!P0 EXIT ;  /* 0x000000000000894d */ /* 0x000fea0003800000 */
[----:B------:R-:W0:Y:S01]  /*0a10*/  LDCU.128 UR12, c[0x0][0x390] ;  /* 0x00007200ff0c77ac */ /* 0x000e220008000c00 */
[----:B------:R-:W1:Y:S01]  /*0a20*/  S2R R0, SR_TID.X ;  /* 0x0000000000007919 */ /* 0x000e620000002100 */
[----:B------:R-:W2:Y:S01]  /*0a30*/  LDCU.64 UR8, c[0x0][0x3a8] ;  /* 0x00007500ff0877ac */ /* 0x000ea20008000a00 */
[----:B------:R-:W-:Y:S01]  /*0a40*/  USHF.L.U32 UR10, UR10, 0x7, URZ ;  /* 0x000000070a0a7899 */ /* 0x000fe200080006ff */
[----:B------:R-:W4:Y:S03]  /*0a50*/  LDCU UR5, c[0x0][0x384] ;  /* 0x00007080ff0577ac */ /* 0x000f260008000800 */
[----:B------:R-:W-:-:S04]  /*0a60*/  UIMAD UR6, UR10, UR19, URZ ;  /* 0x000000130a0672a4 */ /* 0x000fc8000f8e02ff */
[----:B------:R-:W-:-:S04]  /*0a70*/  UIMAD.WIDE UR6, UR6, 0x4, URZ ;  /* 0x00000004060678a5 */ /* 0x000fc8000f8e02ff */
[----:B0-----:R-:W-:Y:S02]  /*0a80*/  UIADD3 UR14, UP0, UPT, UR6, UR14, URZ ;  /* 0x0000000e060e7290 */ /* 0x001fe4000ff1e0ff */
[----:B------:R-:W-:Y:S02]  /*0a90*/  UIADD3 UR12, UP2, UPT, UR6, UR12, URZ ;  /* 0x0000000c060c7290 */ /* 0x000fe4000ff5e0ff */
[----:B------:R-:W-:Y:S02]  /*0aa0*/  UIADD3.X UR15, UPT, UPT, UR7, UR15, URZ, UP0, !UPT ;  /* 0x0000000f070f7290 */ /* 0x000fe400087fe4ff */
[----:B------:R-:W-:Y:S01]  /*0ab0*/  UISETP.GE.U32.AND UP0, UPT, UR24, 0x8, UPT ;  /* 0x000000081800788c */ /* 0x000fe2000bf06070 */
[----:B------:R-:W-:Y:S01]  /*0ac0*/  MOV R6, UR14 ;  /* 0x0000000e00067c02 */ /* 0x000fe20008000f00 */
[----:B--2---:R-:W-:Y:S01]  /*0ad0*/  UIADD3 UR8, UP1, UPT, UR6, UR8, URZ ;  /* 0x0000000806087290 */ /* 0x004fe2000ff3e0ff */
[----:B------:R-:W-:Y:S01]  /*0ae0*/  MOV R2, UR12 ;  /* 0x0000000c00027c02 */ /* 0x000fe20008000f00 */
[----:B----4-:R-:W-:Y:S01]  /*0af0*/  ULOP3.LUT UR10, UR5, 0x7, URZ, 0xc0, !UPT ;  /* 0x00000007050a7892 */ /* 0x010fe2000f8ec0ff */
[----:B---3--:R-:W-:Y:S01]  /*0b00*/  IMAD.U32 R7, RZ, RZ, UR15 ;  /* 0x0000000fff077e24 */ /* 0x008fe2000f8e00ff */
[----:B------:R-:W-:-:S02]  /*0b10*/  UIADD3.X UR13, UPT, UPT, UR7, UR13, URZ, UP2, !UPT ;  /* 0x0000000d070d7290 */ /* 0x000fc400097fe4ff */
[----:B------:R-:W-:Y:S01]  /*0b20*/  UIADD3.X UR9, UPT, UPT, UR7, UR9, URZ, UP1, !UPT ;  /* 0x0000000907097290 */ /* 0x000fe20008ffe4ff */
[----:B------:R-:W-:Y:S02]  /*0b30*/  MOV R4, UR8 ;  /* 0x0000000800047c02 */ /* 0x000fe40008000f00 */
[----:B------:R-:W-:Y:S02]  /*0b40*/  ISETP.NE.AND P0, PT, RZ, UR10, PT ;  /* 0x0000000aff007c0c */ /* 0x000fe4000bf05270 */
[----:B------:R-:W-:Y:S02]  /*0b50*/  MOV R3, UR13 ;  /* 0x0000000d00037c02 */ /* 0x000fe40008000f00 */
[----:B------:R-:W-:Y:S01]  /*0b60*/  MOV R5, UR9 ;  /* 0x0000000900057c02 */ /* 0x000fe20008000f00 */
[----:B-1----:R-:W-:Y:S08]  /*0b70*/  BRA.U !UP0, `(.L_x_260) ;  /* 0x0000000108987547 */ /* 0x002ff0000b800000 */
[----:B------:R-:W-:-:S04]  /*0b80*/  MOV R13, UR4 ;  /* 0x00000004000d7c02 */ /* 0x000fc80008000f00 */
[----:B------:R-:W-:-:S05]  /*0b90*/  LEA R13, R13, R0, 0x7 ;  /* 0x000000000d0d7211 */ /* 0x000fca00078e38ff */
        /* <DEDUP_REMOVED lines=32> */
[----:B---3--:R-:W2:Y:S01]  /*0da0*/  LDG.E R21, desc[UR16][R8.64+0xe00] ;  /* 0x000e001008157981 */ /* 0x008ea2000c1e1900 */
[----:B------:R-:W-:Y:S01]  /*0db0*/  UIADD3 UR4, UPT, UPT, UR4, 0x8, URZ ;  /* 0x0000000804047890 */ /* 0x000fe2000fffe0ff */
[----:B--2---:R-:W-:-:S05]  /*0dc0*/  FADD R21, R14, R21 ;  /* 0x000000150e157221 */ /* 0x004fca0000000000 */
[----:B------:R0:W-:Y:S06]  /*0dd0*/  STG.E desc[UR16][R12.64+0xe00], R21 ;  /* 0x000e00150c007986 */ /* 0x0001ec000c101910 */
.L_x_260:
[----:B------:R-:W-:Y:S05]  /*0de0*/  @!P0 EXIT ;  /* 0x000000000000894d */ /* 0x000fea0003800000 */
[----:B------:R-:W-:Y:S02]  /*0df0*/  UISETP.GE.U32.AND UP0, UPT, UR10, 0x4, UPT ;  /* 0x000000040a00788c */ /* 0x000fe4000bf06070 */
[----:B------:R-:W-:-:S06]  /*0e00*/  ULOP3.LUT UR5, UR5, 0x3, URZ, 0xc0, !UPT ;  /* 0x0000000305057892 */ /* 0x000fcc000f8ec0ff */
[----:B------:R-:W-:Y:S01]  /*0e10*/  ISETP.NE.AND P0, PT, RZ, UR5, PT ;  /* 0x00000005ff007c0c */ /* 0x000fe2000bf05270 */
[----:B------:R-:W-:-:S12]  /*0e20*/  BRA.U !UP0, `(.L_x_261) ;  /* 0x0000000108587547 */ /* 0x000fd8000b800000 */
        /* <DEDUP_REMOVED lines=14> */
[----:B0-----:R-:W2:Y:S02]  /*0f10*/  LDG.E R13, desc[UR16][R4.64+0x400] ;  /* 0x00040010040d7981 */ /* 0x001ea4000c1e1900 */
[----:B--2---:R-:W-:-:S05]  /*0f20*/  FADD R13, R8, R13 ;  /* 0x0000000d080d7221 */ /* 0x004fca0000000000 */
[----:B------:R1:W-:Y:S04]  /*0f30*/  STG.E desc[UR16][R2.64+0x400], R13 ;  /* 0x0004000d02007986 */ /* 0x0003e8000c101910 */
[----:B------:R-:W2:Y:S04]  /*0f40*/  LDG.E R8, desc[UR16][R6.64+0x600] ;  /* 0x0006001006087981 */ /* 0x000ea8000c1e1900 */
[----:B------:R-:W2:Y:S01]  /*0f50*/  LDG.E R15, desc[UR16][R4.64+0x600] ;  /* 0x00060010040f7981 */ /* 0x000ea2000c1e1900 */
[----:B------:R-:W-:Y:S01]  /*0f60*/  UIADD3 UR4, UPT, UPT, UR4, 0x4, URZ ;  /* 0x0000000404047890 */ /* 0x000fe2000fffe0ff */
[----:B--2---:R-:W-:-:S05]  /*0f70*/  FADD R15, R8, R15 ;  /* 0x0000000f080f7221 */ /* 0x004fca0000000000 */
[----:B------:R1:W-:Y:S06]  /*0f80*/  STG.E desc[UR16][R2.64+0x600], R15 ;  /* 0x0006000f02007986 */ /* 0x0003ec000c101910 */
.L_x_261:
[----:B------:R-:W-:Y:S05]  /*0f90*/  @!P0 EXIT ;  /* 0x000000000000894d */ /* 0x000fea0003800000 */
[----:B------:R-:W2:Y:S01]  /*0fa0*/  LDCU.128 UR8, c[0x0][0x390] ;  /* 0x00007200ff0877ac */ /* 0x000ea20008000c00 */
[----:B-1----:R-:W-:Y:S01]  /*0fb0*/  IMAD.U32 R9, RZ, RZ, UR4 ;  /* 0x00000004ff097e24 */ /* 0x002fe2000f8e00ff */
[----:B------:R-:W1:Y:S04]  /*0fc0*/  LDCU.64 UR12, c[0x0][0x3a8] ;  /* 0x00007500ff0c77ac */ /* 0x000e680008000a00 */
[----:B------:R-:W-:Y:S01]  /*0fd0*/  LEA R9, R9, R0, 0x7 ;  /* 0x0000000009097211 */ /* 0x000fe200078e38ff */
[----:B--2---:R-:W-:Y:S02]  /*0fe0*/  UIMAD.WIDE UR6, UR18, 0x4, UR8 ;  /* 0x00000004120678a5 */ /* 0x004fe4000f8e0208 */
[----:B------:R-:W-:Y:S02]  /*0ff0*/  UIADD3 UR8, UPT, UPT, -UR5, URZ, URZ ;  /* 0x000000ff05087290 */ /* 0x000fe4000fffe1ff */
[----:B------:R-:W-:-:S02]  /*1000*/  UIMAD.WIDE UR10, UR18, 0x4, UR10 ;  /* 0x00000004120a78a5 */ /* 0x000fc4000f8e020a */
[----:B-1----:R-:W-:-:S12]  /*1010*/  UIMAD.WIDE UR4, UR18, 0x4, UR12 ;  /* 0x00000004120478a5 */ /* 0x002fd8000f8e020c */
.L_x_262:
[----:B------:R-:W-:Y:S02]  /*1020*/  MOV R4, UR4 ;  /* 0x0000000400047c02 */ /* 0x000fe40008000f00 */
[----:B------:R-:W-:Y:S02]  /*1030*/  MOV R5, UR5 ;  /* 0x0000000500057c02 */ /* 0x000fe40008000f00 */
[----:B------:R-:W-:Y:S02]  /*1040*/  MOV R6, UR10 ;  /* 0x0000000a00067c02 */ /* 0x000fe40008000f00 */
[----:B------:R-:W-:Y:S01]  /*1050*/  MOV R7, UR11 ;  /* 0x0000000b00077c02 */ /* 0x000fe20008000f00 */
[----:B------:R-:W-:-:S04]  /*1060*/  IMAD.WIDE R4, R9, 0x4, R4 ;  /* 0x0000000409047825 */ /* 0x000fc800078e0204 */
[----:B------:R-:W-:Y:S02]  /*1070*/  IMAD.WIDE R6, R9, 0x4, R6 ;  /* 0x0000000409067825 */ /* 0x000fe400078e0206 */
[----:B------:R-:W2:Y:S04]  /*1080*/  LDG.E R5, desc[UR16][R4.64] ;  /* 0x0000001004057981 */ /* 0x000ea8000c1e1900 */
[----:B------:R-:W2:Y:S01]  /*1090*/  LDG.E R6, desc[UR16][R6.64] ;  /* 0x0000001006067981 */ /* 0x000ea2000c1e1900 */
[----:B-1----:R-:W-:Y:S01]  /*10a0*/  MOV R2, UR6 ;  /* 0x0000000600027c02 */ /* 0x002fe20008000f00 */
[----:B------:R-:W-:Y:S01]  /*10b0*/  IMAD.U32 R3, RZ, RZ, UR7 ;  /* 0x00000007ff037e24 */ /* 0x000fe2000f8e00ff */
[----:B------:R-:W-:-:S03]  /*10c0*/  UIADD3 UR8, UPT, UPT, UR8, 0x1, URZ ;  /* 0x0000000108087890 */ /* 0x000fc6000fffe0ff */
[C---:B------:R-:W-:Y:S01]  /*10d0*/  IMAD.WIDE R2, R9.reuse, 0x4, R2 ;  /* 0x0000000409027825 */ /* 0x040fe200078e0202 */
[----:B------:R-:W-:Y:S01]  /*10e0*/  UISETP.NE.AND UP0, UPT, UR8, URZ, UPT ;  /* 0x000000ff0800728c */ /* 0x000fe2000bf05270 */
[----:B------:R-:W-:Y:S02]  /*10f0*/  IADD3 R9, PT, PT, R9, 0x80, RZ ;  /* 0x0000008009097810 */ /* 0x000fe40007ffe0ff */
[----:B--2---:R-:W-:-:S05]  /*1100*/  FADD R11, R6, R5 ;  /* 0x00000005060b7221 */ /* 0x004fca0000000000 */
[----:B------:R1:W-:Y:S01]  /*1110*/  STG.E desc[UR16][R2.64], R11 ;  /* 0x0000000b02007986 */ /* 0x0003e2000c101910 */
[----:B------:R-:W-:Y:S05]  /*1120*/  BRA.U UP0, `(.L_x_262) ;  /* 0xfffffffd00bc7547 */ /* 0x000fea000b83ffff */
[----:B------:R-:W-:Y:S05]  /*1130*/  EXIT ;  /* 0x000000000000794d */ /* 0x000fea0003800000 */
.L_x_257:
[----:B------:R-:W-:-:S06]  /*1140*/  UISETP.GE.AND UP0, UPT, UR5, 0x1, UPT ;  /* 0x000000010500788c */ /* 0x000fcc000bf06270 */
[----:B------:R-:W-:-:S13]  /*1150*/  PLOP3.LUT P0, PT, PT, PT, UP0, 0x80, 0x8 ;  /* 0x000000000008781c */ /* 0x000fda0003f0f008 */
[----:B012---:R-:W-:Y:S05]  /*1160*/  @!P0 EXIT ;  /* 0x000000000000894d */ /* 0x007fea0003800000 */
[----:B------:R-:W0:Y:S01]  /*1170*/  LDCU UR4, c[0x0][0x384] ;  /* 0x00007080ff0477ac */ /* 0x000e220008000800 */
[----:B------:R-:W1:Y:S01]  /*1180*/  S2R R0, SR_TID.X ;  /* 0x0000000000007919 */ /* 0x000e620000002100 */
[----:B------:R-:W-:Y:S01]  /*1190*/  HFMA2 R9, -RZ, RZ, 0, 0 ;  /* 0x00000000ff097431 */ /* 0x000fe200000001ff */
[----:B------:R-:W2:Y:S01]  /*11a0*/  LDCU.64 UR8, c[0x0][0x3a8] ;  /* 0x00007500ff0877ac */ /* 0x000ea20008000a00 */
[----:B------:R-:W3:Y:S01]  /*11b0*/  LDCU.128 UR12, c[0x0][0x390] ;  /* 0x00007200ff0c77ac */ /* 0x000ee20008000c00 */
[----:B0-----:R-:W-:-:S04]  /*11c0*/  USHF.L.U32 UR4, UR4, 0x7, URZ ;  /* 0x0000000704047899 */ /* 0x001fc800080006ff */
[----:B------:R-:W-:-:S04]  /*11d0*/  UIMAD UR4, UR4, UR19, URZ ;  /* 0x00000013040472a4 */ /* 0x000fc8000f8e02ff */
[----:B------:R-:W-:-:S04]  /*11e0*/  UIMAD.WIDE UR6, UR4, 0x4, URZ ;  /* 0x00000004040678a5 */ /* 0x000fc8000f8e02ff */
[----:B--2---:R-:W-:Y:S02]  /*11f0*/  UIADD3 UR8, UP0, UPT, UR6, UR8, URZ ;  /* 0x0000000806087290 */ /* 0x004fe4000ff1e0ff */
[----:B---3--:R-:W-:Y:S02]  /*1200*/  UIADD3 UR14, UP1, UPT, UR6, UR14, URZ ;  /* 0x0000000e060e7290 */ /* 0x008fe4000ff3e0ff */
[----:B------:R-:W-:Y:S02]  /*1210*/  UIADD3.X UR9, UPT, UPT, UR7, UR9, URZ, UP0, !UPT ;  /* 0x0000000907097290 */ /* 0x000fe400087fe4ff */
[----:B------:R-:W-:Y:S01]  /*1220*/  UISETP.GE.U32.AND UP0, UPT, UR5, 0x8, UPT ;  /* 0x000000080500788c */ /* 0x000fe2000bf06070 */
[----:B------:R-:W-:Y:S01]  /*1230*/  MOV R2, UR8 ;  /* 0x0000000800027c02 */ /* 0x000fe20008000f00 */
[----:B------:R-:W-:Y:S01]  /*1240*/  UIADD3 UR12, UP2, UPT, UR6, UR12, URZ ;  /* 0x0000000c060c7290 */ /* 0x000fe2000ff5e0ff */
[----:B------:R-:W-:Y:S01]  /*1250*/  MOV R4, UR14 ;  /* 0x0000000e00047c02 */ /* 0x000fe20008000f00 */
[----:B------:R-:W-:Y:S01]  /*1260*/  UIADD3.X UR15, UPT, UPT, UR7, UR15, URZ, UP1, !UPT ;  /* 0x0000000f070f7290 */ /* 0x000fe20008ffe4ff */
[----:B------:R-:W-:Y:S01]  /*1270*/  MOV R3, UR9 ;  /* 0x0000000900037c02 */ /* 0x000fe20008000f00 */
[----:B------:R-:W-:-:S02]  /*1280*/  UIADD3.X UR13, UPT, UPT, UR7, UR13, URZ, UP2, !UPT ;  /* 0x0000000d070d7290 */ /* 0x000fc400097fe4ff */
[----:B------:R-:W-:Y:S01]  /*1290*/  MOV R6, UR12 ;  /* 0x0000000c00067c02 */ /* 0x000fe20008000f00 */
[----:B------:R-:W-:Y:S01]  /*12a0*/  ULOP3.LUT UR6, UR5, 0x7, URZ, 0xc0, !UPT ;  /* 0x0000000705067892 */ /* 0x000fe2000f8ec0ff */
[----:B------:R-:W-:Y:S02]  /*12b0*/  MOV R5, UR15 ;  /* 0x0000000f00057c02 */ /* 0x000fe40008000f00 */
[----:B------:R-:W-:Y:S01]  /*12c0*/  IMAD.U32 R7, RZ, RZ, UR13 ;  /* 0x0000000dff077e24 */ /* 0x000fe2000f8e00ff */
[----:B-1----:R-:W-:Y:S08]  /*12d0*/  BRA.U !UP0, `(.L_x_263) ;  /* 0x0000000108fc7547 */ /* 0x002ff0000b800000 */
[----:B------:R-:W-:Y:S01]  /*12e0*/  ULOP3.LUT UR4, UR5, 0x7ffffff8, URZ, 0xc0, !UPT ;  /* 0x7ffffff805047892 */ /* 0x000fe2000f8ec0ff */
[----:B------:R-:W-:-:S05]  /*12f0*/  MOV R8, RZ ;  /* 0x000000ff00087202 */ /* 0x000fca0000000f00 */
[----:B------:R-:W-:-:S07]  /*1300*/  MOV R9, UR4 ;  /* 0x0000000400097c02 */ /* 0x000fce0008000f00 */
.L_x_266:
[----:B0-----:R-:W-:-:S04]  /*1310*/  LEA R15, R8, R0, 0x7 ;  /* 0x00000000080f7211 */ /* 0x001fc800078e38ff */
        /* <DEDUP_REMOVED lines=21> */
[----:B------:R-:W-:-:S05]  /*1470*/  VIADD R18, R15, 0x180 ;  /* 0x000001800f127836 */ /* 0x000fca0000000000 */
[----:B------:R-:W-:Y:S01]  /*1480*/  ISETP.GE.AND P1, PT, R18, UR10, PT ;  /* 0x0000000a12007c0c */ /* 0x000fe2000bf26270 */
[----:B--2---:R-:W-:-:S05]  /*1490*/  @!P0 FADD R19, R14, R19 ;  /* 0x000000130e138221 */ /* 0x004fca0000000000 */
[----:B------:R1:W-:Y:S07]  /*14a0*/  @!P0 STG.E desc[UR16][R16.64+0x200], R19 ;  /* 0x0002001310008986 */ /* 0x0003ee000c101910 */
[----:B------:R-:W2:Y:S04]  /*14b0*/  @!P1 LDG.E R14, desc[UR16][R10.64+0x400] ;  /* 0x000400100a0e9981 */ /* 0x000ea8000c1e1900 */
[----:B0-----:R-:W2:Y:S01]  /*14c0*/  @!P1 LDG.E R21, desc[UR16][R12.64+0x400] ;  /* 0x000400100c159981 */ /* 0x001ea2000c1e1900 */
[----:B------:R-:W-:-:S04]  /*14d0*/  IADD3 R18, PT, PT, R15, 0x200, RZ ;  /* 0x000002000f127810 */ /* 0x000fc80007ffe0ff */
[----:B------:R-:W-:Y:S01]  /*14e0*/  ISETP.GE.AND P0, PT, R18, UR10, PT ;  /* 0x0000000a12007c0c */ /* 0x000fe2000bf06270 */
[----:B--2---:R-:W-:-:S05]  /*14f0*/  @!P1 FADD R21, R14, R21 ;  /* 0x000000150e159221 */ /* 0x004fca0000000000 */
[----:B------:R0:W-:Y:S07]  /*1500*/  @!P1 STG.E desc[UR16][R16.64+0x400], R21 ;  /* 0x0004001510009986 */ /* 0x0001ee000c101910 */
[----:B------:R-:W2:Y:S04]  /*1510*/  @!P0 LDG.E R14, desc[UR16][R10.64+0x600] ;  /* 0x000600100a0e8981 */ /* 0x000ea8000c1e1900 */
[----:B------:R-:W2:Y:S01]  /*1520*/  @!P0 LDG.E R23, desc[UR16][R12.64+0x600] ;  /* 0x000600100c178981 */ /* 0x000ea2000c1e1900 */
[----:B------:R-:W-:-:S04]  /*1530*/  IADD3 R18, PT, PT, R15, 0x280, RZ ;  /* 0x000002800f127810 */ /* 0x000fc80007ffe0ff */
[----:B------:R-:W-:Y:S01]  /*1540*/  ISETP.GE.AND P1, PT, R18, UR10, PT ;  /* 0x0000000a12007c0c */ /* 0x000fe2000bf26270 */
[----:B--2---:R-:W-:-:S05]  /*1550*/  @!P0 FADD R23, R14, R23 ;  /* 0x000000170e178221 */ /* 0x004fca0000000000 */
[----:B------:R2:W-:Y:S07]  /*1560*/  @!P0 STG.E desc[UR16][R16.64+0x600], R23 ;  /* 0x0006001710008986 */ /* 0x0005ee000c101910 */
[----:B------:R-:W3:Y:S04]  /*1570*/  @!P1 LDG.E R14, desc[UR16][R10.64+0x800] ;  /* 0x000800100a0e9981 */ /* 0x000ee8000c1e1900 */
[----:B-1----:R-:W3:Y:S01]  /*1580*/  @!P1 LDG.E R19, desc[UR16][R12.64+0x800] ;  /* 0x000800100c139981 */ /* 0x002ee2000c1e1900 */
[----:B------:R-:W-:-:S04]  /*1590*/  IADD3 R18, PT, PT, R15, 0x300, RZ ;  /* 0x000003000f127810 */ /* 0x000fc80007ffe0ff */
[----:B------:R-:W-:Y:S01]  /*15a0*/  ISETP.GE.AND P0, PT, R18, UR10, PT ;  /* 0x0000000a12007c0c */ /* 0x000fe2000bf06270 */
[----:B---3--:R-:W-:-:S05]  /*15b0*/  @!P1 FADD R19, R14, R19 ;  /* 0x000000130e139221 */ /* 0x008fca0000000000 */
[----:B------:R2:W-:Y:S07]  /*15c0*/  @!P1 STG.E desc[UR16][R16.64+0x800], R19 ;  /* 0x0008001310009986 */ /* 0x0005ee000c101910 */
[----:B------:R-:W3:Y:S04]  /*15d0*/  @!P0 LDG.E R14, desc[UR16][R10.64+0xa00] ;  /* 0x000a00100a0e8981 */ /* 0x000ee8000c1e1900 */
[----:B0-----:R-:W3:Y:S01]  /*15e0*/  @!P0 LDG.E R21, desc[UR16][R12.64+0xa00] ;  /* 0x000a00100c158981 */ /* 0x001ee2000c1e1900 */
[----:B------:R-:W-:Y:S01]  /*15f0*/  IADD3 R15, PT, PT, R15, 0x380, RZ ;  /* 0x000003800f0f7810 */ /* 0x000fe20007ffe0ff */
[----:B------:R-:W-:Y:S01]  /*1600*/  BSSY.RECONVERGENT B0, `(.L_x_264) ;  /* 0x000000b000007945 */ /* 0x000fe20003800200 */
[----:B------:R-:W-:-:S04]  /*1610*/  IADD3 R8, PT, PT, R8, 0x8, RZ ;  /* 0x0000000808087810 */ /* 0x000fc80007ffe0ff */
[----:B------:R-:W-:Y:S01]  /*1620*/  ISETP.NE.AND P1, PT, R8, R9, PT ;  /* 0x000000090800720c */ /* 0x000fe20003f25270 */
[----:B---3--:R-:W-:-:S05]  /*1630*/  @!P0 FADD R21, R14, R21 ;  /* 0x000000150e158221 */ /* 0x008fca0000000000 */
[----:B------:R2:W-:Y:S01]  /*1640*/  @!P0 STG.E desc[UR16][R16.64+0xa00], R21 ;  /* 0x000a001510008986 */ /* 0x0005e2000c101910 */
[----:B------:R-:W-:-:S13]  /*1650*/  ISETP.GE.AND P0, PT, R15, UR10, PT ;  /* 0x0000000a0f007c0c */ /* 0x000fda000bf06270 */
[----:B--2---:R-:W-:Y:S05]  /*1660*/  @P0 BRA `(.L_x_265) ;  /* 0x0000000000100947 */ /* 0x004fea0003800000 */
[----:B------:R-:W2:Y:S04]  /*1670*/  LDG.E R10, desc[UR16][R10.64+0xc00] ;  /* 0x000c00100a0a7981 */ /* 0x000ea8000c1e1900 */
[----:B------:R-:W2:Y:S02]  /*1680*/  LDG.E R13, desc[UR16][R12.64+0xc00] ;  /* 0x000c00100c0d7981 */ /* 0x000ea4000c1e1900 */
[----:B--2---:R-:W-:-:S05]  /*1690*/  FADD R15, R10, R13 ;  /* 0x0000000d0a0f7221 */ /* 0x004fca0000000000 */
[----:B------:R0:W-:Y:S02]  /*16a0*/  STG.E desc[UR16][R16.64+0xc00], R15 ;  /* 0x000c000f10007986 */ /* 0x0001e4000c101910 */
.L_x_265:
[----:B------:R-:W-:Y:S05]  /*16b0*/  BSYNC.RECONVERGENT B0 ;  /* 0x0000000000007941 */ /* 0x000fea0003800200 */
.L_x_264:
[----:B------:R-:W-:Y:S05]  /*16c0*/  @P1 BRA `(.L_x_266) ;  /* 0xfffffffc00101947 */ /* 0x000fea000383ffff */
.L_x_263:
[----:B------:R-:W-:-:S13]  /*16d0*/  ISETP.NE.AND P0, PT, RZ, UR6, PT ;  /* 0x00000006ff007c0c */ /* 0x000fda000bf05270 */
[----:B------:R-:W-:Y:S05]  /*16e0*/  @!P0 EXIT ;  /* 0x000000000000894d */ /* 0x000fea0003800000 */
[----:B------:R-:W1:Y:S01]  /*16f0*/  LDC R8, c[0x0][0x384] ;  /* 0x0000e100ff087b82 */ /* 0x000e620000000800 */
[----:B------:R-:W-:Y:S01]  /*1700*/  UISETP.GE.U32.AND UP0, UPT, UR6, 0x4, UPT ;  /* 0x000000040600788c */ /* 0x000fe2000bf06070 */
[----:B-1----:R-:W-:-:S04]  /*1710*/  LOP3.LUT R24, R8, 0x3, RZ, 0xc0, !PT ;  /* 0x0000000308187812 */ /* 0x002fc800078ec0ff */
[----:B------:R-:W-:-:S04]  /*1720*/  ISETP.NE.AND P0, PT, R24, RZ, PT ;  /* 0x000000ff1800720c */ /* 0x000fc80003f05270 */
[----:B------:R-:W-:Y:S09]  /*1730*/  BRA.U !UP0, `(.L_x_267) ;  /* 0x0000000108947547 */ /* 0x000ff2000b800000 */
[----:B------:R-:W-:-:S04]  /*1740*/  LEA R11, R9, R0, 0x7 ;  /* 0x00000000090b7211 */ /* 0x000fc800078e38ff */
[----:B------:R-:W-:-:S13]  /*1750*/  ISETP.GE.AND P2, PT, R11, UR10, PT ;  /* 0x0000000a0b007c0c */ /* 0x000fda000bf46270 */
[----:B0-----:R-:W-:-:S04]  /*1760*/  @!P2 IMAD.WIDE R14, R11, 0x4, R4 ;  /* 0x000000040b0ea825 */ /* 0x001fc800078e0204 */
[C---:B------:R-:W-:Y:S02]  /*1770*/  @!P2 IMAD.WIDE R16, R11.reuse, 0x4, R2 ;  /* 0x000000040b10a825 */ /* 0x040fe400078e0202 */
[----:B------:R-:W2:Y:S04]  /*1780*/  @!P2 LDG.E R14, desc[UR16][R14.64] ;  /* 0x000000100e0ea981 */ /* 0x000ea8000c1e1900 */
[----:B------:R-:W2:Y:S01]  /*1790*/  @!P2 LDG.E R17, desc[UR16][R16.64] ;  /* 0x000000101011a981 */ /* 0x000ea2000c1e1900 */
[C---:B------:R-:W-:Y:S02]  /*17a0*/  VIADD R23, R11.reuse, 0x80 ;  /* 0x000000800b177836 */ /* 0x040fe40000000000 */
        /* <DEDUP_REMOVED lines=8> */
[----:B------:R-:W-:Y:S01]  /*1830*/  IADD3 R29, PT, PT, R11, 0x100, RZ ;  /* 0x000001000b1d7810 */ /* 0x000fe20007ffe0ff */
        /* <DEDUP_REMOVED lines=15> */
[----:B------:R-:W3:Y:S04]  /*1930*/  @!P1 LDG.E R12, desc[UR16][R12.64] ;  /* 0x000000100c0c9981 */ /* 0x000ee8000c1e1900 */
[----:B------:R-:W3:Y:S01]  /*1940*/  @!P1 LDG.E R19, desc[UR16][R18.64] ;  /* 0x0000001012139981 */ /* 0x000ee2000c1e1900 */
[----:B-1----:R-:W-:Y:S01]  /*1950*/  @!P1 IMAD.WIDE R14, R25, 0x4, R6 ;  /* 0x00000004190e9825 */ /* 0x002fe200078e0206 */
[----:B------:R-:W-:-:S03]  /*1960*/  IADD3 R9, PT, PT, R9, 0x4, RZ ;  /* 0x0000000409097810 */ /* 0x000fc60007ffe0ff */
[----:B---3--:R-:W-:-:S05]  /*1970*/  @!P1 FADD R17, R12, R19 ;  /* 0x000000130c119221 */ /* 0x008fca0000000000 */
[----:B------:R2:W-:Y:S02]  /*1980*/  @!P1 STG.E desc[UR16][R14.64], R17 ;  /* 0x000000110e009986 */ /* 0x0005e4000c101910 */
.L_x_267:
[----:B------:R-:W-:Y:S05]  /*1990*/  @!P0 EXIT ;  /* 0x000000000000894d */ /* 0x000fea0003800000 */
[----:B------:R-:W-:Y:S02]  /*19a0*/  ISETP.NE.AND P1, PT, R24, 0x1, PT ;  /* 0x000000011800780c */ /* 0x000fe40003f25270 */
[----:B------:R-:W-:-:S04]  /*19b0*/  LOP3.LUT R8, R8, 0x1, RZ, 0xc0, !PT ;  /* 0x0000000108087812 */ /* 0x000fc800078ec0ff */
[----:B------:R-:W-:-:S07]  /*19c0*/  ISETP.NE.U32.AND P0, PT, R8, 0x1, PT ;  /* 0x000000010800780c */ /* 0x000fce0003f05070 */
[----:B------:R-:W-:Y:S06]  /*19d0*/  @!P1 BRA `(.L_x_268) ;  /* 0x00000000004c9947 */ /* 0x000fec0003800000 */
[----:B0-2---:R-:W-:-:S04]  /*19e0*/  LEA R15, R9, R0, 0x7 ;  /* 0x00000000090f7211 */ /* 0x005fc800078e38ff */
        /* <DEDUP_REMOVED lines=18> */
.L_x_268:
[----:B------:R-:W-:Y:S05]  /*1b10*/  @P0 EXIT ;  /* 0x000000000000094d */ /* 0x000fea0003800000 */
[----:B------:R-:W-:-:S04]  /*1b20*/  LEA R9, R9, R0, 0x7 ;  /* 0x0000000009097211 */ /* 0x000fc800078e38ff */
[----:B------:R-:W-:-:S13]  /*1b30*/  ISETP.GE.AND P0, PT, R9, UR10, PT ;  /* 0x0000000a09007c0c */ /* 0x000fda000bf06270 */
[----:B------:R-:W-:Y:S05]  /*1b40*/  @P0 EXIT ;  /* 0x000000000000094d */ /* 0x000fea0003800000 */
[----:B------:R-:W-:-:S04]  /*1b50*/  IMAD.WIDE R4, R9, 0x4, R4 ;  /* 0x0000000409047825 */ /* 0x000fc800078e0204 */
[C---:B------:R-:W-:Y:S02]  /*1b60*/  IMAD.WIDE R2, R9.reuse, 0x4, R2 ;  /* 0x0000000409027825 */ /* 0x040fe400078e0202 */
[----:B------:R-:W3:Y:S04]  /*1b70*/  LDG.E R4, desc[UR16][R4.64] ;  /* 0x0000001004047981 */ /* 0x000ee8000c1e1900 */
[----:B------:R-:W3:Y:S01]  /*1b80*/  LDG.E R3, desc[UR16][R2.64] ;  /* 0x0000001002037981 */ /* 0x000ee2000c1e1900 */
[----:B------:R-:W-:-:S04]  /*1b90*/  IMAD.WIDE R6, R9, 0x4, R6 ;  /* 0x0000000409067825 */ /* 0x000fc800078e0206 */
[----:B---3--:R-:W-:-:S05]  /*1ba0*/  FADD R9, R4, R3 ;  /* 0x0000000304097221 */ /* 0x008fca0000000000 */
[----:B------:R-:W-:Y:S01]  /*1bb0*/  STG.E desc[UR16][R6.64], R9 ;  /* 0x0000000906007986 */ /* 0x000fe2000c101910 */
[----:B------:R-:W-:Y:S05]  /*1bc0*/  EXIT ;  /* 0x000000000000794d */ /* 0x000fea0003800000 */
.L_x_269:
        /* <DEDUP_REMOVED lines=11> */
.L_x_284:


//--------------------- .text._ZN3cub18CUB_300001_SM_10006detail8for_each13static_kernelINS2_12policy_hub_t12policy_500_tElN6thrust24THRUST_300001_SM_1000_NS8cuda_cub6__fill7functorINS7_6detail15normal_iteratorINS7_10device_ptrIiEEEEiEEEEvT0_T1_ --------------------------
	.section	.text._ZN3cub18CUB_300001_SM_10006detail8for_each13static_kernelINS2_12policy_hub_t12policy_500_tElN6thrust24THRUST_300001_SM_1000_NS8cuda_cub6__fill7functorINS7_6detail15normal_iteratorINS7_10device_ptrIiEEEEiEEEEvT0_T1_,"ax",@progbits
	.align	128
        .global         _ZN3cub18CUB_300001_SM_10006detail8for_each13static_kernelINS2_12policy_hub_t12policy_500_tElN6thrust24THRUST_300001_SM_1000_NS8cuda_cub6__fill7functorINS7_6detail15normal_iteratorINS7_10device_ptrIiEEEEiEEEEvT0_T1_
        .type           _ZN3cub18CUB_300001_SM_10006detail8for_each13static_kernelINS2_12policy_hub_t12policy_500_tElN6thrust24THRUST_300001_SM_1000_NS8cuda_cub6__fill7functorINS7_6detail15normal_iteratorINS7_10device_ptrIiEEEEiEEEEvT0_T1_,@function
        .size           _ZN3cub18CUB_300001_SM_10006detail8for_each13static_kernelINS2_12policy_hub_t12policy_500_tElN6thrust24THRUST_300001_SM_1000_NS8cuda_cub6__fill7functorINS7_6detail15normal_iteratorINS7_10device_ptrIiEEEEiEEEEvT0_T1_,(.L_x_285 - _ZN3cub18CUB_300001_SM_10006detail8for_each13static_kernelINS2_12policy_hub_t12policy_500_tElN6thrust24THRUST_300001_SM_1000_NS8cuda_cub6__fill7functorINS7_6detail15normal_iteratorINS7_10device_ptrIiEEEEiEEEEvT0_T1_)
        .other          _ZN3cub18CUB_300001_SM_10006detail8for_each13static_kernelINS2_12policy_hub_t12policy_500_tElN6thrust24THRUST_300001_SM_1000_NS8cuda_cub6__fill7functorINS7_6detail15normal_iteratorINS7_10device_ptrIiEEEEiEEEEvT0_T1_,@"STO_CUDA_ENTRY STV_DEFAULT"
_ZN3cub18CUB_300001_SM_10006detail8for_each13static_kernelINS2_12policy_hub_t12policy_500_tElN6thrust24THRUST_300001_SM_1000_NS8cuda_cub6__fill7functorINS7_6detail15normal_iteratorINS7_10device_ptrIiEEEEiEEEEvT0_T1_:
.text._ZN3cub18CUB_300001_SM_10006detail8for_each13static_kernelINS2_12policy_hub_t12policy_500_tElN6thrust24THRUST_300001_SM_1000_NS8cuda_cub6__fill7functorINS7_6detail15normal_iteratorINS7_10device_ptrIiEEEEiEEEEvT0_T1_:
[----:B------:R-:W-:Y:S08]  /*0000*/  LDC R1, c[0x0][0x37c] ;  /* 0x0000df00ff017b82 */ /* 0x000ff00000000800 */
[----:B------:R-:W0:Y:S01]  /*0010*/  S2UR UR4, SR_CTAID.X ;  /* 0x00000000000479c3 */ /* 0x000e220000002500 */
[----:B------:R-:W1:Y:S01]  /*0020*/  LDCU.64 UR6, c[0x0][0x380] ;  /* 0x00007000ff0677ac */ /* 0x000e620008000a00 */
[----:B------:R-:W2:Y:S01]  /*0030*/  LDCU.64 UR8, c[0x0][0x358] ;  /* 0x00006b00ff0877ac */ /* 0x000ea20008000a00 */
[----:B0-----:R-:W-:-:S04]  /*0040*/  UIMAD.WIDE.U32 UR4, UR4, 0x200, URZ ;  /* 0x00000200040478a5 */ /* 0x001fc8000f8e00ff */
[----:B-1----:R-:W-:-:S04]  /*0050*/  UIADD3 UR6, UP0, UPT, -UR4, UR6, URZ ;  /* 0x0000000604067290 */ /* 0x002fc8000ff1e1ff */
[----:B------:R-:W-:Y:S02]  /*0060*/  UIADD3.X UR7, UPT, UPT, ~UR5, UR7, URZ, UP0, !UPT ;  /* 0x0000000705077290 */ /* 0x000fe400087fe5ff */
[----:B------:R-:W-:-:S04]  /*0070*/  UISETP.GE.U32.AND UP0, UPT, UR6, 0x200, UPT ;  /* 0x000002000600788c */ /* 0x000fc8000bf06070 */
[----:B------:R-:W-:-:S09]  /*0080*/  UISETP.GE.AND.EX UP0, UPT, UR7, URZ, UPT, UP0 ;  /* 0x000000ff0700728c */ /* 0x000fd2000bf06300 */
[----:B--2---:R-:W-:Y:S05]  /*0090*/  BRA.U !UP0, `(.L_x_270) ;  /* 0x0000000108287547 */ /* 0x004fea000b800000 */
[----:B------:R-:W0:Y:S01]  /*00a0*/  S2R R0, SR_TID.X ;  /* 0x0000000000007919 */ /* 0x000e220000002100 */
[----:B------:R-:W1:Y:S01]  /*00b0*/  LDCU.64 UR6, c[0x0][0x388] ;  /* 0x00007100ff0677ac */ /* 0x000e620008000a00 */
[----:B------:R-:W2:Y:S01]  /*00c0*/  LDC R5, c[0x0][0x390] ;  /* 0x0000e400ff057b82 */ /* 0x000ea20000000800 */
[----:B0-----:R-:W-:-:S05]  /*00d0*/  IADD3 R0, P0, PT, R0, UR4, RZ ;  /* 0x0000000400007c10 */ /* 0x001fca000ff1e0ff */
[----:B------:R-:W-:Y:S01]  /*00e0*/  IMAD.X R3, RZ, RZ, UR5, P0 ;  /* 0x00000005ff037e24 */ /* 0x000fe200080e06ff */
[----:B-1----:R-:W-:-:S04]  /*00f0*/  LEA R2, P0, R0, UR6, 0x2 ;  /* 0x0000000600027c11 */ /* 0x002fc8000f8010ff */
[----:B------:R-:W-:-:S05]  /*0100*/  LEA.HI.X R3, R0, UR7, R3, 0x2, P0 ;  /* 0x0000000700037c11 */ /* 0x000fca00080f1403 */
[----:B--2---:R-:W-:Y:S04]  /*0110*/  STG.E desc[UR8][R2.64], R5 ;  /* 0x0000000502007986 */ /* 0x004fe8000c101908 */
[----:B------:R-:W-:Y:S01]  /*0120*/  STG.E desc[UR8][R2.64+0x400], R5 ;  /* 0x0004000502007986 */ /* 0x000fe2000c101908 */
[----:B------:R-:W-:Y:S05]  /*0130*/  EXIT ;  /* 0x000000000000794d */ /* 0x000fea0003800000 */
.L_x_270:
[----:B------:R-:W0:Y:S01]  /*0140*/  S2R R0, SR_TID.X ;  /* 0x0000000000007919 */ /* 0x000e220000002100 */
[----:B------:R-:W-:Y:S01]  /*0150*/  USHF.R.S32.HI UR7, URZ, 0x1f, UR6 ;  /* 0x0000001fff077899 */ /* 0x000fe20008011406 */
[----:B------:R-:W1:Y:S05]  /*0160*/  LDCU.64 UR10, c[0x0][0x388] ;  /* 0x00007100ff0a77ac */ /* 0x000e6a0008000a00 */
[----:B------:R-:W-:Y:S02]  /*0170*/  IMAD.U32 R2, RZ, RZ, UR7 ;  /* 0x00000007ff027e24 */ /* 0x000fe4000f8e00ff */
[----:B------:R-:W-:Y:S01]  /*0180*/  IMAD.U32 R4, RZ, RZ, UR7 ;  /* 0x00000007ff047e24 */ /* 0x000fe2000f8e00ff */
[----:B0-----:R-:W-:-:S04]  /*0190*/  ISETP.LT.U32.AND P0, PT, R0, UR6, PT ;  /* 0x0000000600007c0c */ /* 0x001fc8000bf01070 */
[----:B------:R-:W-:Y:S01]  /*01a0*/  ISETP.GT.AND.EX P0, PT, R2, RZ, PT, P0 ;  /* 0x000000ff0200720c */ /* 0x000fe20003f04300 */
[C---:B------:R-:W-:Y:S01]  /*01b0*/  VIADD R2, R0.reuse, 0x100 ;  /* 0x0000010000027836 */ /* 0x040fe20000000000 */
[----:B------:R-:W-:-:S04]  /*01c0*/  IADD3 R0, P2, PT, R0, UR4, RZ ;  /* 0x0000000400007c10 */ /* 0x000fc8000ff5e0ff */
[----:B------:R-:W-:Y:S01]  /*01d0*/  ISETP.LT.U32.AND P1, PT, R2, UR6, PT ;  /* 0x0000000602007c0c */ /* 0x000fe2000bf21070 */
[----:B------:R-:W-:Y:S01]  /*01e0*/  IMAD.X R3, RZ, RZ, UR5, P2 ;  /* 0x00000005ff037e24 */ /* 0x000fe200090e06ff */
[----:B-1----:R-:W-:Y:S02]  /*01f0*/  LEA R2, P2, R0, UR10, 0x2 ;  /* 0x0000000a00027c11 */ /* 0x002fe4000f8410ff */
[----:B------:R-:W-:Y:S02]  /*0200*/  ISETP.GT.AND.EX P1, PT, R4, RZ, PT, P1 ;  /* 0x000000ff0400720c */ /* 0x000fe40003f24310 */
[----:B------:R-:W-:Y:S01]  /*0210*/  LEA.HI.X R3, R0, UR11, R3, 0x2, P2 ;  /* 0x0000000b00037c11 */ /* 0x000fe200090f1403 */
[----:B------:R-:W0:Y:S04]  /*0220*/  @P0 LDC R5, c[0x0][0x390] ;  /* 0x0000e400ff050b82 */ /* 0x000e280000000800 */
[----:B0-----:R0:W-:Y:S06]  /*0230*/  @P0 STG.E desc[UR8][R2.64], R5 ;  /* 0x0000000502000986 */ /* 0x0011ec000c101908 */
[----:B------:R-:W-:Y:S05]  /*0240*/  @!P1 EXIT ;  /* 0x000000000000994d */ /* 0x000fea0003800000 */
[----:B0-----:R-:W0:Y:S02]  /*0250*/  LDC R5, c[0x0][0x390] ;  /* 0x0000e400ff057b82 */ /* 0x001e240000000800 */
[----:B0-----:R-:W-:Y:S01]  /*0260*/  STG.E desc[UR8][R2.64+0x400], R5 ;  /* 0x0004000502007986 */ /* 0x001fe2000c101908 */
[----:B------:R-:W-:Y:S05]  /*0270*/  EXIT ;  /* 0x000000000000794d */ /* 0x000fea0003800000 */
.L_x_271:
        /* <DEDUP_REMOVED lines=16> */
.L_x_285:


//--------------------- .text._ZN3cub18CUB_300001_SM_10006detail8for_each13static_kernelINS2_12policy_hub_t12policy_500_tEmN6thrust24THRUST_300001_SM_1000_NS8cuda_cub20__uninitialized_fill7functorINS7_10device_ptrIiEEiEEEEvT0_T1_ --------------------------
	.section	.text._ZN3cub18CUB_300001_SM_10006detail8for_each13static_kernelINS2_12policy_hub_t12policy_500_tEmN6thrust24THRUST_300001_SM_1000_NS8cuda_cub20__uninitialized_fill7functorINS7_10device_ptrIiEEiEEEEvT0_T1_,"ax",@progbits
	.align	128
        .global         _ZN3cub18CUB_300001_SM_10006detail8for_each13static_kernelINS2_12policy_hub_t12policy_500_tEmN6thrust24THRUST_300001_SM_1000_NS8cuda_cub20__uninitialized_fill7functorINS7_10device_ptrIiEEiEEEEvT0_T1_
        .type           _ZN3cub18CUB_300001_SM_10006detail8for_each13static_kernelINS2_12policy_hub_t12policy_500_tEmN6thrust24THRUST_300001_SM_1000_NS8cuda_cub20__uninitialized_fill7functorINS7_10device_ptrIiEEiEEEEvT0_T1_,@function
        .size           _ZN3cub18CUB_300001_SM_10006detail8for_each13static_kernelINS2_12policy_hub_t12policy_500_tEmN6thrust24THRUST_300001_SM_1000_NS8cuda_cub20__uninitialized_fill7functorINS7_10device_ptrIiEEiEEEEvT0_T1_,(.L_x_286 - _ZN3cub18CUB_300001_SM_10006detail8for_each13static_kernelINS2_12policy_hub_t12policy_500_tEmN6thrust24THRUST_300001_SM_1000_NS8cuda_cub20__uninitialized_fill7functorINS7_10device_ptrIiEEiEEEEvT0_T1_)
        .other          _ZN3cub18CUB_300001_SM_10006detail8for_each13static_kernelINS2_12policy_hub_t12policy_500_tEmN6thrust24THRUST_300001_SM_1000_NS8cuda_cub20__uninitialized_fill7functorINS7_10device_ptrIiEEiEEEEvT0_T1_,@"STO_CUDA_ENTRY STV_DEFAULT"
_ZN3cub18CUB_300001_SM_10006detail8for_each13static_kernelINS2_12policy_hub_t12policy_500_tEmN6thrust24THRUST_300001_SM_1000_NS8cuda_cub20__uninitialized_fill7functorINS7_10device_ptrIiEEiEEEEvT0_T1_:
.text._ZN3cub18CUB_300001_SM_10006detail8for_each13static_kernelINS2_12policy_hub_t12policy_500_tEmN6thrust24THRUST_300001_SM_1000_NS8cuda_cub20__uninitialized_fill7functorINS7_10device_ptrIiEEiEEEEvT0_T1_:
        /* <DEDUP_REMOVED lines=8> */
[----:B------:R-:W-:-:S09]  /*0080*/  UISETP.GE.U32.AND.EX UP0, UPT, UR7, URZ, UPT, UP0 ;  /* 0x000000ff0700728c */ /* 0x000fd2000bf06100 */
        /* <DEDUP_REMOVED lines=11> */
.L_x_272:
[----:B------:R-:W0:Y:S01]  /*0140*/  S2R R0, SR_TID.X ;  /* 0x0000000000007919 */ /* 0x000e220000002100 */
[----:B------:R-:W-:Y:S01]  /*0150*/  IMAD.U32 R2, RZ, RZ, UR7 ;  /* 0x00000007ff027e24 */ /* 0x000fe2000f8e00ff */
[----:B------:R-:W1:Y:S01]  /*0160*/  LDCU.64 UR10, c[0x0][0x388] ;  /* 0x00007100ff0a77ac */ /* 0x000e620008000a00 */
[----:B------:R-:W-:Y:S01]  /*0170*/  IMAD.U32 R4, RZ, RZ, UR7 ;  /* 0x00000007ff047e24 */ /* 0x000fe2000f8e00ff */
[----:B0-----:R-:W-:-:S04]  /*0180*/  ISETP.LT.U32.AND P0, PT, R0, UR6, PT ;  /* 0x0000000600007c0c */ /* 0x001fc8000bf01070 */
[----:B------:R-:W-:Y:S01]  /*0190*/  ISETP.GT.U32.AND.EX P0, PT, R2, RZ, PT, P0 ;  /* 0x000000ff0200720c */ /* 0x000fe20003f04100 */
[C---:B------:R-:W-:Y:S01]  /*01a0*/  VIADD R2, R0.reuse, 0x100 ;  /* 0x0000010000027836 */ /* 0x040fe20000000000 */
[----:B------:R-:W-:-:S04]  /*01b0*/  IADD3 R0, P2, PT, R0, UR4, RZ ;  /* 0x0000000400007c10 */ /* 0x000fc8000ff5e0ff */
[----:B------:R-:W-:Y:S01]  /*01c0*/  ISETP.LT.U32.AND P1, PT, R2, UR6, PT ;  /* 0x0000000602007c0c */ /* 0x000fe2000bf21070 */
[----:B------:R-:W-:Y:S01]  /*01d0*/  IMAD.X R3, RZ, RZ, UR5, P2 ;  /* 0x00000005ff037e24 */ /* 0x000fe200090e06ff */
[----:B-1----:R-:W-:Y:S02]  /*01e0*/  LEA R2, P2, R0, UR10, 0x2 ;  /* 0x0000000a00027c11 */ /* 0x002fe4000f8410ff */
[----:B------:R-:W-:Y:S02]  /*01f0*/  ISETP.GT.U32.AND.EX P1, PT, R4, RZ, PT, P1 ;  /* 0x000000ff0400720c */ /* 0x000fe40003f24110 */
[----:B------:R-:W-:Y:S01]  /*0200*/  LEA.HI.X R3, R0, UR11, R3, 0x2, P2 ;  /* 0x0000000b00037c11 */ /* 0x000fe200090f1403 */
[----:B------:R-:W0:Y:S04]  /*0210*/  @P0 LDC R5, c[0x0][0x390] ;  /* 0x0000e400ff050b82 */ /* 0x000e280000000800 */
[----:B0-----:R0:W-:Y:S06]  /*0220*/  @P0 STG.E desc[UR8][R2.64], R5 ;  /* 0x0000000502000986 */ /* 0x0011ec000c101908 */
[----:B------:R-:W-:Y:S05]  /*0230*/  @!P1 EXIT ;  /* 0x000000000000994d */ /* 0x000fea0003800000 */
[----:B0-----:R-:W0:Y:S02]  /*0240*/  LDC R5, c[0x0][0x390] ;  /* 0x0000e400ff057b82 */ /* 0x001e240000000800 */
[----:B0-----:R-:W-:Y:S01]  /*0250*/  STG.E desc[UR8][R2.64+0x400], R5 ;  /* 0x0004000502007986 */ /* 0x001fe2000c101908 */
[----:B------:R-:W-:Y:S05]  /*0260*/  EXIT ;  /* 0x000000000000794d */ /* 0x000fea0003800000 */
.L_x_273:
        /* <DEDUP_REMOVED lines=9> */
.L_x_286:


//--------------------- .text._ZN3cub18CUB_300001_SM_10006detail8for_each13static_kernelINS2_12policy_hub_t12policy_500_tEmN6thrust24THRUST_300001_SM_1000_NS8cuda_cub6__fill7functorINS7_6detail15normal_iteratorINS7_10device_ptrIiEEEEiEEEEvT0_T1_ --------------------------
	.section	.text._ZN3cub18CUB_300001_SM_10006detail8for_each13static_kernelINS2_12policy_hub_t12policy_500_tEmN6thrust24THRUST_300001_SM_1000_NS8cuda_cub6__fill7functorINS7_6detail15normal_iteratorINS7_10device_ptrIiEEEEiEEEEvT0_T1_,"ax",@progbits
	.align	128
        .global         _ZN3cub18CUB_300001_SM_10006detail8for_each13static_kernelINS2_12policy_hub_t12policy_500_tEmN6thrust24THRUST_300001_SM_1000_NS8cuda_cub6__fill7functorINS7_6detail15normal_iteratorINS7_10device_ptrIiEEEEiEEEEvT0_T1_
        .type           _ZN3cub18CUB_300001_SM_10006detail8for_each13static_kernelINS2_12policy_hub_t12policy_500_tEmN6thrust24THRUST_300001_SM_1000_NS8cuda_cub6__fill7functorINS7_6detail15normal_iteratorINS7_10device_ptrIiEEEEiEEEEvT0_T1_,@function
        .size           _ZN3cub18CUB_300001_SM_10006detail8for_each13static_kernelINS2_12policy_hub_t12policy_500_tEmN6thrust24THRUST_300001_SM_1000_NS8cuda_cub6__fill7functorINS7_6detail15normal_iteratorINS7_10device_ptrIiEEEEiEEEEvT0_T1_,(.L_x_287 - _ZN3cub18CUB_300001_SM_10006detail8for_each13static_kernelINS2_12policy_hub_t12policy_500_tEmN6thrust24THRUST_300001_SM_1000_NS8cuda_cub6__fill7functorINS7_6detail15normal_iteratorINS7_10device_ptrIiEEEEiEEEEvT0_T1_)
        .other          _ZN3cub18CUB_300001_SM_10006detail8for_each13static_kernelINS2_12policy_hub_t12policy_500_tEmN6thrust24THRUST_300001_SM_1000_NS8cuda_cub6__fill7functorINS7_6detail15normal_iteratorINS7_10device_ptrIiEEEEiEEEEvT0_T1_,@"STO_CUDA_ENTRY STV_DEFAULT"
_ZN3cub18CUB_300001_SM_10006detail8for_each13static_kernelINS2_12policy_hub_t12policy_500_tEmN6thrust24THRUST_300001_SM_1000_NS8cuda_cub6__fill7functorINS7_6detail15normal_iteratorINS7_10device_ptrIiEEEEiEEEEvT0_T1_:
.text._ZN3cub18CUB_300001_SM_10006detail8for_each13static_kernelINS2_12policy_hub_t12policy_500_tEmN6thrust24THRUST_300001_SM_1000_NS8cuda_cub6__fill7functorINS7_6detail15normal_iteratorINS7_10device_ptrIiEEEEiEEEEvT0_T1_:
        /* <DEDUP_REMOVED lines=20> */
.L_x_274:
        /* <DEDUP_REMOVED lines=19> */
.L_x_275:
        /* <DEDUP_REMOVED lines=9> */
.L_x_287:


//--------------------- .text._ZN3cub18CUB_300001_SM_10006detail8for_each13static_kernelINS2_12policy_hub_t12policy_500_tEmN6thrust24THRUST_300001_SM_1000_NS8cuda_cub20__uninitialized_fill7functorINS7_10device_ptrIfEEfEEEEvT0_T1_ --------------------------
	.section	.text._ZN3cub18CUB_300001_SM_10006detail8for_each13static_kernelINS2_12policy_hub_t12policy_500_tEmN6thrust24THRUST_300001_SM_1000_NS8cuda_cub20__uninitialized_fill7functorINS7_10device_ptrIfEEfEEEEvT0_T1_,"ax",@progbits
	.align	128
        .global         _ZN3cub18CUB_300001_SM_10006detail8for_each13static_kernelINS2_12policy_hub_t12policy_500_tEmN6thrust24THRUST_300001_SM_1000_NS8cuda_cub20__uninitialized_fill7functorINS7_10device_ptrIfEEfEEEEvT0_T1_
        .type           _ZN3cub18CUB_300001_SM_10006detail8for_each13static_kernelINS2_12policy_hub_t12policy_500_tEmN6thrust24THRUST_300001_SM_1000_NS8cuda_cub20__uninitialized_fill7functorINS7_10device_ptrIfEEfEEEEvT0_T1_,@function
        .size           _ZN3cub18CUB_300001_SM_10006detail8for_each13static_kernelINS2_12policy_hub_t12policy_500_tEmN6thrust24THRUST_300001_SM_1000_NS8cuda_cub20__uninitialized_fill7functorINS7_10device_ptrIfEEfEEEEvT0_T1_,(.L_x_288 - _ZN3cub18CUB_300001_SM_10006detail8for_each13static_kernelINS2_12policy_hub_t12policy_500_tEmN6thrust24THRUST_300001_SM_1000_NS8cuda_cub20__uninitialized_fill7functorINS7_10device_ptrIfEEfEEEEvT0_T1_)
        .other          _ZN3cub18CUB_300001_SM_10006detail8for_each13static_kernelINS2_12policy_hub_t12policy_500_tEmN6thrust24THRUST_300001_SM_1000_NS8cuda_cub20__uninitialized_fill7functorINS7_10device_ptrIfEEfEEEEvT0_T1_,@"STO_CUDA_ENTRY STV_DEFAULT"
_ZN3cub18CUB_300001_SM_10006detail8for_each13static_kernelINS2_12policy_hub_t12policy_500_tEmN6thrust24THRUST_300001_SM_1000_NS8cuda_cub20__uninitialized_fill7functorINS7_10device_ptrIfEEfEEEEvT0_T1_:
.text._ZN3cub18CUB_300001_SM_10006detail8for_each13static_kernelINS2_12policy_hub_t12policy_500_tEmN6thrust24THRUST_300001_SM_1000_NS8cuda_cub20__uninitialized_fill7functorINS7_10device_ptrIfEEfEEEEvT0_T1_:
        /* <DEDUP_REMOVED lines=20> */
.L_x_276:
        /* <DEDUP_REMOVED lines=19> */
.L_x_277:
        /* <DEDUP_REMOVED lines=9> */
.L_x_288:


//--------------------- .text._ZN3cub18CUB_300001_SM_10006detail11EmptyKernelIvEEvv --------------------------
	.section	.text._ZN3cub18CUB_300001_SM_10006detail11EmptyKernelIvEEvv,"ax",@progbits
	.align	128
        .global         _ZN3cub18CUB_300001_SM_10006detail11EmptyKernelIvEEvv
        .type           _ZN3cub18CUB_300001_SM_10006detail11EmptyKernelIvEEvv,@function
        .size           _ZN3cub18CUB_300001_SM_10006detail11EmptyKernelIvEEvv,(.L_x_289 - _ZN3cub18CUB_300001_SM_10006detail11EmptyKernelIvEEvv)
        .other          _ZN3cub18CUB_300001_SM_10006detail11EmptyKernelIvEEvv,@"STO_CUDA_ENTRY STV_DEFAULT"
_ZN3cub18CUB_300001_SM_10006detail11EmptyKernelIvEEvv:
.text._ZN3cub18CUB_300001_SM_10006detail11EmptyKernelIvEEvv:
[----:B------:R-:W-:Y:S01]  /*0000*/  LDC R1, c[0x0][0x37c] ;  /* 0x0000df00ff017b82 */ /* 0x000fe20000000800 */
[----:B------:R-:W-:Y:S05]  /*0010*/  EXIT ;  /* 0x000000000000794d */ /* 0x000fea0003800000 */
.L_x_278:
        /* <DEDUP_REMOVED lines=14> */
.L_x_289:


//--------------------- .nv.shared._ZN3cub18CUB_300001_SM_10006detail10radix_sort29DeviceRadixSortOnesweepKernelINS1_5radix10policy_hubIiNS0_8NullTypeEyE10Policy1000ELNS0_9SortOrderE0EiS6_yiiNS1_21identity_decomposer_tEEEvPT5_SC_PT3_PKSD_PT1_PKSH_PT2_PKSL_T4_iiT6_ --------------------------
	.section	.nv.shared._ZN3cub18CUB_300001_SM_10006detail10radix_sort29DeviceRadixSortOnesweepKernelINS1_5radix10policy_hubIiNS0_8NullTypeEyE10Policy1000ELNS0_9SortOrderE0EiS6_yiiNS1_21identity_decomposer_tEEEvPT5_SC_PT3_PKSD_PT1_PKSH_PT2_PKSL_T4_iiT6_,"aw",@nobits
	.sectionflags	@""
	.align	16
.nv.shared._ZN3cub18CUB_300001_SM_10006detail10radix_sort29DeviceRadixSortOnesweepKernelINS1_5radix10policy_hubIiNS0_8NullTypeEyE10Policy1000ELNS0_9SortOrderE0EiS6_yiiNS1_21identity_decomposer_tEEEvPT5_SC_PT3_PKSD_PT1_PKSH_PT2_PKSL_T4_iiT6_:
	.zero		32256


//--------------------- .nv.shared.reserved.0     --------------------------
	.section	.nv.shared.reserved.0,"aw",@nobits
	.weak		__nv_reservedSMEM_offset_0_alias
	.size		__nv_reservedSMEM_offset_0_alias, 0, 64
	.other		__nv_reservedSMEM_offset_0_alias,@"STO_CUDA_RESERVED_SHARED STV_DEFAULT"
__nv_reservedSMEM_offset_0_alias:
	.zero		0
	.zero		64


//--------------------- .nv.global                --------------------------
	.section	.nv.global,"aw",@nobits
.nv.global:
	.type		_ZN34_INTERNAL_9a5d0e3e_4_k_cu_2a500e376thrust24THRUST_300001_SM_1000_NS12placeholders2_8E,@object
	.size		_ZN34_INTERNAL_9a5d0e3e_4_k_cu_2a500e376thrust24THRUST_300001_SM_1000_NS12placeholders2_8E,(_ZN34_INTERNAL_9a5d0e3e_4_k_cu_2a500e374cuda3std3__436_GLOBAL__N__9a5d0e3e_4_k_cu_2a500e376ignoreE - _ZN34_INTERNAL_9a5d0e3e_4_k_cu_2a500e376thrust24THRUST_300001_SM_1000_NS12placeholders2_8E)
_ZN34_INTERNAL_9a5d0e3e_4_k_cu_2a500e376thrust24THRUST_300001_SM_1000_NS12placeholders2_8E:
	.zero		1
	.type		_ZN34_INTERNAL_9a5d0e3e_4_k_cu_2a500e374cuda3std3__436_GLOBAL__N__9a5d0e3e_4_k_cu_2a500e376ignoreE,@object
	.size		_ZN34_INTERNAL_9a5d0e3e_4_k_cu_2a500e374cuda3std3__436_GLOBAL__N__9a5d0e3e_4_k_cu_2a500e376ignoreE,(_ZN34_INTERNAL_9a5d0e3e_4_k_cu_2a500e374cuda3std6ranges3__45__cpo4dataE - _ZN34_INTERNAL_9a5d0e3e_4_k_cu_2a500e374cuda3std3__436_GLOBAL__N__9a5d0e3e_4_k_cu_2a500e376ignoreE)
_ZN34_INTERNAL_9a5d0e3e_4_k_cu_2a500e374cuda3std3__436_GLOBAL__N__9a5d0e3e_4_k_cu_2a500e376ignoreE:
	.zero		1
	.type		_ZN34_INTERNAL_9a5d0e3e_4_k_cu_2a500e374cuda3std6ranges3__45__cpo4dataE,@object
	.size		_ZN34_INTERNAL_9a5d0e3e_4_k_cu_2a500e374cuda3std6ranges3__45__cpo4dataE,(_ZN34_INTERNAL_9a5d0e3e_4_k_cu_2a500e376thrust24THRUST_300001_SM_1000_NS6system3cpp3parE - _ZN34_INTERNAL_9a5d0e3e_4_k_cu_2a500e374cuda3std6ranges3__45__cpo4dataE)
_ZN34_INTERNAL_9a5d0e3e_4_k_cu_2a500e374cuda3std6ranges3__45__cpo4dataE:
	.zero		1
	.type		_ZN34_INTERNAL_9a5d0e3e_4_k_cu_2a500e376thrust24THRUST_300001_SM_1000_NS6system3cpp3parE,@object
	.size		_ZN34_INTERNAL_9a5d0e3e_4_k_cu_2a500e376thrust24THRUST_300001_SM_1000_NS6system3cpp3parE,(_ZN34_INTERNAL_9a5d0e3e_4_k_cu_2a500e374cuda3std3__45__cpo5beginE - _ZN34_INTERNAL_9a5d0e3e_4_k_cu_2a500e376thrust24THRUST_300001_SM_1000_NS6system3cpp3parE)
_ZN34_INTERNAL_9a5d0e3e_4_k_cu_2a500e376thrust24THRUST_300001_SM_1000_NS6system3cpp3parE:
	.zero		1
	.type		_ZN34_INTERNAL_9a5d0e3e_4_k_cu_2a500e374cuda3std3__45__cpo5beginE,@object
	.size		_ZN34_INTERNAL_9a5d0e3e_4_k_cu_2a500e374cuda3std3__45__cpo5beginE,(_ZN34_INTERNAL_9a5d0e3e_4_k_cu_2a500e374cuda3std6ranges3__45__cpo5beginE - _ZN34_INTERNAL_9a5d0e3e_4_k_cu_2a500e374cuda3std3__45__cpo5beginE)
_ZN34_INTERNAL_9a5d0e3e_4_k_cu_2a500e374cuda3std3__45__cpo5beginE:
	.zero		1
	.type		_ZN34_INTERNAL_9a5d0e3e_4_k_cu_2a500e374cuda3std6ranges3__45__cpo5beginE,@object
	.size		_ZN34_INTERNAL_9a5d0e3e_4_k_cu_2a500e374cuda3std6ranges3__45__cpo5beginE,(_ZN34_INTERNAL_9a5d0e3e_4_k_cu_2a500e376thrust24THRUST_300001_SM_1000_NS6deviceE - _ZN34_INTERNAL_9a5d0e3e_4_k_cu_2a500e374cuda3std6ranges3__45__cpo5beginE)
_ZN34_INTERNAL_9a5d0e3e_4_k_cu_2a500e374cuda3std6ranges3__45__cpo5beginE:
	.zero		1
	.type		_ZN34_INTERNAL_9a5d0e3e_4_k_cu_2a500e376thrust24THRUST_300001_SM_1000_NS6deviceE,@object
	.size		_ZN34_INTERNAL_9a5d0e3e_4_k_cu_2a500e376thrust24THRUST_300001_SM_1000_NS6deviceE,(_ZN34_INTERNAL_9a5d0e3e_4_k_cu_2a500e374cuda3std3__47nulloptE - _ZN34_INTERNAL_9a5d0e3e_4_k_cu_2a500e376thrust24THRUST_300001_SM_1000_NS6deviceE)
_ZN34_INTERNAL_9a5d0e3e_4_k_cu_2a500e376thrust24THRUST_300001_SM_1000_NS6deviceE:
	.zero		1
	.type		_ZN34_INTERNAL_9a5d0e3e_4_k_cu_2a500e374cuda3std3__47nulloptE,@object
	.size		_ZN34_INTERNAL_9a5d0e3e_4_k_cu_2a500e374cuda3std3__47nulloptE,(_ZN34_INTERNAL_9a5d0e3e_4_k_cu_2a500e374cuda3std6ranges3__45__cpo8distanceE - _ZN34_INTERNAL_9a5d0e3e_4_k_cu_2a500e374cuda3std3__47nulloptE)
_ZN34_INTERNAL_9a5d0e3e_4_k_cu_2a500e374cuda3std3__47nulloptE:
	.zero		1
	.type		_ZN34_INTERNAL_9a5d0e3e_4_k_cu_2a500e374cuda3std6ranges3__45__cpo8distanceE,@object
	.size		_ZN34_INTERNAL_9a5d0e3e_4_k_cu_2a500e374cuda3std6ranges3__45__cpo8distanceE,(_ZN34_INTERNAL_9a5d0e3e_4_k_cu_2a500e376thrust24THRUST_300001_SM_1000_NS12placeholders2_4E - _ZN34_INTERNAL_9a5d0e3e_4_k_cu_2a500e374cuda3std6ranges3__45__cpo8distanceE)
_ZN34_INTERNAL_9a5d0e3e_4_k_cu_2a500e374cuda3std6ranges3__45__cpo8distanceE:
	.zero		1
	.type		_ZN34_INTERNAL_9a5d0e3e_4_k_cu_2a500e376thrust24THRUST_300001_SM_1000_NS12placeholders2_4E,@object
	.size		_ZN34_INTERNAL_9a5d0e3e_4_k_cu_2a500e376thrust24THRUST_300001_SM_1000_NS12placeholders2_4E,(_ZN34_INTERNAL_9a5d0e3e_4_k_cu_2a500e374cuda3std3__45__cpo6rbeginE - _ZN34_INTERNAL_9a5d0e3e_4_k_cu_2a500e376thrust24THRUST_300001_SM_1000_NS12placeholders2_4E)
_ZN34_INTERNAL_9a5d0e3e_4_k_cu_2a500e376thrust24THRUST_300001_SM_1000_NS12placeholders2_4E:
	.zero		1
	.type		_ZN34_INTERNAL_9a5d0e3e_4_k_cu_2a500e374cuda3std3__45__cpo6rbeginE,@object
	.size		_ZN34_INTERNAL_9a5d0e3e_4_k_cu_2a500e374cuda3std3__45__cpo6rbeginE,(_ZN34_INTERNAL_9a5d0e3e_4_k_cu_2a500e374cuda3std6ranges3__45__cpo7advanceE - _ZN34_INTERNAL_9a5d0e3e_4_k_cu_2a500e374cuda3std3__45__cpo6rbeginE)
_ZN34_INTERNAL_9a5d0e3e_4_k_cu_2a500e374cuda3std3__45__cpo6rbeginE:
	.zero		1
	.type		_ZN34_INTERNAL_9a5d0e3e_4_k_cu_2a500e374cuda3std6ranges3__45__cpo7advanceE,@object
	.size		_ZN34_INTERNAL_9a5d0e3e_4_k_cu_2a500e374cuda3std6ranges3__45__cpo7advanceE,(_ZN34_INTERNAL_9a5d0e3e_4_k_cu_2a500e376thrust24THRUST_300001_SM_1000_NS12placeholders3_10E - _ZN34_INTERNAL_9a5d0e3e_4_k_cu_2a500e374cuda3std6ranges3__45__cpo7advanceE)
_ZN34_INTERNAL_9a5d0e3e_4_k_cu_2a500e374cuda3std6ranges3__45__cpo7advanceE:
	.zero		1
	.type		_ZN34_INTERNAL_9a5d0e3e_4_k_cu_2a500e376thrust24THRUST_300001_SM_1000_NS12placeholders3_10E,@object
	.size		_ZN34_INTERNAL_9a5d0e3e_4_k_cu_2a500e376thrust24THRUST_300001_SM_1000_NS12placeholders3_10E,(_ZN34_INTERNAL_9a5d0e3e_4_k_cu_2a500e374cuda3std3__48in_placeE - _ZN34_INTERNAL_9a5d0e3e_4_k_cu_2a500e376thrust24THRUST_300001_SM_1000_NS12placeholders3_10E)
_ZN34_INTERNAL_9a5d0e3e_4_k_cu_2a500e376thrust24THRUST_300001_SM_1000_NS12placeholders3_10E:
	.zero		1
	.type		_ZN34_INTERNAL_9a5d0e3e_4_k_cu_2a500e374cuda3std3__48in_placeE,@object
	.size		_ZN34_INTERNAL_9a5d0e3e_4_k_cu_2a500e374cuda3std3__48in_placeE,(_ZN34_INTERNAL_9a5d0e3e_4_k_cu_2a500e374cuda3std6ranges3__45__cpo4sizeE - _ZN34_INTERNAL_9a5d0e3e_4_k_cu_2a500e374cuda3std3__48in_placeE)
_ZN34_INTERNAL_9a5d0e3e_4_k_cu_2a500e374cuda3std3__48in_placeE:
	.zero		1
	.type		_ZN34_INTERNAL_9a5d0e3e_4_k_cu_2a500e374cuda3std6ranges3__45__cpo4sizeE,@object
	.size		_ZN34_INTERNAL_9a5d0e3e_4_k_cu_2a500e374cuda3std6ranges3__45__cpo4sizeE,(_ZN34_INTERNAL_9a5d0e3e_4_k_cu_2a500e376thrust24THRUST_300001_SM_1000_NS12placeholders2_2E - _ZN34_INTERNAL_9a5d0e3e_4_k_cu_2a500e374cuda3std6ranges3__45__cpo4sizeE)
_ZN34_INTERNAL_9a5d0e3e_4_k_cu_2a500e374cuda3std6ranges3__45__cpo4sizeE:
	.zero		1
	.type		_ZN34_INTERNAL_9a5d0e3e_4_k_cu_2a500e376thrust24THRUST_300001_SM_1000_NS12placeholders2_2E,@object
	.size		_ZN34_INTERNAL_9a5d0e3e_4_k_cu_2a500e376thrust24THRUST_300001_SM_1000_NS12placeholders2_2E,(_ZN34_INTERNAL_9a5d0e3e_4_k_cu_2a500e374cuda3std3__45__cpo6cbeginE - _ZN34_INTERNAL_9a5d0e3e_4_k_cu_2a500e376thrust24THRUST_300001_SM_1000_NS12placeholders2_2E)
_ZN34_INTERNAL_9a5d0e3e_4_k_cu_2a500e376thrust24THRUST_300001_SM_1000_NS12placeholders2_2E:
	.zero		1
	.type		_ZN34_INTERNAL_9a5d0e3e_4_k_cu_2a500e374cuda3std3__45__cpo6cbeginE,@object
	.size		_ZN34_INTERNAL_9a5d0e3e_4_k_cu_2a500e374cuda3std3__45__cpo6cbeginE,(_ZN34_INTERNAL_9a5d0e3e_4_k_cu_2a500e374cuda3std6ranges3__45__cpo6cbeginE - _ZN34_INTERNAL_9a5d0e3e_4_k_cu_2a500e374cuda3std3__45__cpo6cbeginE)
_ZN34_INTERNAL_9a5d0e3e_4_k_cu_2a500e374cuda3std3__45__cpo6cbeginE:
	.zero		1
	.type		_ZN34_INTERNAL_9a5d0e3e_4_k_cu_2a500e374cuda3std6ranges3__45__cpo6cbeginE,@object
	.size		_ZN34_INTERNAL_9a5d0e3e_4_k_cu_2a500e374cuda3std6ranges3__45__cpo6cbeginE,(_ZN34_INTERNAL_9a5d0e3e_4_k_cu_2a500e376thrust24THRUST_300001_SM_1000_NS12placeholders2_6E - _ZN34_INTERNAL_9a5d0e3e_4_k_cu_2a500e374cuda3std6ranges3__45__cpo6cbeginE)
_ZN34_INTERNAL_9a5d0e3e_4_k_cu_2a500e374cuda3std6ranges3__45__cpo6cbeginE:
	.zero		1
	.type		_ZN34_INTERNAL_9a5d0e3e_4_k_cu_2a500e376thrust24THRUST_300001_SM_1000_NS12placeholders2_6E,@object
	.size		_ZN34_INTERNAL_9a5d0e3e_4_k_cu_2a500e376thrust24THRUST_300001_SM_1000_NS12placeholders2_6E,(_ZN34_INTERNAL_9a5d0e3e_4_k_cu_2a500e374cuda3std3__45__cpo7crbeginE - _ZN34_INTERNAL_9a5d0e3e_4_k_cu_2a500e376thrust24THRUST_300001_SM_1000_NS12placeholders2_6E)
_ZN34_INTERNAL_9a5d0e3e_4_k_cu_2a500e376thrust24THRUST_300001_SM_1000_NS12placeholders2_6E:
	.zero		1
	.type		_ZN34_INTERNAL_9a5d0e3e_4_k_cu_2a500e374cuda3std3__45__cpo7crbeginE,@object
	.size		_ZN34_INTERNAL_9a5d0e3e_4_k_cu_2a500e374cuda3std3__45__cpo7crbeginE,(_ZN34_INTERNAL_9a5d0e3e_4_k_cu_2a500e374cuda3std6ranges3__45__cpo4nextE - _ZN34_INTERNAL_9a5d0e3e_4_k_cu_2a500e374cuda3std3__45__cpo7crbeginE)
_ZN34_INTERNAL_9a5d0e3e_4_k_cu_2a500e374cuda3std3__45__cpo7crbeginE:
	.zero		1
	.type		_ZN34_INTERNAL_9a5d0e3e_4_k_cu_2a500e374cuda3std6ranges3__45__cpo4nextE,@object
	.size		_ZN34_INTERNAL_9a5d0e3e_4_k_cu_2a500e374cuda3std6ranges3__45__cpo4nextE,(_ZN34_INTERNAL_9a5d0e3e_4_k_cu_2a500e374cuda3std6ranges3__45__cpo4swapE - _ZN34_INTERNAL_9a5d0e3e_4_k_cu_2a500e374cuda3std6ranges3__45__cpo4nextE)
_ZN34_INTERNAL_9a5d0e3e_4_k_cu_2a500e374cuda3std6ranges3__45__cpo4nextE:
	.zero		1
	.type		_ZN34_INTERNAL_9a5d0e3e_4_k_cu_2a500e374cuda3std6ranges3__45__cpo4swapE,@object
	.size		_ZN34_INTERNAL_9a5d0e3e_4_k_cu_2a500e374cuda3std6ranges3__45__cpo4swapE,(_ZN34_INTERNAL_9a5d0e3e_4_k_cu_2a500e376thrust24THRUST_300001_SM_1000_NS8cuda_cub10par_nosyncE - _ZN34_INTERNAL_9a5d0e3e_4_k_cu_2a500e374cuda3std6ranges3__45__cpo4swapE)
_ZN34_INTERNAL_9a5d0e3e_4_k_cu_2a500e374cuda3std6ranges3__45__cpo4swapE:
	.zero		1
	.type		_ZN34_INTERNAL_9a5d0e3e_4_k_cu_2a500e376thrust24THRUST_300001_SM_1000_NS8cuda_cub10par_nosyncE,@object
	.size		_ZN34_INTERNAL_9a5d0e3e_4_k_cu_2a500e376thrust24THRUST_300001_SM_1000_NS8cuda_cub10par_nosyncE,(_ZN34_INTERNAL_9a5d0e3e_4_k_cu_2a500e376thrust24THRUST_300001_SM_1000_NS3seqE - _ZN34_INTERNAL_9a5d0e3e_4_k_cu_2a500e376thrust24THRUST_300001_SM_1000_NS8cuda_cub10par_nosyncE)
_ZN34_INTERNAL_9a5d0e3e_4_k_cu_2a500e376thrust24THRUST_300001_SM_1000_NS8cuda_cub10par_nosyncE:
	.zero		1
	.type		_ZN34_INTERNAL_9a5d0e3e_4_k_cu_2a500e376thrust24THRUST_300001_SM_1000_NS3seqE,@object
	.size		_ZN34_INTERNAL_9a5d0e3e_4_k_cu_2a500e376thrust24THRUST_300001_SM_1000_NS3seqE,(_ZN34_INTERNAL_9a5d0e3e_4_k_cu_2a500e374cuda3std3__420unreachable_sentinelE - _ZN34_INTERNAL_9a5d0e3e_4_k_cu_2a500e376thrust24THRUST_300001_SM_1000_NS3seqE)
_ZN34_INTERNAL_9a5d0e3e_4_k_cu_2a500e376thrust24THRUST_300001_SM_1000_NS3seqE:
	.zero		1
	.type		_ZN34_INTERNAL_9a5d0e3e_4_k_cu_2a500e374cuda3std3__420unreachable_sentinelE,@object
	.size		_ZN34_INTERNAL_9a5d0e3e_4_k_cu_2a500e374cuda3std3__420unreachable_sentinelE,(_ZN34_INTERNAL_9a5d0e3e_4_k_cu_2a500e374cuda3std6ranges3__45__cpo5ssizeE - _ZN34_INTERNAL_9a5d0e3e_4_k_cu_2a500e374cuda3std3__420unreachable_sentinelE)
_ZN34_INTERNAL_9a5d0e3e_4_k_cu_2a500e374cuda3std3__420unreachable_sentinelE:
	.zero		1
	.type		_ZN34_INTERNAL_9a5d0e3e_4_k_cu_2a500e374cuda3std6ranges3__45__cpo5ssizeE,@object
	.size		_ZN34_INTERNAL_9a5d0e3e_4_k_cu_2a500e374cuda3std6ranges3__45__cpo5ssizeE,(_ZN34_INTERNAL_9a5d0e3e_4_k_cu_2a500e376thrust24THRUST_300001_SM_1000_NS12placeholders2_3E - _ZN34_INTERNAL_9a5d0e3e_4_k_cu_2a500e374cuda3std6ranges3__45__cpo5ssizeE)
_ZN34_INTERNAL_9a5d0e3e_4_k_cu_2a500e374cuda3std6ranges3__45__cpo5ssizeE:
	.zero		1
	.type		_ZN34_INTERNAL_9a5d0e3e_4_k_cu_2a500e376thrust24THRUST_300001_SM_1000_NS12placeholders2_3E,@object
	.size		_ZN34_INTERNAL_9a5d0e3e_4_k_cu_2a500e376thrust24THRUST_300001_SM_1000_NS12placeholders2_3E,(_ZN34_INTERNAL_9a5d0e3e_4_k_cu_2a500e374cuda3std3__45__cpo4cendE - _ZN34_INTERNAL_9a5d0e3e_4_k_cu_2a500e376thrust24THRUST_300001_SM_1000_NS12placeholders2_3E)
_ZN34_INTERNAL_9a5d0e3e_4_k_cu_2a500e376thrust24THRUST_300001_SM_1000_NS12placeholders2_3E:
	.zero		1
	.type		_ZN34_INTERNAL_9a5d0e3e_4_k_cu_2a500e374cuda3std3__45__cpo4cendE,@object
	.size		_ZN34_INTERNAL_9a5d0e3e_4_k_cu_2a500e374cuda3std3__45__cpo4cendE,(_ZN34_INTERNAL_9a5d0e3e_4_k_cu_2a500e374cuda3std6ranges3__45__cpo4cendE - _ZN34_INTERNAL_9a5d0e3e_4_k_cu_2a500e374cuda3std3__45__cpo4cendE)
_ZN34_INTERNAL_9a5d0e3e_4_k_cu_2a500e374cuda3std3__45__cpo4cendE:
	.zero		1
	.type		_ZN34_INTERNAL_9a5d0e3e_4_k_cu_2a500e374cuda3std6ranges3__45__cpo4cendE,@object
	.size		_ZN34_INTERNAL_9a5d0e3e_4_k_cu_2a500e374cuda3std6ranges3__45__cpo4cendE,(_ZN34_INTERNAL_9a5d0e3e_4_k_cu_2a500e376thrust24THRUST_300001_SM_1000_NS12placeholders2_7E - _ZN34_INTERNAL_9a5d0e3e_4_k_cu_2a500e374cuda3std6ranges3__45__cpo4cendE)
_ZN34_INTERNAL_9a5d0e3e_4_k_cu_2a500e374cuda3std6ranges3__45__cpo4cendE:
	.zero		1
	.type		_ZN34_INTERNAL_9a5d0e3e_4_k_cu_2a500e376thrust24THRUST_300001_SM_1000_NS12placeholders2_7E,@object
	.size		_ZN34_INTERNAL_9a5d0e3e_4_k_cu_2a500e376thrust24THRUST_300001_SM_1000_NS12placeholders2_7E,(_ZN34_INTERNAL_9a5d0e3e_4_k_cu_2a500e374cuda3std3__45__cpo5crendE - _ZN34_INTERNAL_9a5d0e3e_4_k_cu_2a500e376thrust24THRUST_300001_SM_1000_NS12placeholders2_7E)
_ZN34_INTERNAL_9a5d0e3e_4_k_cu_2a500e376thrust24THRUST_300001_SM_1000_NS12placeholders2_7E:
	.zero		1
	.type		_ZN34_INTERNAL_9a5d0e3e_4_k_cu_2a500e374cuda3std3__45__cpo5crendE,@object
	.size		_ZN34_INTERNAL_9a5d0e3e_4_k_cu_2a500e374cuda3std3__45__cpo5crendE,(_ZN34_INTERNAL_9a5d0e3e_4_k_cu_2a500e374cuda3std6ranges3__45__cpo4prevE - _ZN34_INTERNAL_9a5d0e3e_4_k_cu_2a500e374cuda3std3__45__cpo5crendE)
_ZN34_INTERNAL_9a5d0e3e_4_k_cu_2a500e374cuda3std3__45__cpo5crendE:
	.zero		1
	.type		_ZN34_INTERNAL_9a5d0e3e_4_k_cu_2a500e374cuda3std6ranges3__45__cpo4prevE,@object
	.size		_ZN34_INTERNAL_9a5d0e3e_4_k_cu_2a500e374cuda3std6ranges3__45__cpo4prevE,(_ZN34_INTERNAL_9a5d0e3e_4_k_cu_2a500e374cuda3std6ranges3__45__cpo9iter_moveE - _ZN34_INTERNAL_9a5d0e3e_4_k_cu_2a500e374cuda3std6ranges3__45__cpo4prevE)
_ZN34_INTERNAL_9a5d0e3e_4_k_cu_2a500e374cuda3std6ranges3__45__cpo4prevE:
	.zero		1
	.type		_ZN34_INTERNAL_9a5d0e3e_4_k_cu_2a500e374cuda3std6ranges3__45__cpo9iter_moveE,@object
	.size		_ZN34_INTERNAL_9a5d0e3e_4_k_cu_2a500e374cuda3std6ranges3__45__cpo9iter_moveE,(_ZN34_INTERNAL_9a5d0e3e_4_k_cu_2a500e376thrust24THRUST_300001_SM_1000_NS6system6detail10sequential3seqE - _ZN34_INTERNAL_9a5d0e3e_4_k_cu_2a500e374cuda3std6ranges3__45__cpo9iter_moveE)
_ZN34_INTERNAL_9a5d0e3e_4_k_cu_2a500e374cuda3std6ranges3__45__cpo9iter_moveE:
	.zero		1
	.type		_ZN34_INTERNAL_9a5d0e3e_4_k_cu_2a500e376thrust24THRUST_300001_SM_1000_NS6system6detail10sequential3seqE,@object
	.size		_ZN34_INTERNAL_9a5d0e3e_4_k_cu_2a500e376thrust24THRUST_300001_SM_1000_NS6system6detail10sequential3seqE,(_ZN34_INTERNAL_9a5d0e3e_4_k_cu_2a500e376thrust24THRUST_300001_SM_1000_NS12placeholders2_9E - _ZN34_INTERNAL_9a5d0e3e_4_k_cu_2a500e376thrust24THRUST_300001_SM_1000_NS6system6detail10sequential3seqE)
_ZN34_INTERNAL_9a5d0e3e_4_k_cu_2a500e376thrust24THRUST_300001_SM_1000_NS6system6detail10sequential3seqE:
	.zero		1
	.type		_ZN34_INTERNAL_9a5d0e3e_4_k_cu_2a500e376thrust24THRUST_300001_SM_1000_NS12placeholders2_9E,@object
	.size		_ZN34_INTERNAL_9a5d0e3e_4_k_cu_2a500e376thrust24THRUST_300001_SM_1000_NS12placeholders2_9E,(_ZN34_INTERNAL_9a5d0e3e_4_k_cu_2a500e374cuda3std3__419piecewise_constructE - _ZN34_INTERNAL_9a5d0e3e_4_k_cu_2a500e376thrust24THRUST_300001_SM_1000_NS12placeholders2_9E)
_ZN34_INTERNAL_9a5d0e3e_4_k_cu_2a500e376thrust24THRUST_300001_SM_1000_NS12placeholders2_9E:
	.zero		1
	.type		_ZN34_INTERNAL_9a5d0e3e_4_k_cu_2a500e374cuda3std3__419piecewise_constructE,@object
	.size		_ZN34_INTERNAL_9a5d0e3e_4_k_cu_2a500e374cuda3std3__419piecewise_constructE,(_ZN34_INTERNAL_9a5d0e3e_4_k_cu_2a500e374cuda3std6ranges3__45__cpo5cdataE - _ZN34_INTERNAL_9a5d0e3e_4_k_cu_2a500e374cuda3std3__419piecewise_constructE)
_ZN34_INTERNAL_9a5d0e3e_4_k_cu_2a500e374cuda3std3__419piecewise_constructE:
	.zero		1
	.type		_ZN34_INTERNAL_9a5d0e3e_4_k_cu_2a500e374cuda3std6ranges3__45__cpo5cdataE,@object
	.size		_ZN34_INTERNAL_9a5d0e3e_4_k_cu_2a500e374cuda3std6ranges3__45__cpo5cdataE,(_ZN34_INTERNAL_9a5d0e3e_4_k_cu_2a500e376thrust24THRUST_300001_SM_1000_NS12placeholders2_1E - _ZN34_INTERNAL_9a5d0e3e_4_k_cu_2a500e374cuda3std6ranges3__45__cpo5cdataE)
_ZN34_INTERNAL_9a5d0e3e_4_k_cu_2a500e374cuda3std6ranges3__45__cpo5cdataE:
	.zero		1
	.type		_ZN34_INTERNAL_9a5d0e3e_4_k_cu_2a500e376thrust24THRUST_300001_SM_1000_NS12placeholders2_1E,@object
	.size		_ZN34_INTERNAL_9a5d0e3e_4_k_cu_2a500e376thrust24THRUST_300001_SM_1000_NS12placeholders2_1E,(_ZN34_INTERNAL_9a5d0e3e_4_k_cu_2a500e374cuda3std3__45__cpo3endE - _ZN34_INTERNAL_9a5d0e3e_4_k_cu_2a500e376thrust24THRUST_300001_SM_1000_NS12placeholders2_1E)
_ZN34_INTERNAL_9a5d0e3e_4_k_cu_2a500e376thrust24THRUST_300001_SM_1000_NS12placeholders2_1E:
	.zero		1
	.type		_ZN34_INTERNAL_9a5d0e3e_4_k_cu_2a500e374cuda3std3__45__cpo3endE,@object
	.size		_ZN34_INTERNAL_9a5d0e3e_4_k_cu_2a500e374cuda3std3__45__cpo3endE,(_ZN34_INTERNAL_9a5d0e3e_4_k_cu_2a500e374cuda3std6ranges3__45__cpo3endE - _ZN34_INTERNAL_9a5d0e3e_4_k_cu_2a500e374cuda3std3__45__cpo3endE)
_ZN34_INTERNAL_9a5d0e3e_4_k_cu_2a500e374cuda3std3__45__cpo3endE:
	.zero		1
	.type		_ZN34_INTERNAL_9a5d0e3e_4_k_cu_2a500e374cuda3std6ranges3__45__cpo3endE,@object
	.size		_ZN34_INTERNAL_9a5d0e3e_4_k_cu_2a500e374cuda3std6ranges3__45__cpo3endE,(_ZN34_INTERNAL_9a5d0e3e_4_k_cu_2a500e376thrust24THRUST_300001_SM_1000_NS12placeholders2_5E - _ZN34_INTERNAL_9a5d0e3e_4_k_cu_2a500e374cuda3std6ranges3__45__cpo3endE)
_ZN34_INTERNAL_9a5d0e3e_4_k_cu_2a500e374cuda3std6ranges3__45__cpo3endE:
	.zero		1
	.type		_ZN34_INTERNAL_9a5d0e3e_4_k_cu_2a500e376thrust24THRUST_300001_SM_1000_NS12placeholders2_5E,@object
	.size		_ZN34_INTERNAL_9a5d0e3e_4_k_cu_2a500e376thrust24THRUST_300001_SM_1000_NS12placeholders2_5E,(_ZN34_INTERNAL_9a5d0e3e_4_k_cu_2a500e374cuda3std3__45__cpo4rendE - _ZN34_INTERNAL_9a5d0e3e_4_k_cu_2a500e376thrust24THRUST_300001_SM_1000_NS12placeholders2_5E)
_ZN34_INTERNAL_9a5d0e3e_4_k_cu_2a500e376thrust24THRUST_300001_SM_1000_NS12placeholders2_5E:
	.zero		1
	.type		_ZN34_INTERNAL_9a5d0e3e_4_k_cu_2a500e374cuda3std3__45__cpo4rendE,@object
	.size		_ZN34_INTERNAL_9a5d0e3e_4_k_cu_2a500e374cuda3std3__45__cpo4rendE,(_ZN34_INTERNAL_9a5d0e3e_4_k_cu_2a500e374cuda3std6ranges3__45__cpo9iter_swapE - _ZN34_INTERNAL_9a5d0e3e_4_k_cu_2a500e374cuda3std3__45__cpo4rendE)
_ZN34_INTERNAL_9a5d0e3e_4_k_cu_2a500e374cuda3std3__45__cpo4rendE:
	.zero		1
	.type		_ZN34_INTERNAL_9a5d0e3e_4_k_cu_2a500e374cuda3std6ranges3__45__cpo9iter_swapE,@object
	.size		_ZN34_INTERNAL_9a5d0e3e_4_k_cu_2a500e374cuda3std6ranges3__45__cpo9iter_swapE,(_ZN34_INTERNAL_9a5d0e3e_4_k_cu_2a500e374cuda3std3__48unexpectE - _ZN34_INTERNAL_9a5d0e3e_4_k_cu_2a500e374cuda3std6ranges3__45__cpo9iter_swapE)
_ZN34_INTERNAL_9a5d0e3e_4_k_cu_2a500e374cuda3std6ranges3__45__cpo9iter_swapE:
	.zero		1
	.type		_ZN34_INTERNAL_9a5d0e3e_4_k_cu_2a500e374cuda3std3__48unexpectE,@object
	.size		_ZN34_INTERNAL_9a5d0e3e_4_k_cu_2a500e374cuda3std3__48unexpectE,(_ZN34_INTERNAL_9a5d0e3e_4_k_cu_2a500e376thrust24THRUST_300001_SM_1000_NS8cuda_cub3parE - _ZN34_INTERNAL_9a5d0e3e_4_k_cu_2a500e374cuda3std3__48unexpectE)
_ZN34_INTERNAL_9a5d0e3e_4_k_cu_2a500e374cuda3std3__48unexpectE:
	.zero		1
	.type		_ZN34_INTERNAL_9a5d0e3e_4_k_cu_2a500e376thrust24THRUST_300001_SM_1000_NS8cuda_cub3parE,@object
	.size		_ZN34_INTERNAL_9a5d0e3e_4_k_cu_2a500e376thrust24THRUST_300001_SM_1000_NS8cuda_cub3parE,(.L_29 - _ZN34_INTERNAL_9a5d0e3e_4_k_cu_2a500e376thrust24THRUST_300001_SM_1000_NS8cuda_cub3parE)
_ZN34_INTERNAL_9a5d0e3e_4_k_cu_2a500e376thrust24THRUST_300001_SM_1000_NS8cuda_cub3parE:
	.zero		1
.L_29:


//--------------------- .nv.shared._ZN3cub18CUB_300001_SM_10006detail10radix_sort33DeviceRadixSortExclusiveSumKernelINS1_5radix10policy_hubIiNS0_8NullTypeEyE10Policy1000EyEEvPT0_ --------------------------
	.section	.nv.shared._ZN3cub18CUB_300001_SM_10006detail10radix_sort33DeviceRadixSortExclusiveSumKernelINS1_5radix10policy_hubIiNS0_8NullTypeEyE10Policy1000EyEEvPT0_,"aw",@nobits
	.sectionflags	@""
	.align	16
.nv.shared._ZN3cub18CUB_300001_SM_10006detail10radix_sort33DeviceRadixSortExclusiveSumKernelINS1_5radix10policy_hubIiNS0_8NullTypeEyE10Policy1000EyEEvPT0_:
	.zero		3360


//--------------------- .nv.shared._ZN3cub18CUB_300001_SM_10006detail10radix_sort30DeviceRadixSortHistogramKernelINS1_5radix10policy_hubIiNS0_8NullTypeEyE10Policy1000ELNS0_9SortOrderE0EiyNS1_21identity_decomposer_tEEEvPT2_PKT1_SB_iiT3_ --------------------------
	.section	.nv.shared._ZN3cub18CUB_300001_SM_10006detail10radix_sort30DeviceRadixSortHistogramKernelINS1_5radix10policy_hubIiNS0_8NullTypeEyE10Policy1000ELNS0_9SortOrderE0EiyNS1_21identity_decomposer_tEEEvPT2_PKT1_SB_iiT3_,"aw",@nobits
	.sectionflags	@""
	.align	4
.nv.shared._ZN3cub18CUB_300001_SM_10006detail10radix_sort30DeviceRadixSortHistogramKernelINS1_5radix10policy_hubIiNS0_8NullTypeEyE10Policy1000ELNS0_9SortOrderE0EiyNS1_21identity_decomposer_tEEEvPT2_PKT1_SB_iiT3_:
	.zero		5120


//--------------------- .nv.shared._ZN3cub18CUB_300001_SM_10006detail10radix_sort31DeviceRadixSortSingleTileKernelINS1_5radix10policy_hubIiNS0_8NullTypeEyE10Policy1000ELNS0_9SortOrderE0EiS6_yNS1_21identity_decomposer_tEEEvPKT1_PSB_PKT2_PSF_T3_iiT4_ --------------------------
	.section	.nv.shared._ZN3cub18CUB_300001_SM_10006detail10radix_sort31DeviceRadixSortSingleTileKernelINS1_5radix10policy_hubIiNS0_8NullTypeEyE10Policy1000ELNS0_9SortOrderE0EiS6_yNS1_21identity_decomposer_tEEEvPKT1_PSB_PKT2_PSF_T3_iiT4_,"aw",@nobits
	.sectionflags	@""
	.align	16
.nv.shared._ZN3cub18CUB_300001_SM_10006detail10radix_sort31DeviceRadixSortSingleTileKernelINS1_5radix10policy_hubIiNS0_8NullTypeEyE10Policy1000ELNS0_9SortOrderE0EiS6_yNS1_21identity_decomposer_tEEEvPKT1_PSB_PKT2_PSF_T3_iiT4_:
	.zero		34880


//--------------------- .nv.constant0._ZN3cub18CUB_300001_SM_10006detail10radix_sort29DeviceRadixSortOnesweepKernelINS1_5radix10policy_hubIiNS0_8NullTypeEyE10Policy1000ELNS0_9SortOrderE0EiS6_yiiNS1_21identity_decomposer_tEEEvPT5_SC_PT3_PKSD_PT1_PKSH_PT2_PKSL_T4_iiT6_ --------------------------
	.section	.nv.constant0._ZN3cub18CUB_300001_SM_10006detail10radix_sort29DeviceRadixSortOnesweepKernelINS1_5radix10policy_hubIiNS0_8NullTypeEyE10Policy1000ELNS0_9SortOrderE0EiS6_yiiNS1_21identity_decomposer_tEEEvPT5_SC_PT3_PKSD_PT1_PKSH_PT2_PKSL_T4_iiT6_,"a",@progbits
	.sectionflags	@""
	.align	4
.nv.constant0._ZN3cub18CUB_300001_SM_10006detail10radix_sort29DeviceRadixSortOnesweepKernelINS1_5radix10policy_hubIiNS0_8NullTypeEyE10Policy1000ELNS0_9SortOrderE0EiS6_yiiNS1_21identity_decomposer_tEEEvPT5_SC_PT3_PKSD_PT1_PKSH_PT2_PKSL_T4_iiT6_:
	.zero		973


//--------------------- .nv.constant0._ZN3cub18CUB_300001_SM_10006detail10radix_sort33DeviceRadixSortExclusiveSumKernelINS1_5radix10policy_hubIiNS0_8NullTypeEyE10Policy1000EyEEvPT0_ --------------------------
	.section	.nv.constant0._ZN3cub18CUB_300001_SM_10006detail10radix_sort33DeviceRadixSortExclusiveSumKernelINS1_5radix10policy_hubIiNS0_8NullTypeEyE10Policy1000EyEEvPT0_,"a",@progbits
	.sectionflags	@""
	.align	4
.nv.constant0._ZN3cub18CUB_300001_SM_10006detail10radix_sort33DeviceRadixSortExclusiveSumKernelINS1_5radix10policy_hubIiNS0_8NullTypeEyE10Policy1000EyEEvPT0_:
	.zero		904


//--------------------- .nv.constant0._ZN3cub18CUB_300001_SM_10006detail10radix_sort30DeviceRadixSortHistogramKernelINS1_5radix10policy_hubIiNS0_8NullTypeEyE10Policy1000ELNS0_9SortOrderE0EiyNS1_21identity_decomposer_tEEEvPT2_PKT1_SB_iiT3_ --------------------------
	.section	.nv.constant0._ZN3cub18CUB_300001_SM_10006detail10radix_sort30DeviceRadixSortHistogramKernelINS1_5radix10policy_hubIiNS0_8NullTypeEyE10Policy1000ELNS0_9SortOrderE0EiyNS1_21identity_decomposer_tEEEvPT2_PKT1_SB_iiT3_,"a",@progbits
	.sectionflags	@""
	.align	4
.nv.constant0._ZN3cub18CUB_300001_SM_10006detail10radix_sort30DeviceRadixSortHistogramKernelINS1_5radix10policy_hubIiNS0_8NullTypeEyE10Policy1000ELNS0_9SortOrderE0EiyNS1_21identity_decomposer_tEEEvPT2_PKT1_SB_iiT3_:
	.zero		929


//--------------------- .nv.constant0._ZN3cub18CUB_300001_SM_10006detail10radix_sort31DeviceRadixSortSingleTileKernelINS1_5radix10policy_hubIiNS0_8NullTypeEyE10Policy1000ELNS0_9SortOrderE0EiS6_yNS1_21identity_decomposer_tEEEvPKT1_PSB_PKT2_PSF_T3_iiT4_ --------------------------
	.section	.nv.constant0._ZN3cub18CUB_300001_SM_10006detail10radix_sort31DeviceRadixSortSingleTileKernelINS1_5radix10policy_hubIiNS0_8NullTypeEyE10Policy1000ELNS0_9SortOrderE0EiS6_yNS1_21identity_decomposer_tEEEvPKT1_PSB_PKT2_PSF_T3_iiT4_,"a",@progbits
	.sectionflags	@""
	.align	4
.nv.constant0._ZN3cub18CUB_300001_SM_10006detail10radix_sort31DeviceRadixSortSingleTileKernelINS1_5radix10policy_hubIiNS0_8NullTypeEyE10Policy1000ELNS0_9SortOrderE0EiS6_yNS1_21identity_decomposer_tEEEvPKT1_PSB_PKT2_PSF_T3_iiT4_:
	.zero		945


//--------------------- .nv.constant0._ZN3cub18CUB_300001_SM_10006detail9transform16transform_kernelINS2_10policy_hubILb1EN4cuda3std3__45tupleIJN6thrust24THRUST_300001_SM_1000_NS6detail15normal_iteratorINSA_10device_ptrIfEEEESF_EEEE10policy1000El17deviceSummFunctorSF_JPfSK_EEEvT0_iT1_T2_DpNS2_10kernel_argIT3_EE --------------------------
	.section	.nv.constant0._ZN3cub18CUB_300001_SM_10006detail9transform16transform_kernelINS2_10policy_hubILb1EN4cuda3std3__45tupleIJN6thrust24THRUST_300001_SM_1000_NS6detail15normal_iteratorINSA_10device_ptrIfEEEESF_EEEE10policy1000El17deviceSummFunctorSF_JPfSK_EEEvT0_iT1_T2_DpNS2_10kernel_argIT3_EE,"a",@progbits
	.sectionflags	@""
	.align	4
.nv.constant0._ZN3cub18CUB_300001_SM_10006detail9transform16transform_kernelINS2_10policy_hubILb1EN4cuda3std3__45tupleIJN6thrust24THRUST_300001_SM_1000_NS6detail15normal_iteratorINSA_10device_ptrIfEEEESF_EEEE10policy1000El17deviceSummFunctorSF_JPfSK_EEEvT0_iT1_T2_DpNS2_10kernel_argIT3_EE:
	.zero		952


//--------------------- .nv.constant0._ZN3cub18CUB_300001_SM_10006detail9transform16transform_kernelINS2_10policy_hubILb1EN4cuda3std3__45tupleIJN6thrust24THRUST_300001_SM_1000_NS6detail15normal_iteratorINSA_10device_ptrIfEEEESF_EEEE10policy1000Ei17deviceSummFunctorSF_JPfSK_EEEvT0_iT1_T2_DpNS2_10kernel_argIT3_EE --------------------------
	.section	.nv.constant0._ZN3cub18CUB_300001_SM_10006detail9transform16transform_kernelINS2_10policy_hubILb1EN4cuda3std3__45tupleIJN6thrust24THRUST_300001_SM_1000_NS6detail15normal_iteratorINSA_10device_ptrIfEEEESF_EEEE10policy1000Ei17deviceSummFunctorSF_JPfSK_EEEvT0_iT1_T2_DpNS2_10kernel_argIT3_EE,"a",@progbits
	.sectionflags	@""
	.align	4
.nv.constant0._ZN3cub18CUB_300001_SM_10006detail9transform16transform_kernelINS2_10policy_hubILb1EN4cuda3std3__45tupleIJN6thrust24THRUST_300001_SM_1000_NS6detail15normal_iteratorINSA_10device_ptrIfEEEESF_EEEE10policy1000Ei17deviceSummFunctorSF_JPfSK_EEEvT0_iT1_T2_DpNS2_10kernel_argIT3_EE:
	.zero		952


//--------------------- .nv.constant0._ZN3cub18CUB_300001_SM_10006detail8for_each13static_kernelINS2_12policy_hub_t12policy_500_tElN6thrust24THRUST_300001_SM_1000_NS8cuda_cub6__fill7functorINS7_6detail15normal_iteratorINS7_10device_ptrIiEEEEiEEEEvT0_T1_ --------------------------
	.section	.nv.constant0._ZN3cub18CUB_300001_SM_10006detail8for_each13static_kernelINS2_12policy_hub_t12policy_500_tElN6thrust24THRUST_300001_SM_1000_NS8cuda_cub6__fill7functorINS7_6detail15normal_iteratorINS7_10device_ptrIiEEEEiEEEEvT0_T1_,"a",@progbits
	.sectionflags	@""
	.align	4
.nv.constant0._ZN3cub18CUB_300001_SM_10006detail8for_each13static_kernelINS2_12policy_hub_t12policy_500_tElN6thrust24THRUST_300001_SM_1000_NS8cuda_cub6__fill7functorINS7_6detail15normal_iteratorINS7_10device_ptrIiEEEEiEEEEvT0_T1_:
	.zero		920


//--------------------- .nv.constant0._ZN3cub18CUB_300001_SM_10006detail8for_each13static_kernelINS2_12policy_hub_t12policy_500_tEmN6thrust24THRUST_300001_SM_1000_NS8cuda_cub20__uninitialized_fill7functorINS7_10device_ptrIiEEiEEEEvT0_T1_ --------------------------
	.section	.nv.constant0._ZN3cub18CUB_300001_SM_10006detail8for_each13static_kernelINS2_12policy_hub_t12policy_500_tEmN6thrust24THRUST_300001_SM_1000_NS8cuda_cub20__uninitialized_fill7functorINS7_10device_ptrIiEEiEEEEvT0_T1_,"a",@progbits
	.sectionflags	@""
	.align	4
.nv.constant0._ZN3cub18CUB_300001_SM_10006detail8for_each13static_kernelINS2_12policy_hub_t12policy_500_tEmN6thrust24THRUST_300001_SM_1000_NS8cuda_cub20__uninitialized_fill7functorINS7_10device_ptrIiEEiEEEEvT0_T1_:
	.zero		920


//--------------------- .nv.constant0._ZN3cub18CUB_300001_SM_10006detail8for_each13static_kernelINS2_12policy_hub_t12policy_500_tEmN6thrust24THRUST_300001_SM_1000_NS8cuda_cub6__fill7functorINS7_6detail15normal_iteratorINS7_10device_ptrIiEEEEiEEEEvT0_T1_ --------------------------
	.section	.nv.constant0._ZN3cub18CUB_300001_SM_10006detail8for_each13static_kernelINS2_12policy_hub_t12policy_500_tEmN6thrust24THRUST_300001_SM_1000_NS8cuda_cub6__fill7functorINS7_6detail15normal_iteratorINS7_10device_ptrIiEEEEiEEEEvT0_T1_,"a",@progbits
	.sectionflags	@""
	.align	4
.nv.constant0._ZN3cub18CUB_300001_SM_10006detail8for_each13static_kernelINS2_12policy_hub_t12policy_500_tEmN6thrust24THRUST_300001_SM_1000_NS8cuda_cub6__fill7functorINS7_6detail15normal_iteratorINS7_10device_ptrIiEEEEiEEEEvT0_T1_:
	.zero		920


//--------------------- .nv.constant0._ZN3cub18CUB_300001_SM_10006detail8for_each13static_kernelINS2_12policy_hub_t12policy_500_tEmN6thrust24THRUST_300001_SM_1000_NS8cuda_cub20__uninitialized_fill7functorINS7_10device_ptrIfEEfEEEEvT0_T1_ --------------------------
	.section	.nv.constant0._ZN3cub18CUB_300001_SM_10006detail8for_each13static_kernelINS2_12policy_hub_t12policy_500_tEmN6thrust24THRUST_300001_SM_1000_NS8cuda_cub20__uninitialized_fill7functorINS7_10device_ptrIfEEfEEEEvT0_T1_,"a",@progbits
	.sectionflags	@""
	.align	4
.nv.constant0._ZN3cub18CUB_300001_SM_10006detail8for_each13static_kernelINS2_12policy_hub_t12policy_500_tEmN6thrust24THRUST_300001_SM_1000_NS8cuda_cub20__uninitialized_fill7functorINS7_10device_ptrIfEEfEEEEvT0_T1_:
	.zero		920


//--------------------- .nv.constant0._ZN3cub18CUB_300001_SM_10006detail11EmptyKernelIvEEvv --------------------------
	.section	.nv.constant0._ZN3cub18CUB_300001_SM_10006detail11EmptyKernelIvEEvv,"a",@progbits
	.sectionflags	@""
	.align	4
.nv.constant0._ZN3cub18CUB_300001_SM_10006detail11EmptyKernelIvEEvv:
	.zero		896


//--------------------- SYMBOLS --------------------------

	.type		.nv.reservedSmem.offset0,@object
	.size		.nv.reservedSmem.offset0,0x4
	.type		.nv.reservedSmem.cap,@object
	.size		.nv.reservedSmem.cap,0x4
